	.target	sm_90a

	.elftype	@"ET_EXEC"


//--------------------- .note.nv.tkinfo           --------------------------
	.section	.note.nv.tkinfo,"",@"SHT_NOTE"
	.sectionflags	@"SHF_NOTE_NV_TKINFO"
	.tkinfo
        /*0018*/ 	.word	0x00000002
        /*0030*/ 	.string	""
        /*0030*/ 	.string	"ptxas"
        /*0030*/ 	.string	"Cuda compilation tools, release 13.0, V13.0.88"
        /*0030*/ 	.string	"Build cuda_13.0.r13.0/compiler.36424714_0"
        /*0030*/ 	.string	"-v  -suppress-debug-info  -lineinfo  -arch sm_90a "



//--------------------- .note.nv.cuinfo           --------------------------
	.section	.note.nv.cuinfo,"",@"SHT_NOTE"
	.sectionflags	@"SHF_NOTE_NV_CUINFO"
        /*0018*/ 	.short	0x0002
        /*001a*/ 	.short	0x005a
        /*001c*/ 	.short	0x0082
	.zero		2


//--------------------- .nv.info                  --------------------------
	.section	.nv.info,"",@"SHT_CUDA_INFO"
	.align	4


	//----- nvinfo : EIATTR_REGCOUNT
	.align		4
        /*0000*/ 	.byte	0x04, 0x2f
        /*0002*/ 	.short	(.L_1 - .L_0)
	.align		4
.L_0:
        /*0004*/ 	.word	index@(matmul_kernel)
        /*0008*/ 	.word	0x000000ff


	//----- nvinfo : EIATTR_FRAME_SIZE
	.align		4
.L_1:
        /*000c*/ 	.byte	0x04, 0x11
        /*000e*/ 	.short	(.L_3 - .L_2)
	.align		4
.L_2:
        /*0010*/ 	.word	index@(matmul_kernel)
        /*0014*/ 	.word	0x00001b50


	//----- nvinfo : EIATTR_MIN_STACK_SIZE
	.align		4
.L_3:
        /*0018*/ 	.byte	0x04, 0x12
        /*001a*/ 	.short	(.L_5 - .L_4)
	.align		4
.L_4:
        /*001c*/ 	.word	index@(matmul_kernel)
        /*0020*/ 	.word	0x00001b50
.L_5:


//--------------------- .nv.compat                --------------------------
	.section	.nv.compat,"",@"SHT_CUDA_COMPAT_INFO"
	.align	4
        /*0000*/ 	.byte	0x02, 0x09, 0x01, 0x00, 0x02, 0x02, 0x04, 0x00, 0x02, 0x05, 0x05, 0x00, 0x03, 0x07, 0x01, 0x01
        /*0010*/ 	.byte	0x02, 0x03, 0x00, 0x00, 0x02, 0x06, 0x01, 0x00, 0x04, 0x0b, 0x08, 0x00, 0x00, 0x00, 0x00, 0x00
        /*0020*/ 	.byte	0x00, 0x00, 0x00, 0x00


//--------------------- .nv.info.matmul_kernel    --------------------------
	.section	.nv.info.matmul_kernel,"",@"SHT_CUDA_INFO"
	.sectionflags	@""
	.align	4


	//----- nvinfo : EIATTR_CUDA_API_VERSION
	.align		4
        /*0000*/ 	.byte	0x04, 0x37
        /*0002*/ 	.short	(.L_7 - .L_6)
.L_6:
        /*0004*/ 	.word	0x00000082


	//----- nvinfo : EIATTR_KPARAM_INFO
	.align		4
.L_7:
        /*0008*/ 	.byte	0x04, 0x17
        /*000a*/ 	.short	(.L_9 - .L_8)
.L_8:
        /*000c*/ 	.word	0x00000000
        /*0010*/ 	.short	0x000d
        /*0012*/ 	.short	0x0048
        /*0014*/ 	.byte	0x00, 0xf4, 0x21, 0x00


	//----- nvinfo : EIATTR_KPARAM_INFO
	.align		4
.L_9:
        /*0018*/ 	.byte	0x04, 0x17
        /*001a*/ 	.short	(.L_11 - .L_10)
.L_10:
        /*001c*/ 	.word	0x00000000
        /*0020*/ 	.short	0x000c
        /*0022*/ 	.short	0x0040
        /*0024*/ 	.byte	0x00, 0xf4, 0x21, 0x00


	//----- nvinfo : EIATTR_KPARAM_INFO
	.align		4
.L_11:
        /*0028*/ 	.byte	0x04, 0x17
        /*002a*/ 	.short	(.L_13 - .L_12)
.L_12:
        /*002c*/ 	.word	0x00000000
        /*0030*/ 	.short	0x000b
        /*0032*/ 	.short	0x0038
        /*0034*/ 	.byte	0x00, 0xf0, 0x11, 0x00


	//----- nvinfo : EIATTR_KPARAM_INFO
	.align		4
.L_13:
        /*0038*/ 	.byte	0x04, 0x17
        /*003a*/ 	.short	(.L_15 - .L_14)
.L_14:
        /*003c*/ 	.word	0x00000000
        /*0040*/ 	.short	0x000a
        /*0042*/ 	.short	0x0034
        /*0044*/ 	.byte	0x00, 0xf0, 0x11, 0x00


	//----- nvinfo : EIATTR_KPARAM_INFO
	.align		4
.L_15:
        /*0048*/ 	.byte	0x04, 0x17
        /*004a*/ 	.short	(.L_17 - .L_16)
.L_16:
        /*004c*/ 	.word	0x00000000
        /*0050*/ 	.short	0x0009
        /*0052*/ 	.short	0x0030
        /*0054*/ 	.byte	0x00, 0xf0, 0x11, 0x00


	//----- nvinfo : EIATTR_KPARAM_INFO
	.align		4
.L_17:
        /*0058*/ 	.byte	0x04, 0x17
        /*005a*/ 	.short	(.L_19 - .L_18)
.L_18:
        /*005c*/ 	.word	0x00000000
        /*0060*/ 	.short	0x0008
        /*0062*/ 	.short	0x002c
        /*0064*/ 	.byte	0x00, 0xf0, 0x11, 0x00


	//----- nvinfo : EIATTR_KPARAM_INFO
	.align		4
.L_19:
        /*0068*/ 	.byte	0x04, 0x17
        /*006a*/ 	.short	(.L_21 - .L_20)
.L_20:
        /*006c*/ 	.word	0x00000000
        /*0070*/ 	.short	0x0007
        /*0072*/ 	.short	0x0028
        /*0074*/ 	.byte	0x00, 0xf0, 0x11, 0x00


	//----- nvinfo : EIATTR_KPARAM_INFO
	.align		4
.L_21:
        /*0078*/ 	.byte	0x04, 0x17
        /*007a*/ 	.short	(.L_23 - .L_22)
.L_22:
        /*007c*/ 	.word	0x00000000
        /*0080*/ 	.short	0x0006
        /*0082*/ 	.short	0x0024
        /*0084*/ 	.byte	0x00, 0xf0, 0x11, 0x00


	//----- nvinfo : EIATTR_KPARAM_INFO
	.align		4
.L_23:
        /*0088*/ 	.byte	0x04, 0x17
        /*008a*/ 	.short	(.L_25 - .L_24)
.L_24:
        /*008c*/ 	.word	0x00000000
        /*0090*/ 	.short	0x0005
        /*0092*/ 	.short	0x0020
        /*0094*/ 	.byte	0x00, 0xf0, 0x11, 0x00


	//----- nvinfo : EIATTR_KPARAM_INFO
	.align		4
.L_25:
        /*0098*/ 	.byte	0x04, 0x17
        /*009a*/ 	.short	(.L_27 - .L_26)
.L_26:
        /*009c*/ 	.word	0x00000000
        /*00a0*/ 	.short	0x0004
        /*00a2*/ 	.short	0x001c
        /*00a4*/ 	.byte	0x00, 0xf0, 0x11, 0x00


	//----- nvinfo : EIATTR_KPARAM_INFO
	.align		4
.L_27:
        /*00a8*/ 	.byte	0x04, 0x17
        /*00aa*/ 	.short	(.L_29 - .L_28)
.L_28:
        /*00ac*/ 	.word	0x00000000
        /*00b0*/ 	.short	0x0003
        /*00b2*/ 	.short	0x0018
        /*00b4*/ 	.byte	0x00, 0xf0, 0x11, 0x00


	//----- nvinfo : EIATTR_KPARAM_INFO
	.align		4
.L_29:
        /*00b8*/ 	.byte	0x04, 0x17
        /*00ba*/ 	.short	(.L_31 - .L_30)
.L_30:
        /*00bc*/ 	.word	0x00000000
        /*00c0*/ 	.short	0x0002
        /*00c2*/ 	.short	0x0010
        /*00c4*/ 	.byte	0x00, 0xf4, 0x21, 0x00


	//----- nvinfo : EIATTR_KPARAM_INFO
	.align		4
.L_31:
        /*00c8*/ 	.byte	0x04, 0x17
        /*00ca*/ 	.short	(.L_33 - .L_32)
.L_32:
        /*00cc*/ 	.word	0x00000000
        /*00d0*/ 	.short	0x0001
        /*00d2*/ 	.short	0x0008
        /*00d4*/ 	.byte	0x00, 0xf4, 0x21, 0x00


	//----- nvinfo : EIATTR_KPARAM_INFO
	.align		4
.L_33:
        /*00d8*/ 	.byte	0x04, 0x17
        /*00da*/ 	.short	(.L_35 - .L_34)
.L_34:
        /*00dc*/ 	.word	0x00000000
        /*00e0*/ 	.short	0x0000
        /*00e2*/ 	.short	0x0000
        /*00e4*/ 	.byte	0x00, 0xf4, 0x21, 0x00


	//----- nvinfo : EIATTR_SPARSE_MMA_MASK
	.align		4
.L_35:
        /*00e8*/ 	.byte	0x03, 0x50
        /*00ea*/ 	.short	0x0000


	//----- nvinfo : EIATTR_MAXREG_COUNT
	.align		4
        /*00ec*/ 	.byte	0x03, 0x1b
        /*00ee*/ 	.short	0x00ff


	//----- nvinfo : EIATTR_NUM_BARRIERS
	.align		4
        /*00f0*/ 	.byte	0x02, 0x4c
        /*00f2*/ 	.byte	0x01
	.zero		1


	//----- nvinfo : EIATTR_ANNOTATIONS
	.align		4
        /*00f4*/ 	.byte	0x04, 0x55
        /*00f6*/ 	.short	(.L_37 - .L_36)


	//   ....[0]....
.L_36:
        /*00f8*/ 	.word	0x00000001
        /*00fc*/ 	.byte	0x70, 0x00, 0x00, 0x00, 0x01, 0x00, 0x00, 0x00, 0x20, 0x06, 0x00, 0x00, 0x01, 0x00, 0x00, 0x00
        /* <DEDUP_REMOVED lines=608> */
        /*270c*/ 	.byte	0x10, 0xa1, 0x01, 0x00, 0x01, 0x00, 0x00, 0x00, 0x50, 0xa1, 0x01, 0x00


	//----- nvinfo : EIATTR_MERCURY_ISA_VERSION
	.align		4
.L_37:
        /*2718*/ 	.byte	0x03, 0x5f
        /*271a*/ 	.short	0x0101


	//----- nvinfo : EIATTR_EXIT_INSTR_OFFSETS
	.align		4
        /*271c*/ 	.byte	0x04, 0x1c
        /*271e*/ 	.short	(.L_39 - .L_38)


	//   ....[0]....
.L_38:
        /*2720*/ 	.word	0x0006bdc0


	//   ....[1]....
        /*2724*/ 	.word	0x0006bde0


	//----- nvinfo : EIATTR_REQNTID
	.align		4
.L_39:
        /*2728*/ 	.byte	0x04, 0x10
        /*272a*/ 	.short	(.L_41 - .L_40)
.L_40:
        /*272c*/ 	.word	0x00000080
        /*2730*/ 	.word	0x00000001
        /*2734*/ 	.word	0x00000001


	//----- nvinfo : EIATTR_CBANK_PARAM_SIZE
	.align		4
.L_41:
        /*2738*/ 	.byte	0x03, 0x19
        /*273a*/ 	.short	0x0050


	//----- nvinfo : EIATTR_PARAM_CBANK
	.align		4
        /*273c*/ 	.byte	0x04, 0x0a
        /*273e*/ 	.short	(.L_43 - .L_42)
	.align		4
.L_42:
        /*2740*/ 	.word	index@(.nv.constant0.matmul_kernel)
        /*2744*/ 	.short	0x0210
        /*2746*/ 	.short	0x0050


	//----- nvinfo : EIATTR_SW_WAR
	.align		4
.L_43:
        /*2748*/ 	.byte	0x04, 0x36
        /*274a*/ 	.short	(.L_45 - .L_44)
.L_44:
        /*274c*/ 	.word	0x00000008
.L_45:


//--------------------- .nv.callgraph             --------------------------
	.section	.nv.callgraph,"",@"SHT_CUDA_CALLGRAPH"
	.align	4
	.sectionentsize	8
	.align		4
        /*0000*/ 	.word	0x00000000
	.align		4
        /*0004*/ 	.word	0xffffffff
	.align		4
        /*0008*/ 	.word	0x00000000
	.align		4
        /*000c*/ 	.word	0xfffffffe
	.align		4
        /*0010*/ 	.word	0x00000000
	.align		4
        /*0014*/ 	.word	0xfffffffd
	.align		4
        /*0018*/ 	.word	0x00000000
	.align		4
        /*001c*/ 	.word	0xfffffffc


//--------------------- .text.matmul_kernel       --------------------------
	.section	.text.matmul_kernel,"ax",@progbits
	.align	128
        .global         matmul_kernel
        .type           matmul_kernel,@function
        .size           matmul_kernel,(.L_x_3 - matmul_kernel)
        .other          matmul_kernel,@"STO_CUDA_ENTRY STV_DEFAULT"
matmul_kernel:
.text.matmul_kernel:
[----:B------:R-:W1:Y:S08]  /*0000*/  LDC R1, c[0x0][0x28] ;  /* 0x00000a00ff017b82 */ /* 0x000e700000000800 */
[----:B------:R-:W2:Y:S01]  /*0010*/  LDC.64 R2, c[0x0][0x228] ;  /* 0x00008a00ff027b82 */ /* 0x000ea20000000a00 */
[----:B-1----:R-:W-:Y:S01]  /*0020*/  VIADD R1, R1, 0xffffe4b0 ;  /* 0xffffe4b001017836 */ /* 0x002fe20000000000 */
[----:B------:R-:W1:Y:S01]  /*0030*/  S2R R5, SR_CTAID.X ;  /* 0x0000000000057919 */ /* 0x000e620000002500 */
[----:B------:R-:W-:Y:S01]  /*0040*/  ULDC UR4, c[0x0][0x234] ;  /* 0x00008d0000047ab9 */ /* 0x000fe20000000800 */
[----:B------:R-:W-:Y:S01]  /*0050*/  ULDC.64 UR6, c[0x0][0x210] ;  /* 0x0000840000067ab9 */ /* 0x000fe20000000a00 */
[----:B--2---:R-:W-:Y:S01]  /*0060*/  IMAD.MOV.U32 R13, RZ, RZ, R3 ;  /* 0x000000ffff0d7224 */ /* 0x004fe200078e0003 */
[----:B------:R2:W-:Y:S01]  /*0070*/  STL.64 [R1+0x20], R2 ;  /* 0x0000200201007387 */ /* 0x0005e20000100a00 */
[----:B------:R-:W-:-:S03]  /*0080*/  IMAD.MOV.U32 R11, RZ, RZ, R2 ;  /* 0x000000ffff0b7224 */ /* 0x000fc600078e0002 */
[----:B------:R-:W-:Y:S02]  /*0090*/  IADD3 R0, R13, 0xff, RZ ;  /* 0x000000ff0d007810 */ /* 0x000fe40007ffe0ff */
[----:B------:R-:W-:Y:S02]  /*00a0*/  IABS R245, R11 ;  /* 0x0000000b00f57213 */ /* 0x000fe40000000000 */
[----:B------:R-:W-:Y:S02]  /*00b0*/  IABS R252, R13 ;  /* 0x0000000d00fc7213 */ /* 0x000fe40000000000 */
[----:B-1----:R-:W-:Y:S02]  /*00c0*/  IABS R8, R5 ;  /* 0x0000000500087213 */ /* 0x002fe40000000000 */
[----:B--2---:R-:W-:-:S04]  /*00d0*/  SHF.R.S32.HI R3, RZ, 0x1f, R0 ;  /* 0x0000001fff037819 */ /* 0x004fc80000011400 */
[----:B------:R-:W-:-:S04]  /*00e0*/  LEA.HI R3, R3, R0, RZ, 0x8 ;  /* 0x0000000003037211 */ /* 0x000fc800078f40ff */
[----:B------:R-:W-:-:S05]  /*00f0*/  SHF.R.S32.HI R3, RZ, 0x8, R3 ;  /* 0x00000008ff037819 */ /* 0x000fca0000011403 */
[----:B------:R-:W-:-:S05]  /*0100*/  IMAD.SHL.U32 R4, R3, 0x8, RZ ;  /* 0x0000000803047824 */ /* 0x000fca00078e00ff */
[-C--:B------:R-:W-:Y:S02]  /*0110*/  IABS R7, R4.reuse ;  /* 0x0000000400077213 */ /* 0x080fe40000000000 */
[----:B------:R-:W-:Y:S02]  /*0120*/  IABS R10, R4 ;  /* 0x00000004000a7213 */ /* 0x000fe40000000000 */
[----:B------:R-:W1:Y:S08]  /*0130*/  I2F.RP R0, R7 ;  /* 0x0000000700007306 */ /* 0x000e700000209400 */
[----:B-1----:R-:W1:Y:S02]  /*0140*/  MUFU.RCP R0, R0 ;  /* 0x0000000000007308 */ /* 0x002e640000001000 */
[----:B-1----:R-:W-:-:S02]  /*0150*/  VIADD R2, R0, 0xffffffe ;  /* 0x0ffffffe00027836 */ /* 0x002fc40000000000 */
[----:B------:R-:W-:-:S04]  /*0160*/  IMAD.MOV R0, RZ, RZ, -R10 ;  /* 0x000000ffff007224 */ /* 0x000fc800078e0a0a */
[----:B------:R1:W2:Y:S02]  /*0170*/  F2I.FTZ.U32.TRUNC.NTZ R3, R2 ;  /* 0x0000000200037305 */ /* 0x0002a4000021f000 */
[----:B-1----:R-:W-:Y:S02]  /*0180*/  IMAD.MOV.U32 R2, RZ, RZ, RZ ;  /* 0x000000ffff027224 */ /* 0x002fe400078e00ff */
[----:B--2---:R-:W-:-:S04]  /*0190*/  IMAD.MOV R6, RZ, RZ, -R3 ;  /* 0x000000ffff067224 */ /* 0x004fc800078e0a03 */
[----:B------:R-:W-:Y:S01]  /*01a0*/  IMAD R9, R6, R7, RZ ;  /* 0x0000000706097224 */ /* 0x000fe200078e02ff */
[----:B------:R-:W-:-:S03]  /*01b0*/  MOV R6, R8 ;  /* 0x0000000800067202 */ /* 0x000fc60000000f00 */
[----:B------:R-:W-:-:S06]  /*01c0*/  IMAD.HI.U32 R3, R3, R9, R2 ;  /* 0x0000000903037227 */ /* 0x000fcc00078e0002 */
[----:B------:R-:W-:-:S04]  /*01d0*/  IMAD.HI.U32 R3, R3, R6, RZ ;  /* 0x0000000603037227 */ /* 0x000fc800078e00ff */
[----:B------:R-:W-:Y:S02]  /*01e0*/  IMAD R0, R3, R0, R6 ;  /* 0x0000000003007224 */ /* 0x000fe400078e0206 */
[----:B------:R-:W1:Y:S03]  /*01f0*/  I2F.RP R6, R245 ;  /* 0x000000f500067306 */ /* 0x000e660000209400 */
[----:B------:R-:W-:-:S05]  /*0200*/  ISETP.GT.U32.AND P1, PT, R7, R0, PT ;  /* 0x000000000700720c */ /* 0x000fca0003f24070 */
[----:B-1----:R-:W-:Y:S08]  /*0210*/  MUFU.RCP R6, R6 ;  /* 0x0000000600067308 */ /* 0x002ff00000001000 */
[----:B------:R-:W-:Y:S01]  /*0220*/  @!P1 IMAD.IADD R0, R0, 0x1, -R7 ;  /* 0x0000000100009824 */ /* 0x000fe200078e0a07 */
[----:B------:R-:W-:Y:S02]  /*0230*/  @!P1 IADD3 R3, R3, 0x1, RZ ;  /* 0x0000000103039810 */ /* 0x000fe40007ffe0ff */
[----:B------:R-:W-:-:S02]  /*0240*/  ISETP.NE.AND P1, PT, R4, RZ, PT ;  /* 0x000000ff0400720c */ /* 0x000fc40003f25270 */
[----:B------:R-:W-:Y:S02]  /*0250*/  ISETP.GE.U32.AND P0, PT, R0, R7, PT ;  /* 0x000000070000720c */ /* 0x000fe40003f06070 */
[----:B------:R-:W-:-:S04]  /*0260*/  LOP3.LUT R0, R5, R4, RZ, 0x3c, !PT ;  /* 0x0000000405007212 */ /* 0x000fc800078e3cff */
[----:B------:R-:W-:Y:S01]  /*0270*/  ISETP.GE.AND P2, PT, R0, RZ, PT ;  /* 0x000000ff0000720c */ /* 0x000fe20003f46270 */
[----:B------:R-:W-:-:S06]  /*0280*/  VIADD R0, R11, 0x7f ;  /* 0x0000007f0b007836 */ /* 0x000fcc0000000000 */
[----:B------:R-:W-:-:S04]  /*0290*/  @P0 VIADD R3, R3, 0x1 ;  /* 0x0000000103030836 */ /* 0x000fc80000000000 */
[----:B------:R-:W-:Y:S01]  /*02a0*/  IMAD.MOV.U32 R2, RZ, RZ, R3 ;  /* 0x000000ffff027224 */ /* 0x000fe200078e0003 */
[----:B------:R-:W-:-:S04]  /*02b0*/  SHF.R.S32.HI R3, RZ, 0x1f, R0 ;  /* 0x0000001fff037819 */ /* 0x000fc80000011400 */
[----:B------:R-:W-:Y:S02]  /*02c0*/  @!P2 IADD3 R2, -R2, RZ, RZ ;  /* 0x000000ff0202a210 */ /* 0x000fe40007ffe1ff */
[----:B------:R-:W-:Y:S02]  /*02d0*/  @!P1 LOP3.LUT R2, RZ, R4, RZ, 0x33, !PT ;  /* 0x00000004ff029212 */ /* 0x000fe400078e33ff */
[----:B------:R-:W-:-:S03]  /*02e0*/  LEA.HI R3, R3, R0, RZ, 0x7 ;  /* 0x0000000003037211 */ /* 0x000fc600078f38ff */
[----:B------:R-:W-:Y:S02]  /*02f0*/  IMAD.SHL.U32 R8, R2, 0x8, RZ ;  /* 0x0000000802087824 */ /* 0x000fe400078e00ff */
[----:B------:R-:W-:-:S03]  /*0300*/  IMAD.MOV R2, RZ, RZ, -R2 ;  /* 0x000000ffff027224 */ /* 0x000fc600078e0a02 */
[----:B------:R-:W-:Y:S01]  /*0310*/  LEA.HI.SX32 R3, R3, -R8, 0x19 ;  /* 0x8000000803037211 */ /* 0x000fe200078fcaff */
[----:B------:R-:W-:Y:S02]  /*0320*/  IMAD R11, R4, R2, R5 ;  /* 0x00000002040b7224 */ /* 0x000fe400078e0205 */
[----:B------:R-:W-:Y:S01]  /*0330*/  IMAD.MOV.U32 R2, RZ, RZ, RZ ;  /* 0x000000ffff027224 */ /* 0x000fe200078e00ff */
[----:B------:R-:W-:-:S04]  /*0340*/  VIMNMX R10, R3, 0x8, PT ;  /* 0x00000008030a7848 */ /* 0x000fc80003fe0100 */
[-C--:B------:R-:W-:Y:S02]  /*0350*/  IABS R7, R10.reuse ;  /* 0x0000000a00077213 */ /* 0x080fe40000000000 */
[----:B------:R-:W-:Y:S02]  /*0360*/  IABS R4, R10 ;  /* 0x0000000a00047213 */ /* 0x000fe40000000000 */
[----:B------:R-:W1:Y:S08]  /*0370*/  I2F.RP R0, R7 ;  /* 0x0000000700007306 */ /* 0x000e700000209400 */
[----:B-1----:R-:W1:Y:S02]  /*0380*/  MUFU.RCP R0, R0 ;  /* 0x0000000000007308 */ /* 0x002e640000001000 */
[----:B-1----:R-:W-:Y:S01]  /*0390*/  VIADD R3, R0, 0xffffffe ;  /* 0x0ffffffe00037836 */ /* 0x002fe20000000000 */
[----:B------:R-:W-:-:S05]  /*03a0*/  IABS R0, R11 ;  /* 0x0000000b00007213 */ /* 0x000fca0000000000 */
[----:B------:R-:W1:Y:S02]  /*03b0*/  F2I.FTZ.U32.TRUNC.NTZ R3, R3 ;  /* 0x0000000300037305 */ /* 0x000e64000021f000 */
[----:B-1----:R-:W-:-:S05]  /*03c0*/  IADD3 R12, RZ, -R3, RZ ;  /* 0x80000003ff0c7210 */ /* 0x002fca0007ffe0ff */
[----:B------:R-:W-:-:S04]  /*03d0*/  IMAD R5, R12, R7, RZ ;  /* 0x000000070c057224 */ /* 0x000fc800078e02ff */
[----:B------:R-:W-:Y:S02]  /*03e0*/  IMAD.HI.U32 R2, R3, R5, R2 ;  /* 0x0000000503027227 */ /* 0x000fe400078e0002 */
[----:B------:R-:W1:Y:S02]  /*03f0*/  I2F.RP R3, R252 ;  /* 0x000000fc00037306 */ /* 0x000e640000209400 */
[----:B------:R-:W-:Y:S02]  /*0400*/  IMAD.MOV.U32 R5, RZ, RZ, R0 ;  /* 0x000000ffff057224 */ /* 0x000fe400078e0000 */
[----:B------:R-:W-:Y:S02]  /*0410*/  IMAD.MOV R0, RZ, RZ, -R4 ;  /* 0x000000ffff007224 */ /* 0x000fe400078e0a04 */
[----:B------:R-:W-:-:S04]  /*0420*/  IMAD.HI.U32 R2, R2, R5, RZ ;  /* 0x0000000502027227 */ /* 0x000fc800078e00ff */
[----:B------:R-:W-:Y:S02]  /*0430*/  IMAD R0, R2, R0, R5 ;  /* 0x0000000002007224 */ /* 0x000fe400078e0205 */
[----:B------:R-:W-:Y:S01]  /*0440*/  VIADD R4, R6, 0xffffffe ;  /* 0x0ffffffe06047836 */ /* 0x000fe20000000000 */
[----:B------:R-:W-:Y:S02]  /*0450*/  MOV R6, RZ ;  /* 0x000000ff00067202 */ /* 0x000fe40000000f00 */
[----:B------:R-:W-:Y:S01]  /*0460*/  ISETP.GT.U32.AND P1, PT, R7, R0, PT ;  /* 0x000000000700720c */ /* 0x000fe20003f24070 */
[----:B-1----:R-:W1:Y:S08]  /*0470*/  MUFU.RCP R3, R3 ;  /* 0x0000000300037308 */ /* 0x002e700000001000 */
[----:B------:R2:W3:Y:S04]  /*0480*/  F2I.FTZ.U32.TRUNC.NTZ R5, R4 ;  /* 0x0000000400057305 */ /* 0x0004e8000021f000 */
[----:B------:R-:W-:Y:S01]  /*0490*/  @!P1 IADD3 R0, R0, -R7, RZ ;  /* 0x8000000700009210 */ /* 0x000fe20007ffe0ff */
[----:B------:R-:W-:Y:S01]  /*04a0*/  @!P1 VIADD R2, R2, 0x1 ;  /* 0x0000000102029836 */ /* 0x000fe20000000000 */
[----:B------:R-:W-:-:S02]  /*04b0*/  ISETP.NE.AND P1, PT, R10, RZ, PT ;  /* 0x000000ff0a00720c */ /* 0x000fc40003f25270 */
[----:B------:R-:W-:Y:S01]  /*04c0*/  ISETP.GE.U32.AND P0, PT, R0, R7, PT ;  /* 0x000000070000720c */ /* 0x000fe20003f06070 */
[----:B-1----:R-:W-:Y:S01]  /*04d0*/  VIADD R7, R3, 0xffffffe ;  /* 0x0ffffffe03077836 */ /* 0x002fe20000000000 */
[----:B------:R-:W-:Y:S01]  /*04e0*/  LOP3.LUT R0, R11, R10, RZ, 0x3c, !PT ;  /* 0x0000000a0b007212 */ /* 0x000fe200078e3cff */
[----:B--2---:R-:W-:-:S03]  /*04f0*/  IMAD.MOV.U32 R4, RZ, RZ, RZ ;  /* 0x000000ffff047224 */ /* 0x004fc600078e00ff */
[----:B------:R-:W-:Y:S01]  /*0500*/  ISETP.GE.AND P2, PT, R0, RZ, PT ;  /* 0x000000ff0000720c */ /* 0x000fe20003f46270 */
[----:B------:R-:W1:Y:S01]  /*0510*/  F2I.FTZ.U32.TRUNC.NTZ R7, R7 ;  /* 0x0000000700077305 */ /* 0x000e62000021f000 */
[----:B---3--:R-:W-:-:S04]  /*0520*/  IMAD.MOV R0, RZ, RZ, -R5 ;  /* 0x000000ffff007224 */ /* 0x008fc800078e0a05 */
[----:B------:R-:W-:Y:S01]  /*0530*/  IMAD R9, R0, R245, RZ ;  /* 0x000000f500097224 */ /* 0x000fe200078e02ff */
[----:B------:R-:W-:-:S03]  /*0540*/  @P0 IADD3 R2, R2, 0x1, RZ ;  /* 0x0000000102020810 */ /* 0x000fc60007ffe0ff */
[----:B------:R-:W-:-:S04]  /*0550*/  IMAD.HI.U32 R244, R5, R9, R4 ;  /* 0x0000000905f47227 */ /* 0x000fc800078e0004 */
[----:B------:R-:W-:Y:S01]  /*0560*/  @!P2 IMAD.MOV R2, RZ, RZ, -R2 ;  /* 0x000000ffff02a224 */ /* 0x000fe200078e0a02 */
[----:B------:R-:W-:Y:S01]  /*0570*/  @!P1 LOP3.LUT R2, RZ, R10, RZ, 0x33, !PT ;  /* 0x0000000aff029212 */ /* 0x000fe200078e33ff */
[----:B-1----:R-:W-:-:S03]  /*0580*/  IMAD.MOV R13, RZ, RZ, -R7 ;  /* 0x000000ffff0d7224 */ /* 0x002fc600078e0a07 */
[C---:B------:R-:W-:Y:S01]  /*0590*/  IADD3 R239, -R2.reuse, RZ, RZ ;  /* 0x000000ff02ef7210 */ /* 0x040fe20007ffe1ff */
[----:B------:R-:W-:Y:S02]  /*05a0*/  IMAD.SHL.U32 R3, R2, 0x100, RZ ;  /* 0x0000010002037824 */ /* 0x000fe400078e00ff */
[----:B------:R-:W-:Y:S02]  /*05b0*/  IMAD R5, R13, R252, RZ ;  /* 0x000000fc0d057224 */ /* 0x000fe400078e02ff */
[----:B------:R-:W-:Y:S01]  /*05c0*/  VIADD R14, R3, 0xff ;  /* 0x000000ff030e7836 */ /* 0x000fe20000000000 */
[----:B------:R-:W-:Y:S01]  /*05d0*/  IABS R0, R3 ;  /* 0x0000000300007213 */ /* 0x000fe20000000000 */
[----:B------:R-:W-:Y:S01]  /*05e0*/  IMAD.HI.U32 R6, R7, R5, R6 ;  /* 0x0000000507067227 */ /* 0x000fe200078e0006 */
[C---:B------:R-:W-:Y:S02]  /*05f0*/  IADD3 R2, R3.reuse, 0x2, RZ ;  /* 0x0000000203027810 */ /* 0x040fe40007ffe0ff */
[----:B------:R-:W-:Y:S01]  /*0600*/  IABS R13, R14 ;  /* 0x0000000e000d7213 */ /* 0x000fe20000000000 */
[C---:B------:R-:W-:Y:S01]  /*0610*/  VIADD R7, R3.reuse, 0x1 ;  /* 0x0000000103077836 */ /* 0x040fe20000000000 */
[----:B------:R-:W-:Y:S01]  /*0620*/  STL [R1+0x1278], R14 ;  /* 0x0012780e01007387 */ /* 0x000fe20000100800 */
[----:B------:R-:W-:Y:S01]  /*0630*/  IMAD.MOV.U32 R5, RZ, RZ, R0 ;  /* 0x000000ffff057224 */ /* 0x000fe200078e0000 */
[----:B------:R-:W-:Y:S01]  /*0640*/  IABS R9, R2 ;  /* 0x0000000200097213 */ /* 0x000fe20000000000 */
[C---:B------:R-:W-:Y:S01]  /*0650*/  VIADD R4, R3.reuse, 0x3 ;  /* 0x0000000303047836 */ /* 0x040fe20000000000 */
[----:B------:R1:W-:Y:S01]  /*0660*/  STL [R1+0xe88], R7 ;  /* 0x000e880701007387 */ /* 0x0003e20000100800 */
[----:B------:R-:W-:Y:S01]  /*0670*/  IMAD.HI.U32 R0, R6, R5, RZ ;  /* 0x0000000506007227 */ /* 0x000fe200078e00ff */
[----:B------:R-:W-:-:S02]  /*0680*/  IADD3 R12, R3, 0x4, RZ ;  /* 0x00000004030c7810 */ /* 0x000fc40007ffe0ff */
[----:B------:R2:W-:Y:S01]  /*0690*/  STL [R1+0xe84], R2 ;  /* 0x000e840201007387 */ /* 0x0005e20000100800 */
[----:B------:R-:W-:Y:S01]  /*06a0*/  IMAD R239, R10, R239, R11 ;  /* 0x000000ef0aef7224 */ /* 0x000fe200078e020b */
[----:B------:R-:W-:Y:S01]  /*06b0*/  IABS R11, R4 ;  /* 0x00000004000b7213 */ /* 0x000fe20000000000 */
[----:B------:R-:W-:Y:S01]  /*06c0*/  IMAD.MOV R0, RZ, RZ, -R0 ;  /* 0x000000ffff007224 */ /* 0x000fe200078e0a00 */
[----:B------:R3:W-:Y:S01]  /*06d0*/  STL [R1+0xe80], R4 ;  /* 0x000e800401007387 */ /* 0x0007e20000100800 */
[----:B------:R-:W-:Y:S01]  /*06e0*/  IMAD.IADD R239, R8, 0x1, R239 ;  /* 0x0000000108ef7824 */ /* 0x000fe200078e02ef */
[----:B-1----:R-:W-:Y:S01]  /*06f0*/  IABS R7, R7 ;  /* 0x0000000700077213 */ /* 0x002fe20000000000 */
[----:B------:R-:W-:Y:S01]  /*0700*/  IMAD R126, R252, R0, R5 ;  /* 0x00000000fc7e7224 */ /* 0x000fe200078e0205 */
[----:B------:R1:W-:Y:S01]  /*0710*/  STL [R1+0xe8c], R12 ;  /* 0x000e8c0c01007387 */ /* 0x0003e20000100800 */
[----:B------:R-:W-:-:S04]  /*0720*/  IMAD.HI.U32 R5, R6, R11, RZ ;  /* 0x0000000b06057227 */ /* 0x000fc800078e00ff */
[----:B--2---:R-:W-:Y:S01]  /*0730*/  IMAD.HI.U32 R2, R6, R13, RZ ;  /* 0x0000000d06027227 */ /* 0x004fe200078e00ff */
[----:B------:R-:W-:-:S03]  /*0740*/  IADD3 R5, -R5, RZ, RZ ;  /* 0x000000ff05057210 */ /* 0x000fc60007ffe1ff */
[----:B------:R-:W-:Y:S02]  /*0750*/  IMAD.MOV R8, RZ, RZ, -R2 ;  /* 0x000000ffff087224 */ /* 0x000fe400078e0a02 */
[----:B------:R-:W-:-:S04]  /*0760*/  IMAD.HI.U32 R2, R6, R7, RZ ;  /* 0x0000000706027227 */ /* 0x000fc800078e00ff */
[----:B---3--:R-:W-:-:S04]  /*0770*/  IMAD.HI.U32 R4, R6, R9, RZ ;  /* 0x0000000906047227 */ /* 0x008fc800078e00ff */
[----:B------:R-:W-:Y:S02]  /*0780*/  IMAD.MOV R2, RZ, RZ, -R2 ;  /* 0x000000ffff027224 */ /* 0x000fe400078e0a02 */
[----:B------:R-:W-:Y:S02]  /*0790*/  IMAD.MOV R4, RZ, RZ, -R4 ;  /* 0x000000ffff047224 */ /* 0x000fe400078e0a04 */
[C---:B------:R-:W-:Y:S02]  /*07a0*/  VIADD R10, R3.reuse, 0x5 ;  /* 0x00000005030a7836 */ /* 0x040fe40000000000 */
[C---:B------:R-:W-:Y:S02]  /*07b0*/  IMAD R2, R252.reuse, R2, R7 ;  /* 0x00000002fc027224 */ /* 0x040fe400078e0207 */
[C---:B------:R-:W-:Y:S01]  /*07c0*/  IMAD R4, R252.reuse, R4, R9 ;  /* 0x00000004fc047224 */ /* 0x040fe200078e0209 */
[----:B------:R-:W-:Y:S01]  /*07d0*/  STL [R1+0xea8], R10 ;  /* 0x000ea80a01007387 */ /* 0x000fe20000100800 */
[C---:B------:R-:W-:Y:S01]  /*07e0*/  IMAD R0, R252.reuse, R8, R13 ;  /* 0x00000008fc007224 */ /* 0x040fe200078e020d */
[----:B------:R-:W-:Y:S01]  /*07f0*/  IABS R8, R12 ;  /* 0x0000000c00087213 */ /* 0x000fe20000000000 */
[----:B------:R-:W-:Y:S01]  /*0800*/  IMAD R5, R252, R5, R11 ;  /* 0x00000005fc057224 */ /* 0x000fe200078e020b */
[----:B------:R2:W-:Y:S01]  /*0810*/  STL [R1+0x1c], R2 ;  /* 0x00001c0201007387 */ /* 0x0005e20000100800 */
[----:B------:R-:W-:-:S02]  /*0820*/  VIADD R9, R3, 0x6 ;  /* 0x0000000603097836 */ /* 0x000fc40000000000 */
[----:B------:R-:W-:Y:S01]  /*0830*/  IMAD.MOV.U32 R7, RZ, RZ, R8 ;  /* 0x000000ffff077224 */ /* 0x000fe200078e0008 */
[----:B------:R3:W-:Y:S01]  /*0840*/  STL [R1+0x18], R4 ;  /* 0x0000180401007387 */ /* 0x0007e20000100800 */
[C---:B------:R-:W-:Y:S02]  /*0850*/  VIADD R8, R3.reuse, 0x8 ;  /* 0x0000000803087836 */ /* 0x040fe40000000000 */
[C---:B-1----:R-:W-:Y:S01]  /*0860*/  VIADD R12, R3.reuse, 0x9 ;  /* 0x00000009030c7836 */ /* 0x042fe20000000000 */
[----:B------:R1:W-:Y:S01]  /*0870*/  STL [R1+0x14], R5 ;  /* 0x0000140501007387 */ /* 0x0003e20000100800 */
[C---:B------:R-:W-:Y:S01]  /*0880*/  VIADD R248, R3.reuse, 0xf6 ;  /* 0x000000f603f87836 */ /* 0x040fe20000000000 */
[----:B--2---:R-:W-:Y:S02]  /*0890*/  IABS R2, R10 ;  /* 0x0000000a00027213 */ /* 0x004fe40000000000 */
[----:B------:R2:W-:Y:S01]  /*08a0*/  STL [R1+0xeac], R9 ;  /* 0x000eac0901007387 */ /* 0x0005e20000100800 */
[----:B------:R-:W-:Y:S01]  /*08b0*/  IABS R10, R8 ;  /* 0x00000008000a7213 */ /* 0x000fe20000000000 */
[----:B---3--:R-:W-:Y:S01]  /*08c0*/  VIADD R4, R3, 0x7 ;  /* 0x0000000703047836 */ /* 0x008fe20000000000 */
[----:B-1----:R-:W-:Y:S01]  /*08d0*/  MOV R5, R2 ;  /* 0x0000000200057202 */ /* 0x002fe20000000f00 */
[----:B------:R-:W-:-:S03]  /*08e0*/  IMAD.HI.U32 R2, R6, R7, RZ ;  /* 0x0000000706027227 */ /* 0x000fc600078e00ff */
[----:B------:R1:W-:Y:S01]  /*08f0*/  STL [R1+0xeb4], R4 ;  /* 0x000eb40401007387 */ /* 0x0003e20000100800 */
[----:B------:R-:W-:Y:S01]  /*0900*/  IABS R11, R4 ;  /* 0x00000004000b7213 */ /* 0x000fe20000000000 */
[----:B------:R-:W-:Y:S02]  /*0910*/  IMAD.MOV R2, RZ, RZ, -R2 ;  /* 0x000000ffff027224 */ /* 0x000fe400078e0a02 */
[----:B------:R3:W-:Y:S01]  /*0920*/  STL [R1+0xebc], R8 ;  /* 0x000ebc0801007387 */ /* 0x0007e20000100800 */
[----:B--2---:R-:W-:Y:S01]  /*0930*/  IABS R9, R9 ;  /* 0x0000000900097213 */ /* 0x004fe20000000000 */
[----:B-1----:R-:W-:-:S04]  /*0940*/  IMAD.HI.U32 R4, R6, R5, RZ ;  /* 0x0000000506047227 */ /* 0x002fc800078e00ff */
[----:B---3--:R-:W-:Y:S02]  /*0950*/  IMAD.MOV R8, RZ, RZ, -R4 ;  /* 0x000000ffff087224 */ /* 0x008fe400078e0a04 */
[C---:B------:R-:W-:Y:S01]  /*0960*/  IMAD R4, R252.reuse, R2, R7 ;  /* 0x00000002fc047224 */ /* 0x040fe200078e0207 */
[----:B------:R-:W-:Y:S01]  /*0970*/  MOV R7, R10 ;  /* 0x0000000a00077202 */ /* 0x000fe20000000f00 */
[----:B------:R-:W-:Y:S01]  /*0980*/  IMAD R8, R252, R8, R5 ;  /* 0x00000008fc087224 */ /* 0x000fe200078e0205 */
[----:B------:R-:W-:Y:S01]  /*0990*/  IADD3 R10, R3, 0xa, RZ ;  /* 0x0000000a030a7810 */ /* 0x000fe20007ffe0ff */
[C---:B------:R-:W-:Y:S01]  /*09a0*/  IMAD.HI.U32 R2, R6.reuse, R9, RZ ;  /* 0x0000000906027227 */ /* 0x040fe200078e00ff */
[----:B------:R1:W-:Y:S03]  /*09b0*/  STL [R1+0x10], R4 ;  /* 0x0000100401007387 */ /* 0x0003e60000100800 */
[----:B------:R-:W-:Y:S01]  /*09c0*/  IMAD.MOV R2, RZ, RZ, -R2 ;  /* 0x000000ffff027224 */ /* 0x000fe200078e0a02 */
[----:B------:R2:W-:Y:S01]  /*09d0*/  STL [R1+0xc], R8 ;  /* 0x00000c0801007387 */ /* 0x0005e20000100800 */
[----:B------:R-:W-:-:S03]  /*09e0*/  IMAD.HI.U32 R5, R6, R7, RZ ;  /* 0x0000000706057227 */ /* 0x000fc600078e00ff */
[----:B------:R-:W-:Y:S01]  /*09f0*/  STL [R1+0xec0], R12 ;  /* 0x000ec00c01007387 */ /* 0x000fe20000100800 */
[----:B------:R-:W-:Y:S02]  /*0a00*/  IMAD R2, R252, R2, R9 ;  /* 0x00000002fc027224 */ /* 0x000fe400078e0209 */
[----:B-1----:R-:W-:Y:S01]  /*0a10*/  IMAD.HI.U32 R4, R6, R11, RZ ;  /* 0x0000000b06047227 */ /* 0x002fe200078e00ff */
[----:B------:R1:W-:Y:S01]  /*0a20*/  STL [R1+0xec8], R10 ;  /* 0x000ec80a01007387 */ /* 0x0003e20000100800 */
[----:B--2---:R-:W-:Y:S02]  /*0a30*/  IABS R8, R12 ;  /* 0x0000000c00087213 */ /* 0x004fe40000000000 */
[----:B------:R-:W-:Y:S01]  /*0a40*/  IMAD.MOV R4, RZ, RZ, -R4 ;  /* 0x000000ffff047224 */ /* 0x000fe200078e0a04 */
[----:B------:R2:W-:Y:S01]  /*0a50*/  STL [R1+0x8], R2 ;  /* 0x0000080201007387 */ /* 0x0005e20000100800 */
[----:B------:R-:W-:Y:S02]  /*0a60*/  IMAD.MOV R5, RZ, RZ, -R5 ;  /* 0x000000ffff057224 */ /* 0x000fe400078e0a05 */
[----:B------:R-:W-:-:S02]  /*0a70*/  IMAD.MOV.U32 R9, RZ, RZ, R8 ;  /* 0x000000ffff097224 */ /* 0x000fc400078e0008 */
[----:B------:R-:W-:Y:S01]  /*0a80*/  IMAD R251, R252, R4, R11 ;  /* 0x00000004fcfb7224 */ /* 0x000fe200078e020b */
[----:B------:R-:W-:Y:S01]  /*0a90*/  IABS R11, R10 ;  /* 0x0000000a000b7213 */ /* 0x000fe20000000000 */
[C---:B-1----:R-:W-:Y:S01]  /*0aa0*/  VIADD R10, R3.reuse, 0xd ;  /* 0x0000000d030a7836 */ /* 0x042fe20000000000 */
[C---:B------:R-:W-:Y:S01]  /*0ab0*/  IADD3 R4, R3.reuse, 0xc, RZ ;  /* 0x0000000c03047810 */ /* 0x040fe20007ffe0ff */
[----:B------:R-:W-:Y:S02]  /*0ac0*/  VIADD R12, R3, 0xb ;  /* 0x0000000b030c7836 */ /* 0x000fe40000000000 */
[----:B--2---:R-:W-:Y:S01]  /*0ad0*/  IMAD.HI.U32 R2, R6, R9, RZ ;  /* 0x0000000906027227 */ /* 0x004fe200078e00ff */
[----:B------:R-:W-:Y:S02]  /*0ae0*/  IABS R15, R4 ;  /* 0x00000004000f7213 */ /* 0x000fe40000000000 */
[----:B------:R-:W-:Y:S01]  /*0af0*/  STL [R1+0xed0], R12 ;  /* 0x000ed00c01007387 */ /* 0x000fe20000100800 */
[----:B------:R-:W-:Y:S01]  /*0b00*/  IMAD R250, R252, R5, R7 ;  /* 0x00000005fcfa7224 */ /* 0x000fe200078e0207 */
[----:B------:R-:W-:Y:S01]  /*0b10*/  IABS R5, R10 ;  /* 0x0000000a00057213 */ /* 0x000fe20000000000 */
[----:B------:R-:W-:Y:S01]  /*0b20*/  IMAD.MOV R2, RZ, RZ, -R2 ;  /* 0x000000ffff027224 */ /* 0x000fe200078e0a02 */
[----:B------:R-:W-:Y:S01]  /*0b30*/  IABS R13, R12 ;  /* 0x0000000c000d7213 */ /* 0x000fe20000000000 */
[----:B------:R1:W-:Y:S01]  /*0b40*/  STL [R1+0xed4], R4 ;  /* 0x000ed40401007387 */ /* 0x0003e20000100800 */
[----:B------:R-:W-:-:S03]  /*0b50*/  IMAD.HI.U32 R7, R6, R15, RZ ;  /* 0x0000000f06077227 */ /* 0x000fc600078e00ff */
[----:B------:R2:W-:Y:S01]  /*0b60*/  STL [R1+0xee0], R10 ;  /* 0x000ee00a01007387 */ /* 0x0005e20000100800 */
[----:B------:R-:W-:Y:S01]  /*0b70*/  IMAD R2, R252, R2, R9 ;  /* 0x00000002fc027224 */ /* 0x000fe200078e0209 */
[----:B------:R-:W-:Y:S01]  /*0b80*/  MOV R9, R5 ;  /* 0x0000000500097202 */ /* 0x000fe20000000f00 */
[----:B------:R-:W-:-:S04]  /*0b90*/  IMAD.HI.U32 R5, R6, R13, RZ ;  /* 0x0000000d06057227 */ /* 0x000fc800078e00ff */
[----:B-1----:R-:W-:Y:S01]  /*0ba0*/  IMAD.HI.U32 R4, R6, R11, RZ ;  /* 0x0000000b06047227 */ /* 0x002fe200078e00ff */
[----:B--2---:R-:W-:-:S03]  /*0bb0*/  IADD3 R10, R3, 0xf, RZ ;  /* 0x0000000f030a7810 */ /* 0x004fc60007ffe0ff */
[----:B------:R-:W-:Y:S02]  /*0bc0*/  IMAD.MOV R4, RZ, RZ, -R4 ;  /* 0x000000ffff047224 */ /* 0x000fe400078e0a04 */
[----:B------:R-:W-:Y:S02]  /*0bd0*/  VIADD R12, R3, 0xe ;  /* 0x0000000e030c7836 */ /* 0x000fe40000000000 */
[----:B------:R-:W-:-:S03]  /*0be0*/  IMAD.HI.U32 R8, R6, R9, RZ ;  /* 0x0000000906087227 */ /* 0x000fc600078e00ff */
[----:B------:R-:W-:Y:S01]  /*0bf0*/  STL [R1+0xee4], R12 ;  /* 0x000ee40c01007387 */ /* 0x000fe20000100800 */
[----:B------:R-:W-:Y:S02]  /*0c00*/  IMAD.MOV R5, RZ, RZ, -R5 ;  /* 0x000000ffff057224 */ /* 0x000fe400078e0a05 */
[C---:B------:R-:W-:Y:S01]  /*0c10*/  IMAD R4, R252.reuse, R4, R11 ;  /* 0x00000004fc047224 */ /* 0x040fe200078e020b */
[----:B------:R-:W-:Y:S01]  /*0c20*/  IABS R11, R12 ;  /* 0x0000000c000b7213 */ /* 0x000fe20000000000 */
[----:B------:R-:W-:Y:S01]  /*0c30*/  IMAD.MOV R7, RZ, RZ, -R7 ;  /* 0x000000ffff077224 */ /* 0x000fe200078e0a07 */
[----:B------:R1:W-:Y:S01]  /*0c40*/  STL [R1+0xee8], R10 ;  /* 0x000ee80a01007387 */ /* 0x0003e20000100800 */
[----:B------:R-:W-:Y:S02]  /*0c50*/  IMAD.MOV R8, RZ, RZ, -R8 ;  /* 0x000000ffff087224 */ /* 0x000fe400078e0a08 */
[C---:B------:R-:W-:Y:S01]  /*0c60*/  IMAD R5, R252.reuse, R5, R13 ;  /* 0x00000005fc057224 */ /* 0x040fe200078e020d */
[----:B------:R-:W-:Y:S01]  /*0c70*/  IABS R13, R10 ;  /* 0x0000000a000d7213 */ /* 0x000fe20000000000 */
[----:B------:R-:W-:-:S02]  /*0c80*/  IMAD R7, R252, R7, R15 ;  /* 0x00000007fc077224 */ /* 0x000fc400078e020f */
[----:B------:R-:W-:Y:S01]  /*0c90*/  IMAD R8, R252, R8, R9 ;  /* 0x00000008fc087224 */ /* 0x000fe200078e0209 */
[----:B------:R2:W-:Y:S01]  /*0ca0*/  STL [R1+0x12d4], R5 ;  /* 0x0012d40501007387 */ /* 0x0005e20000100800 */
[----:B------:R-:W-:-:S03]  /*0cb0*/  IMAD.HI.U32 R9, R6, R11, RZ ;  /* 0x0000000b06097227 */ /* 0x000fc600078e00ff */
[----:B------:R3:W-:Y:S01]  /*0cc0*/  STL [R1+0x12d8], R7 ;  /* 0x0012d80701007387 */ /* 0x0007e20000100800 */
[C---:B-1----:R-:W-:Y:S02]  /*0cd0*/  VIADD R10, R3.reuse, 0x10 ;  /* 0x00000010030a7836 */ /* 0x042fe40000000000 */
[----:B------:R-:W-:Y:S01]  /*0ce0*/  IMAD.MOV R9, RZ, RZ, -R9 ;  /* 0x000000ffff097224 */ /* 0x000fe200078e0a09 */
[----:B------:R-:W-:Y:S02]  /*0cf0*/  STL [R1+0x12d0], R8 ;  /* 0x0012d00801007387 */ /* 0x000fe40000100800 */
[----:B------:R-:W-:Y:S01]  /*0d00*/  IABS R15, R10 ;  /* 0x0000000a000f7213 */ /* 0x000fe20000000000 */
[----:B------:R-:W-:Y:S01]  /*0d10*/  IMAD R9, R252, R9, R11 ;  /* 0x00000009fc097224 */ /* 0x000fe200078e020b */
[----:B------:R1:W-:Y:S01]  /*0d20*/  STL [R1+0xef0], R10 ;  /* 0x000ef00a01007387 */ /* 0x0003e20000100800 */
[C---:B--2---:R-:W-:Y:S01]  /*0d30*/  IADD3 R5, R3.reuse, 0x12, RZ ;  /* 0x0000001203057810 */ /* 0x044fe20007ffe0ff */
[----:B---3--:R-:W-:-:S02]  /*0d40*/  VIADD R7, R3, 0x11 ;  /* 0x0000001103077836 */ /* 0x008fc40000000000 */
[C---:B------:R-:W-:Y:S01]  /*0d50*/  IMAD.HI.U32 R11, R6.reuse, R15, RZ ;  /* 0x0000000f060b7227 */ /* 0x040fe200078e00ff */
[----:B------:R-:W-:Y:S02]  /*0d60*/  IABS R19, R5 ;  /* 0x0000000500137213 */ /* 0x000fe40000000000 */
[----:B------:R-:W-:Y:S01]  /*0d70*/  IABS R17, R7 ;  /* 0x0000000700117213 */ /* 0x000fe20000000000 */
[----:B------:R-:W-:Y:S01]  /*0d80*/  STL [R1+0xef8], R7 ;  /* 0x000ef80701007387 */ /* 0x000fe20000100800 */
[----:B------:R-:W-:Y:S01]  /*0d90*/  IADD3 R11, -R11, RZ, RZ ;  /* 0x000000ff0b0b7210 */ /* 0x000fe20007ffe1ff */
[----:B-1----:R-:W-:Y:S02]  /*0da0*/  IMAD.HI.U32 R10, R6, R13, RZ ;  /* 0x0000000d060a7227 */ /* 0x002fe400078e00ff */
[----:B------:R1:W-:Y:S02]  /*0db0*/  STL [R1+0xefc], R5 ;  /* 0x000efc0501007387 */ /* 0x0003e40000100800 */
[----:B------:R-:W-:-:S02]  /*0dc0*/  IMAD.MOV R10, RZ, RZ, -R10 ;  /* 0x000000ffff0a7224 */ /* 0x000fc400078e0a0a */
[----:B------:R-:W-:-:S04]  /*0dd0*/  IMAD.HI.U32 R12, R6, R17, RZ ;  /* 0x00000011060c7227 */ /* 0x000fc800078e00ff */
[----:B------:R-:W-:Y:S02]  /*0de0*/  IMAD R10, R252, R10, R13 ;  /* 0x0000000afc0a7224 */ /* 0x000fe400078e020d */
[C---:B-1----:R-:W-:Y:S02]  /*0df0*/  VIADD R5, R3.reuse, 0x14 ;  /* 0x0000001403057836 */ /* 0x042fe40000000000 */
[----:B------:R-:W-:Y:S01]  /*0e00*/  IMAD.HI.U32 R13, R6, R19, RZ ;  /* 0x00000013060d7227 */ /* 0x000fe200078e00ff */
[----:B------:R-:W-:Y:S03]  /*0e10*/  STL [R1+0x12cc], R10 ;  /* 0x0012cc0a01007387 */ /* 0x000fe60000100800 */
[C---:B------:R-:W-:Y:S02]  /*0e20*/  VIADD R7, R3.reuse, 0x13 ;  /* 0x0000001303077836 */ /* 0x040fe40000000000 */
[----:B------:R-:W-:Y:S01]  /*0e30*/  IMAD R11, R252, R11, R15 ;  /* 0x0000000bfc0b7224 */ /* 0x000fe200078e020f */
[----:B------:R-:W-:Y:S01]  /*0e40*/  IABS R15, R5 ;  /* 0x00000005000f7213 */ /* 0x000fe20000000000 */
[----:B------:R-:W-:Y:S01]  /*0e50*/  IMAD.MOV R13, RZ, RZ, -R13 ;  /* 0x000000ffff0d7224 */ /* 0x000fe200078e0a0d */
[----:B------:R-:W-:Y:S01]  /*0e60*/  IABS R14, R7 ;  /* 0x00000007000e7213 */ /* 0x000fe20000000000 */
[----:B------:R-:W-:Y:S01]  /*0e70*/  IMAD.MOV R12, RZ, RZ, -R12 ;  /* 0x000000ffff0c7224 */ /* 0x000fe200078e0a0c */
[----:B------:R1:W-:Y:S01]  /*0e80*/  STL [R1+0xf08], R7 ;  /* 0x000f080701007387 */ /* 0x0003e20000100800 */
[----:B------:R-:W-:-:S02]  /*0e90*/  VIADD R8, R3, 0x15 ;  /* 0x0000001503087836 */ /* 0x000fc40000000000 */
[C---:B------:R-:W-:Y:S01]  /*0ea0*/  IMAD R13, R252.reuse, R13, R19 ;  /* 0x0000000dfc0d7224 */ /* 0x040fe200078e0213 */
[----:B------:R2:W-:Y:S01]  /*0eb0*/  STL [R1+0xf0c], R5 ;  /* 0x000f0c0501007387 */ /* 0x0005e20000100800 */
[----:B------:R-:W-:Y:S01]  /*0ec0*/  IMAD R12, R252, R12, R17 ;  /* 0x0000000cfc0c7224 */ /* 0x000fe200078e0211 */
[----:B------:R-:W-:Y:S01]  /*0ed0*/  MOV R17, R14 ;  /* 0x0000000e00117202 */ /* 0x000fe20000000f00 */
[----:B------:R-:W-:Y:S01]  /*0ee0*/  IMAD.MOV.U32 R19, RZ, RZ, R15 ;  /* 0x000000ffff137224 */ /* 0x000fe200078e000f */
[----:B------:R-:W-:Y:S01]  /*0ef0*/  IABS R21, R8 ;  /* 0x0000000800157213 */ /* 0x000fe20000000000 */
[----:B------:R-:W-:Y:S01]  /*0f00*/  STL [R1+0xf14], R8 ;  /* 0x000f140801007387 */ /* 0x000fe20000100800 */
[C---:B-1----:R-:W-:Y:S02]  /*0f10*/  VIADD R7, R3.reuse, 0x16 ;  /* 0x0000001603077836 */ /* 0x042fe40000000000 */
[----:B------:R-:W-:Y:S01]  /*0f20*/  IMAD.HI.U32 R15, R6, R19, RZ ;  /* 0x00000013060f7227 */ /* 0x000fe200078e00ff */
[----:B--2---:R-:W-:-:S02]  /*0f30*/  IADD3 R5, R3, 0x17, RZ ;  /* 0x0000001703057810 */ /* 0x004fc40007ffe0ff */
[----:B------:R1:W-:Y:S01]  /*0f40*/  STL [R1+0xf1c], R7 ;  /* 0x000f1c0701007387 */ /* 0x0003e20000100800 */
[C---:B------:R-:W-:Y:S01]  /*0f50*/  IMAD.HI.U32 R14, R6.reuse, R17, RZ ;  /* 0x00000011060e7227 */ /* 0x040fe200078e00ff */
[----:B------:R-:W-:Y:S02]  /*0f60*/  IABS R23, R7 ;  /* 0x0000000700177213 */ /* 0x000fe40000000000 */
[----:B------:R-:W-:Y:S01]  /*0f70*/  IABS R25, R5 ;  /* 0x0000000500197213 */ /* 0x000fe20000000000 */
[----:B------:R-:W-:Y:S01]  /*0f80*/  IMAD.HI.U32 R16, R6, R21, RZ ;  /* 0x0000001506107227 */ /* 0x000fe200078e00ff */
[----:B------:R2:W-:Y:S03]  /*0f90*/  STL [R1+0xf24], R5 ;  /* 0x000f240501007387 */ /* 0x0005e60000100800 */
[----:B------:R-:W-:Y:S01]  /*0fa0*/  IMAD.MOV R15, RZ, RZ, -R15 ;  /* 0x000000ffff0f7224 */ /* 0x000fe200078e0a0f */
[----:B------:R-:W-:Y:S01]  /*0fb0*/  IADD3 R16, -R16, RZ, RZ ;  /* 0x000000ff10107210 */ /* 0x000fe20007ffe1ff */
[----:B-1----:R-:W-:-:S02]  /*0fc0*/  VIADD R7, R3, 0x18 ;  /* 0x0000001803077836 */ /* 0x002fc40000000000 */
[----:B------:R-:W-:Y:S02]  /*0fd0*/  IMAD.MOV R14, RZ, RZ, -R14 ;  /* 0x000000ffff0e7224 */ /* 0x000fe400078e0a0e */
[C---:B------:R-:W-:Y:S01]  /*0fe0*/  IMAD R15, R252.reuse, R15, R19 ;  /* 0x0000000ffc0f7224 */ /* 0x040fe200078e0213 */
[----:B------:R-:W-:Y:S01]  /*0ff0*/  IABS R19, R7 ;  /* 0x0000000700137213 */ /* 0x000fe20000000000 */
[----:B------:R-:W-:Y:S01]  /*1000*/  IMAD R14, R252, R14, R17 ;  /* 0x0000000efc0e7224 */ /* 0x000fe200078e0211 */
[----:B------:R1:W-:Y:S01]  /*1010*/  STL [R1+0xf28], R7 ;  /* 0x000f280701007387 */ /* 0x0003e20000100800 */
[----:B------:R-:W-:-:S04]  /*1020*/  IMAD.HI.U32 R17, R6, R23, RZ ;  /* 0x0000001706117227 */ /* 0x000fc800078e00ff */
[----:B------:R-:W-:Y:S01]  /*1030*/  IMAD R16, R252, R16, R21 ;  /* 0x00000010fc107224 */ /* 0x000fe200078e0215 */
[----:B------:R-:W-:Y:S01]  /*1040*/  MOV R21, R19 ;  /* 0x0000001300157202 */ /* 0x000fe20000000f00 */
[----:B------:R-:W-:-:S04]  /*1050*/  IMAD.HI.U32 R18, R6, R25, RZ ;  /* 0x0000001906127227 */ /* 0x000fc800078e00ff */
[----:B------:R-:W-:Y:S02]  /*1060*/  IMAD.MOV R17, RZ, RZ, -R17 ;  /* 0x000000ffff117224 */ /* 0x000fe400078e0a11 */
[C---:B--2---:R-:W-:Y:S02]  /*1070*/  VIADD R5, R3.reuse, 0x19 ;  /* 0x0000001903057836 */ /* 0x044fe40000000000 */
[----:B-1----:R-:W-:Y:S02]  /*1080*/  VIADD R7, R3, 0x1b ;  /* 0x0000001b03077836 */ /* 0x002fe40000000000 */
[----:B------:R-:W-:Y:S01]  /*1090*/  IMAD.HI.U32 R19, R6, R21, RZ ;  /* 0x0000001506137227 */ /* 0x000fe200078e00ff */
[----:B------:R1:W-:Y:S02]  /*10a0*/  STL [R1+0xf30], R5 ;  /* 0x000f300501007387 */ /* 0x0003e40000100800 */
[----:B------:R-:W-:Y:S01]  /*10b0*/  IABS R27, R7 ;  /* 0x00000007001b7213 */ /* 0x000fe20000000000 */
[----:B------:R-:W-:Y:S01]  /*10c0*/  IMAD.MOV R18, RZ, RZ, -R18 ;  /* 0x000000ffff127224 */ /* 0x000fe200078e0a12 */
[----:B------:R-:W-:Y:S01]  /*10d0*/  IADD3 R19, -R19, RZ, RZ ;  /* 0x000000ff13137210 */ /* 0x000fe20007ffe1ff */
[----:B------:R-:W-:Y:S01]  /*10e0*/  IMAD R17, R252, R17, R23 ;  /* 0x00000011fc117224 */ /* 0x000fe200078e0217 */
[----:B------:R-:W-:Y:S01]  /*10f0*/  IABS R23, R5 ;  /* 0x0000000500177213 */ /* 0x000fe20000000000 */
[----:B------:R-:W-:-:S02]  /*1100*/  VIADD R8, R3, 0x1a ;  /* 0x0000001a03087836 */ /* 0x000fc40000000000 */
[----:B------:R-:W-:Y:S02]  /*1110*/  IMAD R18, R252, R18, R25 ;  /* 0x00000012fc127224 */ /* 0x000fe400078e0219 */
[----:B-1----:R-:W-:Y:S01]  /*1120*/  VIADD R5, R3, 0x1c ;  /* 0x0000001c03057836 */ /* 0x002fe20000000000 */
[----:B------:R-:W-:Y:S01]  /*1130*/  IABS R25, R8 ;  /* 0x0000000800197213 */ /* 0x000fe20000000000 */
[----:B------:R1:W-:Y:S01]  /*1140*/  STL [R1+0xf38], R8 ;  /* 0x000f380801007387 */ /* 0x0003e20000100800 */
[C---:B------:R-:W-:Y:S02]  /*1150*/  IMAD.HI.U32 R20, R6.reuse, R23, RZ ;  /* 0x0000001706147227 */ /* 0x040fe400078e00ff */
[----:B------:R-:W-:Y:S01]  /*1160*/  IABS R29, R5 ;  /* 0x00000005001d7213 */ /* 0x000fe20000000000 */
[----:B------:R2:W-:Y:S01]  /*1170*/  STL [R1+0xf3c], R7 ;  /* 0x000f3c0701007387 */ /* 0x0005e20000100800 */
[----:B------:R-:W-:-:S03]  /*1180*/  IMAD.HI.U32 R22, R6, R27, RZ ;  /* 0x0000001b06167227 */ /* 0x000fc600078e00ff */
[----:B------:R3:W-:Y:S01]  /*1190*/  STL [R1+0xf44], R5 ;  /* 0x000f440501007387 */ /* 0x0007e20000100800 */
[----:B------:R-:W-:Y:S01]  /*11a0*/  IMAD R19, R252, R19, R21 ;  /* 0x00000013fc137224 */ /* 0x000fe200078e0215 */
[----:B------:R-:W-:Y:S01]  /*11b0*/  IADD3 R22, -R22, RZ, RZ ;  /* 0x000000ff16167210 */ /* 0x000fe20007ffe1ff */
[----:B------:R-:W-:Y:S01]  /*11c0*/  IMAD.MOV R20, RZ, RZ, -R20 ;  /* 0x000000ffff147224 */ /* 0x000fe200078e0a14 */
[----:B-1----:R-:W-:Y:S01]  /*11d0*/  IADD3 R8, R3, 0x1f, RZ ;  /* 0x0000001f03087810 */ /* 0x002fe20007ffe0ff */
[----:B------:R-:W-:-:S03]  /*11e0*/  IMAD.HI.U32 R21, R6, R25, RZ ;  /* 0x0000001906157227 */ /* 0x000fc600078e00ff */
[----:B------:R-:W-:Y:S01]  /*11f0*/  IABS R31, R8 ;  /* 0x00000008001f7213 */ /* 0x000fe20000000000 */
[C---:B--2---:R-:W-:Y:S02]  /*1200*/  VIADD R7, R3.reuse, 0x1d ;  /* 0x0000001d03077836 */ /* 0x044fe40000000000 */
[----:B------:R-:W-:Y:S02]  /*1210*/  IMAD R20, R252, R20, R23 ;  /* 0x00000014fc147224 */ /* 0x000fe400078e0217 */
[----:B------:R-:W-:Y:S01]  /*1220*/  IMAD.MOV R21, RZ, RZ, -R21 ;  /* 0x000000ffff157224 */ /* 0x000fe200078e0a15 */
[----:B------:R-:W-:Y:S01]  /*1230*/  IABS R24, R7 ;  /* 0x0000000700187213 */ /* 0x000fe20000000000 */
[----:B---3--:R-:W-:Y:S01]  /*1240*/  VIADD R5, R3, 0x1e ;  /* 0x0000001e03057836 */ /* 0x008fe20000000000 */
[----:B------:R1:W-:Y:S01]  /*1250*/  STL [R1+0xf50], R7 ;  /* 0x000f500701007387 */ /* 0x0003e20000100800 */
[----:B------:R-:W-:-:S03]  /*1260*/  IMAD.HI.U32 R23, R6, R29, RZ ;  /* 0x0000001d06177227 */ /* 0x000fc600078e00ff */
[----:B------:R-:W-:Y:S01]  /*1270*/  STL [R1+0xf54], R5 ;  /* 0x000f540501007387 */ /* 0x000fe20000100800 */
[C---:B------:R-:W-:Y:S02]  /*1280*/  IMAD R22, R252.reuse, R22, R27 ;  /* 0x00000016fc167224 */ /* 0x040fe400078e021b */
[----:B------:R-:W-:Y:S01]  /*1290*/  IMAD R21, R252, R21, R25 ;  /* 0x00000015fc157224 */ /* 0x000fe200078e0219 */
[----:B------:R-:W-:Y:S01]  /*12a0*/  IABS R25, R5 ;  /* 0x0000000500197213 */ /* 0x000fe20000000000 */
[----:B------:R-:W-:Y:S01]  /*12b0*/  IMAD.MOV.U32 R27, RZ, RZ, R24 ;  /* 0x000000ffff1b7224 */ /* 0x000fe200078e0018 */
[----:B------:R2:W-:Y:S01]  /*12c0*/  STL [R1+0xf5c], R8 ;  /* 0x000f5c0801007387 */ /* 0x0005e20000100800 */
[----:B------:R-:W-:Y:S02]  /*12d0*/  IMAD.MOV R23, RZ, RZ, -R23 ;  /* 0x000000ffff177224 */ /* 0x000fe400078e0a17 */
[----:B------:R-:W-:-:S04]  /*12e0*/  IMAD.HI.U32 R24, R6, R27, RZ ;  /* 0x0000001b06187227 */ /* 0x000fc800078e00ff */
[----:B------:R-:W-:Y:S01]  /*12f0*/  IMAD R23, R252, R23, R29 ;  /* 0x00000017fc177224 */ /* 0x000fe200078e021d */
[----:B------:R-:W-:Y:S01]  /*1300*/  IADD3 R24, -R24, RZ, RZ ;  /* 0x000000ff18187210 */ /* 0x000fe20007ffe1ff */
[C---:B-1----:R-:W-:Y:S01]  /*1310*/  VIADD R7, R3.reuse, 0x20 ;  /* 0x0000002003077836 */ /* 0x042fe20000000000 */
[C---:B--2---:R-:W-:Y:S01]  /*1320*/  IADD3 R8, R3.reuse, 0x24, RZ ;  /* 0x0000002403087810 */ /* 0x044fe20007ffe0ff */
[----:B------:R-:W-:Y:S02]  /*1330*/  IMAD.MOV.U32 R29, RZ, RZ, R25 ;  /* 0x000000ffff1d7224 */ /* 0x000fe400078e0019 */
[----:B------:R-:W-:Y:S01]  /*1340*/  VIADD R5, R3, 0x21 ;  /* 0x0000002103057836 */ /* 0x000fe20000000000 */
[----:B------:R-:W-:Y:S01]  /*1350*/  IABS R33, R7 ;  /* 0x0000000700217213 */ /* 0x000fe20000000000 */
[----:B------:R-:W-:Y:S01]  /*1360*/  IMAD.HI.U32 R25, R6, R29, RZ ;  /* 0x0000001d06197227 */ /* 0x000fe200078e00ff */
[----:B------:R1:W-:Y:S02]  /*1370*/  STL [R1+0xf64], R7 ;  /* 0x000f640701007387 */ /* 0x0003e40000100800 */
[----:B------:R-:W-:Y:S01]  /*1380*/  IABS R35, R5 ;  /* 0x0000000500237213 */ /* 0x000fe20000000000 */
[----:B------:R-:W-:Y:S01]  /*1390*/  IMAD.MOV R25, RZ, RZ, -R25 ;  /* 0x000000ffff197224 */ /* 0x000fe200078e0a19 */
[----:B------:R2:W-:Y:S01]  /*13a0*/  STL [R1+0xf68], R5 ;  /* 0x000f680501007387 */ /* 0x0005e20000100800 */
[----:B------:R-:W-:-:S02]  /*13b0*/  IMAD R24, R252, R24, R27 ;  /* 0x00000018fc187224 */ /* 0x000fc400078e021b */
[----:B------:R-:W-:-:S04]  /*13c0*/  IMAD.HI.U32 R26, R6, R31, RZ ;  /* 0x0000001f061a7227 */ /* 0x000fc800078e00ff */
[----:B-1----:R-:W-:Y:S02]  /*13d0*/  VIADD R7, R3, 0x22 ;  /* 0x0000002203077836 */ /* 0x002fe40000000000 */
[----:B------:R-:W-:-:S03]  /*13e0*/  IMAD.HI.U32 R27, R6, R33, RZ ;  /* 0x00000021061b7227 */ /* 0x000fc600078e00ff */
[----:B------:R1:W-:Y:S01]  /*13f0*/  STL [R1+0xf6c], R7 ;  /* 0x000f6c0701007387 */ /* 0x0003e20000100800 */
[----:B------:R-:W-:Y:S01]  /*1400*/  IMAD R25, R252, R25, R29 ;  /* 0x00000019fc197224 */ /* 0x000fe200078e021d */
[----:B------:R-:W-:Y:S01]  /*1410*/  IABS R29, R7 ;  /* 0x00000007001d7213 */ /* 0x000fe20000000000 */
[----:B------:R-:W-:Y:S01]  /*1420*/  IMAD.MOV R26, RZ, RZ, -R26 ;  /* 0x000000ffff1a7224 */ /* 0x000fe200078e0a1a */
[----:B------:R-:W-:Y:S01]  /*1430*/  IADD3 R27, -R27, RZ, RZ ;  /* 0x000000ff1b1b7210 */ /* 0x000fe20007ffe1ff */
[----:B--2---:R-:W-:Y:S02]  /*1440*/  VIADD R5, R3, 0x23 ;  /* 0x0000002303057836 */ /* 0x004fe40000000000 */
[----:B------:R-:W-:-:S03]  /*1450*/  IMAD.HI.U32 R28, R6, R35, RZ ;  /* 0x00000023061c7227 */ /* 0x000fc600078e00ff */
[----:B------:R2:W-:Y:S01]  /*1460*/  STL [R1+0xf74], R5 ;  /* 0x000f740501007387 */ /* 0x0005e20000100800 */
[C---:B------:R-:W-:Y:S02]  /*1470*/  IMAD R26, R252.reuse, R26, R31 ;  /* 0x0000001afc1a7224 */ /* 0x040fe400078e021f */
[----:B------:R-:W-:Y:S01]  /*1480*/  IMAD.MOV.U32 R31, RZ, RZ, R29 ;  /* 0x000000ffff1f7224 */ /* 0x000fe200078e001d */
[----:B------:R-:W-:Y:S01]  /*1490*/  STL [R1+0xf80], R8 ;  /* 0x000f800801007387 */ /* 0x000fe20000100800 */
[----:B------:R-:W-:Y:S01]  /*14a0*/  IMAD R27, R252, R27, R33 ;  /* 0x0000001bfc1b7224 */ /* 0x000fe200078e0221 */
[----:B------:R-:W-:Y:S01]  /*14b0*/  IABS R33, R5 ;  /* 0x0000000500217213 */ /* 0x000fe20000000000 */
[----:B------:R-:W-:Y:S02]  /*14c0*/  IMAD.MOV R28, RZ, RZ, -R28 ;  /* 0x000000ffff1c7224 */ /* 0x000fe400078e0a1c */
[----:B------:R-:W-:-:S04]  /*14d0*/  IMAD.HI.U32 R29, R6, R31, RZ ;  /* 0x0000001f061d7227 */ /* 0x000fc800078e00ff */
[----:B------:R-:W-:Y:S01]  /*14e0*/  IMAD R28, R252, R28, R35 ;  /* 0x0000001cfc1c7224 */ /* 0x000fe200078e0223 */
[----:B------:R-:W-:Y:S01]  /*14f0*/  IABS R35, R8 ;  /* 0x0000000800237213 */ /* 0x000fe20000000000 */
[----:B-1----:R-:W-:Y:S02]  /*1500*/  VIADD R7, R3, 0x25 ;  /* 0x0000002503077836 */ /* 0x002fe40000000000 */
[----:B------:R-:W-:-:S03]  /*1510*/  IMAD.HI.U32 R30, R6, R33, RZ ;  /* 0x00000021061e7227 */ /* 0x000fc600078e00ff */
[----:B------:R-:W-:Y:S01]  /*1520*/  IABS R37, R7 ;  /* 0x0000000700257213 */ /* 0x000fe20000000000 */
[----:B--2---:R-:W-:Y:S01]  /*1530*/  VIADD R5, R3, 0x26 ;  /* 0x0000002603057836 */ /* 0x004fe20000000000 */
[----:B------:R-:W-:Y:S01]  /*1540*/  IADD3 R30, -R30, RZ, RZ ;  /* 0x000000ff1e1e7210 */ /* 0x000fe20007ffe1ff */
[----:B------:R-:W-:Y:S01]  /*1550*/  IMAD.MOV R29, RZ, RZ, -R29 ;  /* 0x000000ffff1d7224 */ /* 0x000fe200078e0a1d */
[----:B------:R1:W-:Y:S01]  /*1560*/  STL [R1+0xf88], R7 ;  /* 0x000f880701007387 */ /* 0x0003e20000100800 */
[----:B------:R-:W-:Y:S01]  /*1570*/  IMAD.HI.U32 R32, R6, R37, RZ ;  /* 0x0000002506207227 */ /* 0x000fe200078e00ff */
[----:B------:R-:W-:Y:S02]  /*1580*/  IABS R39, R5 ;  /* 0x0000000500277213 */ /* 0x000fe40000000000 */
[----:B------:R2:W-:Y:S01]  /*1590*/  STL [R1+0xf8c], R5 ;  /* 0x000f8c0501007387 */ /* 0x0005e20000100800 */
[----:B------:R-:W-:Y:S02]  /*15a0*/  IMAD R29, R252, R29, R31 ;  /* 0x0000001dfc1d7224 */ /* 0x000fe400078e021f */
[----:B------:R-:W-:-:S04]  /*15b0*/  IMAD.HI.U32 R31, R6, R35, RZ ;  /* 0x00000023061f7227 */ /* 0x000fc800078e00ff */
[C---:B-1----:R-:W-:Y:S02]  /*15c0*/  VIADD R7, R3.reuse, 0x27 ;  /* 0x0000002703077836 */ /* 0x042fe40000000000 */
[----:B------:R-:W-:Y:S01]  /*15d0*/  IMAD R30, R252, R30, R33 ;  /* 0x0000001efc1e7224 */ /* 0x000fe200078e0221 */
[----:B--2---:R-:W-:Y:S01]  /*15e0*/  IADD3 R5, R3, 0x28, RZ ;  /* 0x0000002803057810 */ /* 0x004fe20007ffe0ff */
[----:B------:R-:W-:Y:S01]  /*15f0*/  IMAD.MOV R31, RZ, RZ, -R31 ;  /* 0x000000ffff1f7224 */ /* 0x000fe200078e0a1f */
[----:B------:R-:W-:Y:S01]  /*1600*/  IABS R34, R7 ;  /* 0x0000000700227213 */ /* 0x000fe20000000000 */
[----:B------:R-:W-:Y:S01]  /*1610*/  IMAD.HI.U32 R33, R6, R39, RZ ;  /* 0x0000002706217227 */ /* 0x000fe200078e00ff */
[----:B------:R1:W-:Y:S03]  /*1620*/  STL [R1+0xf94], R7 ;  /* 0x000f940701007387 */ /* 0x0003e60000100800 */
[----:B------:R-:W-:Y:S01]  /*1630*/  IMAD.MOV R32, RZ, RZ, -R32 ;  /* 0x000000ffff207224 */ /* 0x000fe200078e0a20 */
[----:B------:R2:W-:Y:S01]  /*1640*/  STL [R1+0xf98], R5 ;  /* 0x000f980501007387 */ /* 0x0005e20000100800 */
[----:B------:R-:W-:Y:S01]  /*1650*/  IMAD R31, R252, R31, R35 ;  /* 0x0000001ffc1f7224 */ /* 0x000fe200078e0223 */
[----:B------:R-:W-:Y:S01]  /*1660*/  IABS R35, R5 ;  /* 0x0000000500237213 */ /* 0x000fe20000000000 */
[----:B------:R-:W-:-:S02]  /*1670*/  IMAD.MOV R33, RZ, RZ, -R33 ;  /* 0x000000ffff217224 */ /* 0x000fc400078e0a21 */
[C---:B------:R-:W-:Y:S01]  /*1680*/  IMAD R32, R252.reuse, R32, R37 ;  /* 0x00000020fc207224 */ /* 0x040fe200078e0225 */
[C---:B-1----:R-:W-:Y:S01]  /*1690*/  IADD3 R7, R3.reuse, 0x2a, RZ ;  /* 0x0000002a03077810 */ /* 0x042fe20007ffe0ff */
[----:B------:R-:W-:Y:S02]  /*16a0*/  IMAD.MOV.U32 R37, RZ, RZ, R34 ;  /* 0x000000ffff257224 */ /* 0x000fe400078e0022 */
[----:B------:R-:W-:Y:S01]  /*16b0*/  IMAD R33, R252, R33, R39 ;  /* 0x00000021fc217224 */ /* 0x000fe200078e0227 */
[----:B------:R-:W-:Y:S01]  /*16c0*/  IABS R43, R7 ;  /* 0x00000007002b7213 */ /* 0x000fe20000000000 */
[----:B------:R-:W-:Y:S02]  /*16d0*/  IMAD.MOV.U32 R39, RZ, RZ, R35 ;  /* 0x000000ffff277224 */ /* 0x000fe400078e0023 */
[----:B------:R-:W-:Y:S02]  /*16e0*/  VIADD R8, R3, 0x29 ;  /* 0x0000002903087836 */ /* 0x000fe40000000000 */
[----:B------:R-:W-:-:S03]  /*16f0*/  IMAD.HI.U32 R34, R6, R37, RZ ;  /* 0x0000002506227227 */ /* 0x000fc600078e00ff */
[----:B------:R-:W-:Y:S01]  /*1700*/  IABS R41, R8 ;  /* 0x0000000800297213 */ /* 0x000fe20000000000 */
[----:B------:R-:W-:Y:S01]  /*1710*/  IMAD.HI.U32 R35, R6, R39, RZ ;  /* 0x0000002706237227 */ /* 0x000fe200078e00ff */
[----:B------:R-:W-:Y:S03]  /*1720*/  STL [R1+0xfa4], R8 ;  /* 0x000fa40801007387 */ /* 0x000fe60000100800 */
[----:B------:R-:W-:Y:S01]  /*1730*/  IMAD.MOV R34, RZ, RZ, -R34 ;  /* 0x000000ffff227224 */ /* 0x000fe200078e0a22 */
[----:B------:R1:W-:Y:S01]  /*1740*/  STL [R1+0xfac], R7 ;  /* 0x000fac0701007387 */ /* 0x0003e20000100800 */
[----:B--2---:R-:W-:Y:S01]  /*1750*/  VIADD R5, R3, 0x2b ;  /* 0x0000002b03057836 */ /* 0x004fe20000000000 */
[----:B------:R-:W-:Y:S01]  /*1760*/  IADD3 R35, -R35, RZ, RZ ;  /* 0x000000ff23237210 */ /* 0x000fe20007ffe1ff */
[----:B------:R-:W-:Y:S02]  /*1770*/  IMAD R34, R252, R34, R37 ;  /* 0x00000022fc227224 */ /* 0x000fe400078e0225 */
[C---:B------:R-:W-:Y:S01]  /*1780*/  IMAD.HI.U32 R36, R6.reuse, R41, RZ ;  /* 0x0000002906247227 */ /* 0x040fe200078e00ff */
[----:B------:R-:W-:Y:S01]  /*1790*/  IABS R45, R5 ;  /* 0x00000005002d7213 */ /* 0x000fe20000000000 */
[----:B------:R2:W-:Y:S02]  /*17a0*/  STL [R1+0xfb0], R5 ;  /* 0x000fb00501007387 */ /* 0x0005e40000100800 */
[----:B------:R-:W-:-:S04]  /*17b0*/  IMAD.HI.U32 R37, R6, R43, RZ ;  /* 0x0000002b06257227 */ /* 0x000fc800078e00ff */
[C---:B-1----:R-:W-:Y:S02]  /*17c0*/  VIADD R7, R3.reuse, 0x2c ;  /* 0x0000002c03077836 */ /* 0x042fe40000000000 */
[----:B------:R-:W-:Y:S02]  /*17d0*/  IMAD R35, R252, R35, R39 ;  /* 0x00000023fc237224 */ /* 0x000fe400078e0227 */
[----:B------:R-:W-:Y:S01]  /*17e0*/  IMAD.MOV R36, RZ, RZ, -R36 ;  /* 0x000000ffff247224 */ /* 0x000fe200078e0a24 */
[----:B------:R-:W-:Y:S01]  /*17f0*/  IABS R39, R7 ;  /* 0x0000000700277213 */ /* 0x000fe20000000000 */
[----:B------:R-:W-:Y:S01]  /*1800*/  IMAD.MOV R37, RZ, RZ, -R37 ;  /* 0x000000ffff257224 */ /* 0x000fe200078e0a25 */
[----:B--2---:R-:W-:Y:S01]  /*1810*/  IADD3 R5, R3, 0x2d, RZ ;  /* 0x0000002d03057810 */ /* 0x004fe20007ffe0ff */
[----:B------:R-:W-:Y:S01]  /*1820*/  IMAD.HI.U32 R38, R6, R45, RZ ;  /* 0x0000002d06267227 */ /* 0x000fe200078e00ff */
[----:B------:R1:W-:Y:S03]  /*1830*/  STL [R1+0xfb4], R7 ;  /* 0x000fb40701007387 */ /* 0x0003e60000100800 */
[C---:B------:R-:W-:Y:S01]  /*1840*/  IMAD R36, R252.reuse, R36, R41 ;  /* 0x00000024fc247224 */ /* 0x040fe200078e0229 */
[----:B------:R2:W-:Y:S01]  /*1850*/  STL [R1+0xfc0], R5 ;  /* 0x000fc00501007387 */ /* 0x0005e20000100800 */
[----:B------:R-:W-:Y:S01]  /*1860*/  IMAD R37, R252, R37, R43 ;  /* 0x00000025fc257224 */ /* 0x000fe200078e022b */
[----:B------:R-:W-:Y:S01]  /*1870*/  IABS R43, R5 ;  /* 0x00000005002b7213 */ /* 0x000fe20000000000 */
[----:B------:R-:W-:-:S02]  /*1880*/  IMAD.MOV.U32 R41, RZ, RZ, R39 ;  /* 0x000000ffff297224 */ /* 0x000fc400078e0027 */
[----:B------:R-:W-:Y:S01]  /*1890*/  IMAD.MOV R38, RZ, RZ, -R38 ;  /* 0x000000ffff267224 */ /* 0x000fe200078e0a26 */
[C---:B-1----:R-:W-:Y:S01]  /*18a0*/  IADD3 R7, R3.reuse, 0x2f, RZ ;  /* 0x0000002f03077810 */ /* 0x042fe20007ffe0ff */
[C---:B------:R-:W-:Y:S02]  /*18b0*/  VIADD R8, R3.reuse, 0x2e ;  /* 0x0000002e03087836 */ /* 0x040fe40000000000 */
[C---:B------:R-:W-:Y:S01]  /*18c0*/  IMAD.HI.U32 R39, R6.reuse, R41, RZ ;  /* 0x0000002906277227 */ /* 0x040fe200078e00ff */
[----:B------:R-:W-:Y:S02]  /*18d0*/  IABS R47, R7 ;  /* 0x00000007002f7213 */ /* 0x000fe40000000000 */
[----:B------:R-:W-:Y:S01]  /*18e0*/  STL [R1+0xfc4], R8 ;  /* 0x000fc40801007387 */ /* 0x000fe20000100800 */
[----:B--2---:R-:W-:Y:S02]  /*18f0*/  VIADD R5, R3, 0x30 ;  /* 0x0000003003057836 */ /* 0x004fe40000000000 */
[----:B------:R-:W-:Y:S01]  /*1900*/  IMAD.HI.U32 R40, R6, R43, RZ ;  /* 0x0000002b06287227 */ /* 0x000fe200078e00ff */
[----:B------:R1:W-:Y:S02]  /*1910*/  STL [R1+0xfcc], R7 ;  /* 0x000fcc0701007387 */ /* 0x0003e40000100800 */
[----:B------:R-:W-:Y:S01]  /*1920*/  IABS R49, R5 ;  /* 0x0000000500317213 */ /* 0x000fe20000000000 */
[----:B------:R-:W-:Y:S01]  /*1930*/  IMAD R38, R252, R38, R45 ;  /* 0x00000026fc267224 */ /* 0x000fe200078e022d */
[----:B------:R-:W-:Y:S01]  /*1940*/  IABS R45, R8 ;  /* 0x00000008002d7213 */ /* 0x000fe20000000000 */
[----:B------:R-:W-:Y:S01]  /*1950*/  IMAD.MOV R39, RZ, RZ, -R39 ;  /* 0x000000ffff277224 */ /* 0x000fe200078e0a27 */
[----:B------:R2:W-:Y:S01]  /*1960*/  STL [R1+0xfd4], R5 ;  /* 0x000fd40501007387 */ /* 0x0005e20000100800 */
[----:B------:R-:W-:-:S02]  /*1970*/  IMAD.MOV R40, RZ, RZ, -R40 ;  /* 0x000000ffff287224 */ /* 0x000fc400078e0a28 */
[----:B------:R-:W-:Y:S01]  /*1980*/  IMAD R39, R252, R39, R41 ;  /* 0x00000027fc277224 */ /* 0x000fe200078e0229 */
[----:B-1----:R-:W-:Y:S01]  /*1990*/  IADD3 R7, R3, 0x31, RZ ;  /* 0x0000003103077810 */ /* 0x002fe20007ffe0ff */
[----:B------:R-:W-:-:S03]  /*19a0*/  IMAD.HI.U32 R41, R6, R45, RZ ;  /* 0x0000002d06297227 */ /* 0x000fc600078e00ff */
[----:B------:R-:W-:Y:S01]  /*19b0*/  IABS R44, R7 ;  /* 0x00000007002c7213 */ /* 0x000fe20000000000 */
[----:B------:R-:W-:Y:S01]  /*19c0*/  IMAD R40, R252, R40, R43 ;  /* 0x00000028fc287224 */ /* 0x000fe200078e022b */
[----:B------:R1:W-:Y:S01]  /*19d0*/  STL [R1+0xfdc], R7 ;  /* 0x000fdc0701007387 */ /* 0x0003e20000100800 */
[----:B------:R-:W-:-:S04]  /*19e0*/  IMAD.HI.U32 R43, R6, R49, RZ ;  /* 0x00000031062b7227 */ /* 0x000fc800078e00ff */
[----:B------:R-:W-:Y:S01]  /*19f0*/  IMAD.MOV R41, RZ, RZ, -R41 ;  /* 0x000000ffff297224 */ /* 0x000fe200078e0a29 */
[----:B------:R-:W-:Y:S01]  /*1a00*/  IADD3 R43, -R43, RZ, RZ ;  /* 0x000000ff2b2b7210 */ /* 0x000fe20007ffe1ff */
[----:B--2---:R-:W-:Y:S02]  /*1a10*/  VIADD R5, R3, 0x32 ;  /* 0x0000003203057836 */ /* 0x004fe40000000000 */
[----:B------:R-:W-:-:S03]  /*1a20*/  IMAD.HI.U32 R42, R6, R47, RZ ;  /* 0x0000002f062a7227 */ /* 0x000fc600078e00ff */
[----:B------:R2:W-:Y:S01]  /*1a30*/  STL [R1+0xfe0], R5 ;  /* 0x000fe00501007387 */ /* 0x0005e20000100800 */
[C---:B------:R-:W-:Y:S01]  /*1a40*/  IMAD R41, R252.reuse, R41, R45 ;  /* 0x00000029fc297224 */ /* 0x040fe200078e022d */
[----:B------:R-:W-:Y:S01]  /*1a50*/  IABS R45, R5 ;  /* 0x00000005002d7213 */ /* 0x000fe20000000000 */
[----:B------:R-:W-:Y:S02]  /*1a60*/  IMAD.MOV R42, RZ, RZ, -R42 ;  /* 0x000000ffff2a7224 */ /* 0x000fe400078e0a2a */
[C---:B------:R-:W-:Y:S01]  /*1a70*/  IMAD R43, R252.reuse, R43, R49 ;  /* 0x0000002bfc2b7224 */ /* 0x040fe200078e0231 */
[----:B------:R-:W-:Y:S01]  /*1a80*/  MOV R49, R45 ;  /* 0x0000002d00317202 */ /* 0x000fe20000000f00 */
[C---:B------:R-:W-:Y:S02]  /*1a90*/  VIADD R8, R3.reuse, 0x33 ;  /* 0x0000003303087836 */ /* 0x040fe40000000000 */
[----:B------:R-:W-:Y:S02]  /*1aa0*/  IMAD R42, R252, R42, R47 ;  /* 0x0000002afc2a7224 */ /* 0x000fe400078e022f */
[----:B------:R-:W-:Y:S01]  /*1ab0*/  IMAD.MOV.U32 R47, RZ, RZ, R44 ;  /* 0x000000ffff2f7224 */ /* 0x000fe200078e002c */
[----:B------:R-:W-:Y:S01]  /*1ac0*/  IABS R51, R8 ;  /* 0x0000000800337213 */ /* 0x000fe20000000000 */
[----:B-1----:R-:W-:Y:S01]  /*1ad0*/  VIADD R7, R3, 0x34 ;  /* 0x0000003403077836 */ /* 0x002fe20000000000 */
[----:B------:R-:W-:Y:S01]  /*1ae0*/  STL [R1+0xfe8], R8 ;  /* 0x000fe80801007387 */ /* 0x000fe20000100800 */
[----:B------:R-:W-:-:S03]  /*1af0*/  IMAD.HI.U32 R45, R6, R49, RZ ;  /* 0x00000031062d7227 */ /* 0x000fc600078e00ff */
[----:B------:R1:W-:Y:S01]  /*1b00*/  STL [R1+0xff0], R7 ;  /* 0x000ff00701007387 */ /* 0x0003e20000100800 */
[----:B--2---:R-:W-:Y:S01]  /*1b10*/  VIADD R5, R3, 0x35 ;  /* 0x0000003503057836 */ /* 0x004fe20000000000 */
[----:B------:R-:W-:Y:S01]  /*1b20*/  IABS R53, R7 ;  /* 0x0000000700357213 */ /* 0x000fe20000000000 */
[----:B------:R-:W-:-:S03]  /*1b30*/  IMAD.HI.U32 R44, R6, R47, RZ ;  /* 0x0000002f062c7227 */ /* 0x000fc600078e00ff */
[----:B------:R-:W-:Y:S01]  /*1b40*/  IABS R55, R5 ;  /* 0x0000000500377213 */ /* 0x000fe20000000000 */
[----:B------:R-:W-:Y:S01]  /*1b50*/  IMAD.MOV R45, RZ, RZ, -R45 ;  /* 0x000000ffff2d7224 */ /* 0x000fe200078e0a2d */
[----:B------:R2:W-:Y:S01]  /*1b60*/  STL [R1+0xff8], R5 ;  /* 0x000ff80501007387 */ /* 0x0005e20000100800 */
[----:B------:R-:W-:Y:S01]  /*1b70*/  IMAD.HI.U32 R46, R6, R51, RZ ;  /* 0x00000033062e7227 */ /* 0x000fe200078e00ff */
[----:B-1----:R-:W-:-:S03]  /*1b80*/  IADD3 R7, R3, 0x36, RZ ;  /* 0x0000003603077810 */ /* 0x002fc60007ffe0ff */
[----:B------:R-:W-:Y:S02]  /*1b90*/  IMAD.MOV R44, RZ, RZ, -R44 ;  /* 0x000000ffff2c7224 */ /* 0x000fe400078e0a2c */
[C---:B------:R-:W-:Y:S01]  /*1ba0*/  IMAD R45, R252.reuse, R45, R49 ;  /* 0x0000002dfc2d7224 */ /* 0x040fe200078e0231 */
[----:B------:R-:W-:Y:S01]  /*1bb0*/  IABS R49, R7 ;  /* 0x0000000700317213 */ /* 0x000fe20000000000 */
[----:B------:R-:W-:Y:S01]  /*1bc0*/  IMAD.MOV R46, RZ, RZ, -R46 ;  /* 0x000000ffff2e7224 */ /* 0x000fe200078e0a2e */
[----:B------:R1:W-:Y:S01]  /*1bd0*/  STL [R1+0xffc], R7 ;  /* 0x000ffc0701007387 */ /* 0x0003e20000100800 */
[----:B------:R-:W-:Y:S02]  /*1be0*/  IMAD R44, R252, R44, R47 ;  /* 0x0000002cfc2c7224 */ /* 0x000fe400078e022f */
[----:B------:R-:W-:-:S04]  /*1bf0*/  IMAD.HI.U32 R47, R6, R53, RZ ;  /* 0x00000035062f7227 */ /* 0x000fc800078e00ff */
[----:B------:R-:W-:-:S04]  /*1c00*/  IMAD.HI.U32 R48, R6, R55, RZ ;  /* 0x0000003706307227 */ /* 0x000fc800078e00ff */
[----:B------:R-:W-:Y:S01]  /*1c10*/  IMAD R46, R252, R46, R51 ;  /* 0x0000002efc2e7224 */ /* 0x000fe200078e0233 */
[----:B------:R-:W-:Y:S01]  /*1c20*/  IADD3 R48, -R48, RZ, RZ ;  /* 0x000000ff30307210 */ /* 0x000fe20007ffe1ff */
[----:B------:R-:W-:Y:S02]  /*1c30*/  IMAD.MOV.U32 R51, RZ, RZ, R49 ;  /* 0x000000ffff337224 */ /* 0x000fe400078e0031 */
[----:B------:R-:W-:Y:S02]  /*1c40*/  IMAD.MOV R47, RZ, RZ, -R47 ;  /* 0x000000ffff2f7224 */ /* 0x000fe400078e0a2f */
[C---:B--2---:R-:W-:Y:S02]  /*1c50*/  VIADD R5, R3.reuse, 0x37 ;  /* 0x0000003703057836 */ /* 0x044fe40000000000 */
[C---:B------:R-:W-:Y:S02]  /*1c60*/  VIADD R8, R3.reuse, 0x38 ;  /* 0x0000003803087836 */ /* 0x040fe40000000000 */
[----:B------:R-:W-:Y:S01]  /*1c70*/  IMAD.HI.U32 R49, R6, R51, RZ ;  /* 0x0000003306317227 */ /* 0x000fe200078e00ff */
[----:B------:R2:W-:Y:S03]  /*1c80*/  STL [R1+0x1004], R5 ;  /* 0x0010040501007387 */ /* 0x0005e60000100800 */
[C---:B------:R-:W-:Y:S01]  /*1c90*/  IMAD R47, R252.reuse, R47, R53 ;  /* 0x0000002ffc2f7224 */ /* 0x040fe200078e0235 */
[----:B------:R-:W-:Y:S01]  /*1ca0*/  IABS R53, R5 ;  /* 0x0000000500357213 */ /* 0x000fe20000000000 */
[----:B------:R-:W-:Y:S01]  /*1cb0*/  IMAD R48, R252, R48, R55 ;  /* 0x00000030fc307224 */ /* 0x000fe200078e0237 */
[----:B------:R-:W-:Y:S01]  /*1cc0*/  IABS R55, R8 ;  /* 0x0000000800377213 */ /* 0x000fe20000000000 */
[----:B------:R-:W-:Y:S01]  /*1cd0*/  IMAD.MOV R49, RZ, RZ, -R49 ;  /* 0x000000ffff317224 */ /* 0x000fe200078e0a31 */
[----:B------:R-:W-:Y:S01]  /*1ce0*/  STL [R1+0x100c], R8 ;  /* 0x00100c0801007387 */ /* 0x000fe20000100800 */
[C---:B-1----:R-:W-:Y:S01]  /*1cf0*/  VIADD R7, R3.reuse, 0x39 ;  /* 0x0000003903077836 */ /* 0x042fe20000000000 */
[----:B--2---:R-:W-:Y:S01]  /*1d00*/  IADD3 R5, R3, 0x3a, RZ ;  /* 0x0000003a03057810 */ /* 0x004fe20007ffe0ff */
[----:B------:R-:W-:-:S03]  /*1d10*/  IMAD.HI.U32 R50, R6, R53, RZ ;  /* 0x0000003506327227 */ /* 0x000fc600078e00ff */
[----:B------:R-:W-:Y:S01]  /*1d20*/  IABS R59, R5 ;  /* 0x00000005003b7213 */ /* 0x000fe20000000000 */
[----:B------:R-:W-:Y:S01]  /*1d30*/  IMAD R49, R252, R49, R51 ;  /* 0x00000031fc317224 */ /* 0x000fe200078e0233 */
[----:B------:R-:W-:Y:S01]  /*1d40*/  IABS R57, R7 ;  /* 0x0000000700397213 */ /* 0x000fe20000000000 */
[C---:B------:R-:W-:Y:S01]  /*1d50*/  IMAD.HI.U32 R51, R6.reuse, R55, RZ ;  /* 0x0000003706337227 */ /* 0x040fe200078e00ff */
[----:B------:R-:W-:Y:S03]  /*1d60*/  STL [R1+0x1014], R7 ;  /* 0x0010140701007387 */ /* 0x000fe60000100800 */
[----:B------:R-:W-:Y:S01]  /*1d70*/  IMAD.MOV R50, RZ, RZ, -R50 ;  /* 0x000000ffff327224 */ /* 0x000fe200078e0a32 */
[----:B------:R1:W-:Y:S01]  /*1d80*/  STL [R1+0x101c], R5 ;  /* 0x00101c0501007387 */ /* 0x0003e20000100800 */
[----:B------:R-:W-:Y:S01]  /*1d90*/  IADD3 R51, -R51, RZ, RZ ;  /* 0x000000ff33337210 */ /* 0x000fe20007ffe1ff */
[----:B------:R-:W-:-:S04]  /*1da0*/  IMAD.HI.U32 R52, R6, R57, RZ ;  /* 0x0000003906347227 */ /* 0x000fc800078e00ff */
[----:B------:R-:W-:Y:S02]  /*1db0*/  IMAD R50, R252, R50, R53 ;  /* 0x00000032fc327224 */ /* 0x000fe400078e0235 */
[----:B------:R-:W-:-:S04]  /*1dc0*/  IMAD.HI.U32 R53, R6, R59, RZ ;  /* 0x0000003b06357227 */ /* 0x000fc800078e00ff */
[C---:B-1----:R-:W-:Y:S02]  /*1dd0*/  VIADD R5, R3.reuse, 0x3c ;  /* 0x0000003c03057836 */ /* 0x042fe40000000000 */
        /* <DEDUP_REMOVED lines=212> */
[----:B------:R-:W-:Y:S01]  /*2b20*/  STL [R1+0x1118], R5 ;  /* 0x0011180501007387 */ /* 0x000fe20000100800 */
        /* <DEDUP_REMOVED lines=13> */
[C---:B-1----:R-:W-:Y:S02]  /*2c00*/  VIADD R7, R3.reuse, 0x61 ;  /* 0x0000006103077836 */ /* 0x042fe40000000000 */
[----:B------:R-:W-:Y:S02]  /*2c10*/  IMAD.MOV R87, RZ, RZ, -R87 ;  /* 0x000000ffff577224 */ /* 0x000fe400078e0a57 */
[C---:B------:R-:W-:Y:S01]  /*2c20*/  VIADD R5, R3.reuse, 0x5f ;  /* 0x0000005f03057836 */ /* 0x040fe20000000000 */
[----:B------:R-:W-:Y:S01]  /*2c30*/  IABS R97, R7 ;  /* 0x0000000700617213 */ /* 0x000fe20000000000 */
[----:B------:R-:W-:-:S02]  /*2c40*/  VIADD R8, R3, 0x60 ;  /* 0x0000006003087836 */ /* 0x000fc40000000000 */
[----:B------:R-:W-:Y:S01]  /*2c50*/  IMAD.HI.U32 R89, R6, R91, RZ ;  /* 0x0000005b06597227 */ /* 0x000fe200078e00ff */
[----:B------:R1:W-:Y:S03]  /*2c60*/  STL [R1+0x1120], R5 ;  /* 0x0011200501007387 */ /* 0x0003e60000100800 */
[C---:B------:R-:W-:Y:S01]  /*2c70*/  IMAD R87, R252.reuse, R87, R93 ;  /* 0x00000057fc577224 */ /* 0x040fe200078e025d */
[----:B------:R-:W-:Y:S01]  /*2c80*/  IABS R93, R5 ;  /* 0x00000005005d7213 */ /* 0x000fe20000000000 */
[----:B------:R-:W-:Y:S01]  /*2c90*/  IMAD R88, R252, R88, R95 ;  /* 0x00000058fc587224 */ /* 0x000fe200078e025f */
[----:B------:R-:W-:Y:S01]  /*2ca0*/  STL [R1+0x1124], R8 ;  /* 0x0011240801007387 */ /* 0x000fe20000100800 */
[----:B------:R-:W-:Y:S01]  /*2cb0*/  IABS R95, R8 ;  /* 0x00000008005f7213 */ /* 0x000fe20000000000 */
[----:B------:R-:W-:Y:S02]  /*2cc0*/  IMAD.MOV R89, RZ, RZ, -R89 ;  /* 0x000000ffff597224 */ /* 0x000fe400078e0a59 */
[----:B------:R2:W-:Y:S01]  /*2cd0*/  STL [R1+0x1134], R7 ;  /* 0x0011340701007387 */ /* 0x0005e20000100800 */
[----:B------:R-:W-:Y:S01]  /*2ce0*/  IMAD.HI.U32 R92, R6, R97, RZ ;  /* 0x00000061065c7227 */ /* 0x000fe200078e00ff */
[----:B-1----:R-:W-:-:S03]  /*2cf0*/  IADD3 R5, R3, 0x62, RZ ;  /* 0x0000006203057810 */ /* 0x002fc60007ffe0ff */
[----:B------:R-:W-:Y:S01]  /*2d00*/  IMAD.HI.U32 R90, R6, R93, RZ ;  /* 0x0000005d065a7227 */ /* 0x000fe200078e00ff */
[----:B------:R-:W-:Y:S01]  /*2d10*/  IABS R99, R5 ;  /* 0x0000000500637213 */ /* 0x000fe20000000000 */
[----:B------:R1:W-:Y:S02]  /*2d20*/  STL [R1+0x1130], R5 ;  /* 0x0011300501007387 */ /* 0x0003e40000100800 */
[----:B------:R-:W-:Y:S02]  /*2d30*/  IMAD R89, R252, R89, R91 ;  /* 0x00000059fc597224 */ /* 0x000fe400078e025b */
[----:B--2---:R-:W-:Y:S02]  /*2d40*/  VIADD R7, R3, 0x63 ;  /* 0x0000006303077836 */ /* 0x004fe40000000000 */
[----:B------:R-:W-:-:S03]  /*2d50*/  IMAD.HI.U32 R91, R6, R95, RZ ;  /* 0x0000005f065b7227 */ /* 0x000fc600078e00ff */
[----:B------:R-:W-:Y:S01]  /*2d60*/  IABS R94, R7 ;  /* 0x00000007005e7213 */ /* 0x000fe20000000000 */
[----:B------:R-:W-:Y:S01]  /*2d70*/  IMAD.MOV R92, RZ, RZ, -R92 ;  /* 0x000000ffff5c7224 */ /* 0x000fe200078e0a5c */
[----:B------:R-:W-:Y:S01]  /*2d80*/  IADD3 R91, -R91, RZ, RZ ;  /* 0x000000ff5b5b7210 */ /* 0x000fe20007ffe1ff */
[----:B------:R-:W-:Y:S01]  /*2d90*/  IMAD.MOV R90, RZ, RZ, -R90 ;  /* 0x000000ffff5a7224 */ /* 0x000fe200078e0a5a */
[----:B------:R2:W-:Y:S01]  /*2da0*/  STL [R1+0x1138], R7 ;  /* 0x0011380701007387 */ /* 0x0005e20000100800 */
[C---:B------:R-:W-:Y:S01]  /*2db0*/  IMAD R92, R252.reuse, R92, R97 ;  /* 0x0000005cfc5c7224 */ /* 0x040fe200078e0261 */
[----:B------:R-:W-:Y:S01]  /*2dc0*/  MOV R97, R94 ;  /* 0x0000005e00617202 */ /* 0x000fe20000000f00 */
[----:B------:R-:W-:Y:S02]  /*2dd0*/  IMAD R90, R252, R90, R93 ;  /* 0x0000005afc5a7224 */ /* 0x000fe400078e025d */
[----:B-1----:R-:W-:Y:S02]  /*2de0*/  VIADD R5, R3, 0x64 ;  /* 0x0000006403057836 */ /* 0x002fe40000000000 */
[----:B------:R-:W-:-:S03]  /*2df0*/  IMAD.HI.U32 R93, R6, R99, RZ ;  /* 0x00000063065d7227 */ /* 0x000fc600078e00ff */
[----:B------:R1:W-:Y:S01]  /*2e00*/  STL [R1+0x113c], R5 ;  /* 0x00113c0501007387 */ /* 0x0003e20000100800 */
[----:B------:R-:W-:Y:S01]  /*2e10*/  IMAD R91, R252, R91, R95 ;  /* 0x0000005bfc5b7224 */ /* 0x000fe200078e025f */
[----:B------:R-:W-:Y:S01]  /*2e20*/  IABS R95, R5 ;  /* 0x00000005005f7213 */ /* 0x000fe20000000000 */
[C---:B--2---:R-:W-:Y:S02]  /*2e30*/  VIADD R7, R3.reuse, 0x66 ;  /* 0x0000006603077836 */ /* 0x044fe40000000000 */
[----:B------:R-:W-:Y:S02]  /*2e40*/  IMAD.MOV R93, RZ, RZ, -R93 ;  /* 0x000000ffff5d7224 */ /* 0x000fe400078e0a5d */
[----:B------:R-:W-:Y:S01]  /*2e50*/  IMAD.HI.U32 R94, R6, R97, RZ ;  /* 0x00000061065e7227 */ /* 0x000fe200078e00ff */
[----:B------:R-:W-:Y:S02]  /*2e60*/  IABS R103, R7 ;  /* 0x0000000700677213 */ /* 0x000fe40000000000 */
[----:B-1----:R-:W-:Y:S01]  /*2e70*/  IADD3 R5, R3, 0x67, RZ ;  /* 0x0000006703057810 */ /* 0x002fe20007ffe0ff */
[----:B------:R-:W-:-:S02]  /*2e80*/  IMAD R93, R252, R93, R99 ;  /* 0x0000005dfc5d7224 */ /* 0x000fc400078e0263 */
[----:B------:R-:W-:Y:S01]  /*2e90*/  IMAD.MOV R94, RZ, RZ, -R94 ;  /* 0x000000ffff5e7224 */ /* 0x000fe200078e0a5e */
[----:B------:R-:W-:Y:S01]  /*2ea0*/  IABS R105, R5 ;  /* 0x0000000500697213 */ /* 0x000fe20000000000 */
[----:B------:R-:W-:Y:S02]  /*2eb0*/  VIADD R8, R3, 0x65 ;  /* 0x0000006503087836 */ /* 0x000fe40000000000 */
[----:B------:R-:W-:Y:S02]  /*2ec0*/  IMAD.MOV.U32 R99, RZ, RZ, R95 ;  /* 0x000000ffff637224 */ /* 0x000fe400078e005f */
[----:B------:R-:W-:Y:S01]  /*2ed0*/  IMAD R94, R252, R94, R97 ;  /* 0x0000005efc5e7224 */ /* 0x000fe200078e0261 */
[----:B------:R-:W-:Y:S01]  /*2ee0*/  STL [R1+0x1150], R8 ;  /* 0x0011500801007387 */ /* 0x000fe20000100800 */
[C---:B------:R-:W-:Y:S01]  /*2ef0*/  IMAD.HI.U32 R95, R6.reuse, R99, RZ ;  /* 0x00000063065f7227 */ /* 0x040fe200078e00ff */
[----:B------:R-:W-:Y:S02]  /*2f00*/  IABS R101, R8 ;  /* 0x0000000800657213 */ /* 0x000fe40000000000 */
[----:B------:R1:W-:Y:S01]  /*2f10*/  STL [R1+0x114c], R7 ;  /* 0x00114c0701007387 */ /* 0x0003e20000100800 */
[----:B------:R-:W-:-:S03]  /*2f20*/  IMAD.HI.U32 R97, R6, R103, RZ ;  /* 0x0000006706617227 */ /* 0x000fc600078e00ff */
[----:B------:R2:W-:Y:S01]  /*2f30*/  STL [R1+0x1164], R5 ;  /* 0x0011640501007387 */ /* 0x0005e20000100800 */
[----:B------:R-:W-:Y:S02]  /*2f40*/  IMAD.MOV R95, RZ, RZ, -R95 ;  /* 0x000000ffff5f7224 */ /* 0x000fe400078e0a5f */
[----:B------:R-:W-:Y:S02]  /*2f50*/  IMAD.MOV R97, RZ, RZ, -R97 ;  /* 0x000000ffff617224 */ /* 0x000fe400078e0a61 */
[C---:B------:R-:W-:Y:S02]  /*2f60*/  IMAD R95, R252.reuse, R95, R99 ;  /* 0x0000005ffc5f7224 */ /* 0x040fe400078e0263 */
[C---:B-1----:R-:W-:Y:S02]  /*2f70*/  VIADD R7, R3.reuse, 0x68 ;  /* 0x0000006803077836 */ /* 0x042fe40000000000 */
[----:B------:R-:W-:Y:S02]  /*2f80*/  IMAD R97, R252, R97, R103 ;  /* 0x00000061fc617224 */ /* 0x000fe400078e0267 */
[C---:B--2---:R-:W-:Y:S01]  /*2f90*/  VIADD R5, R3.reuse, 0x69 ;  /* 0x0000006903057836 */ /* 0x044fe20000000000 */
[----:B------:R1:W-:Y:S01]  /*2fa0*/  STL [R1+0x116c], R7 ;  /* 0x00116c0701007387 */ /* 0x0003e20000100800 */
[----:B------:R-:W-:Y:S01]  /*2fb0*/  IABS R99, R7 ;  /* 0x0000000700637213 */ /* 0x000fe20000000000 */
[----:B------:R-:W-:-:S02]  /*2fc0*/  VIADD R8, R3, 0x6a ;  /* 0x0000006a03087836 */ /* 0x000fc40000000000 */
[----:B------:R-:W-:Y:S01]  /*2fd0*/  IABS R103, R5 ;  /* 0x0000000500677213 */ /* 0x000fe20000000000 */
[----:B------:R2:W-:Y:S01]  /*2fe0*/  STL [R1+0x1178], R5 ;  /* 0x0011780501007387 */ /* 0x0005e20000100800 */
[----:B------:R-:W-:-:S03]  /*2ff0*/  IMAD.HI.U32 R96, R6, R101, RZ ;  /* 0x0000006506607227 */ /* 0x000fc600078e00ff */
[----:B------:R-:W-:Y:S01]  /*3000*/  STL [R1+0x1190], R8 ;  /* 0x0011900801007387 */ /* 0x000fe20000100800 */
[----:B-1----:R-:W-:Y:S01]  /*3010*/  VIADD R7, R3, 0x6b ;  /* 0x0000006b03077836 */ /* 0x002fe20000000000 */
[----:B------:R-:W-:Y:S01]  /*3020*/  IADD3 R96, -R96, RZ, RZ ;  /* 0x000000ff60607210 */ /* 0x000fe20007ffe1ff */
        /* <DEDUP_REMOVED lines=8> */
[----:B------:R-:W-:Y:S02]  /*30b0*/  IMAD.MOV R98, RZ, RZ, -R98 ;  /* 0x000000ffff627224 */ /* 0x000fe400078e0a62 */
[----:B-1----:R-:W-:Y:S02]  /*30c0*/  VIADD R7, R3, 0x6d ;  /* 0x0000006d03077836 */ /* 0x002fe40000000000 */
[----:B------:R-:W-:-:S03]  /*30d0*/  IMAD.HI.U32 R102, R6, R107, RZ ;  /* 0x0000006b06667227 */ /* 0x000fc600078e00ff */
[----:B------:R-:W-:Y:S01]  /*30e0*/  IABS R111, R7 ;  /* 0x00000007006f7213 */ /* 0x000fe20000000000 */
[----:B------:R-:W-:Y:S01]  /*30f0*/  IMAD R100, R252, R100, R103 ;  /* 0x00000064fc647224 */ /* 0x000fe200078e0267 */
[----:B------:R1:W-:Y:S01]  /*3100*/  STL [R1+0x11b8], R7 ;  /* 0x0011b80701007387 */ /* 0x0003e20000100800 */
[----:B--2---:R-:W-:Y:S01]  /*3110*/  VIADD R5, R3, 0x6e ;  /* 0x0000006e03057836 */ /* 0x004fe20000000000 */
[----:B------:R-:W-:Y:S01]  /*3120*/  IADD3 R102, -R102, RZ, RZ ;  /* 0x000000ff66667210 */ /* 0x000fe20007ffe1ff */
[----:B------:R-:W-:-:S03]  /*3130*/  IMAD.HI.U32 R103, R6, R109, RZ ;  /* 0x0000006d06677227 */ /* 0x000fc600078e00ff */
[----:B------:R2:W-:Y:S01]  /*3140*/  STL [R1+0x11bc], R5 ;  /* 0x0011bc0501007387 */ /* 0x0005e20000100800 */
[C---:B------:R-:W-:Y:S01]  /*3150*/  IMAD R98, R252.reuse, R98, R105 ;  /* 0x00000062fc627224 */ /* 0x040fe200078e0269 */
[----:B------:R-:W-:Y:S01]  /*3160*/  IABS R105, R8 ;  /* 0x0000000800697213 */ /* 0x000fe20000000000 */
[----:B------:R-:W-:Y:S01]  /*3170*/  IMAD R96, R252, R96, R101 ;  /* 0x00000060fc607224 */ /* 0x000fe200078e0265 */
[----:B------:R-:W-:Y:S01]  /*3180*/  IABS R113, R5 ;  /* 0x0000000500717213 */ /* 0x000fe20000000000 */
[C---:B------:R-:W-:Y:S01]  /*3190*/  VIADD R8, R3.reuse, 0x6f ;  /* 0x0000006f03087836 */ /* 0x040fe20000000000 */
[----:B------:R-:W-:Y:S01]  /*31a0*/  MOV R101, R99 ;  /* 0x0000006300657202 */ /* 0x000fe20000000f00 */
[----:B------:R-:W-:Y:S01]  /*31b0*/  IMAD.HI.U32 R104, R6, R111, RZ ;  /* 0x0000006f06687227 */ /* 0x000fe200078e00ff */
[C---:B-1----:R-:W-:Y:S02]  /*31c0*/  IADD3 R7, R3.reuse, 0x70, RZ ;  /* 0x0000007003077810 */ /* 0x042fe40007ffe0ff */
[----:B------:R-:W-:Y:S01]  /*31d0*/  STL [R1+0x11d0], R8 ;  /* 0x0011d00801007387 */ /* 0x000fe20000100800 */
[----:B--2---:R-:W-:-:S02]  /*31e0*/  VIADD R5, R3, 0x71 ;  /* 0x0000007103057836 */ /* 0x004fc40000000000 */
[----:B------:R-:W-:Y:S01]  /*31f0*/  IMAD.MOV R103, RZ, RZ, -R103 ;  /* 0x000000ffff677224 */ /* 0x000fe200078e0a67 */
[----:B------:R1:W-:Y:S01]  /*3200*/  STL [R1+0x11e0], R7 ;  /* 0x0011e00701007387 */ /* 0x0003e20000100800 */
[C---:B------:R-:W-:Y:S01]  /*3210*/  IMAD R102, R252.reuse, R102, R107 ;  /* 0x00000066fc667224 */ /* 0x040fe200078e026b */
[----:B------:R-:W-:Y:S01]  /*3220*/  IABS R107, R8 ;  /* 0x00000008006b7213 */ /* 0x000fe20000000000 */
[----:B------:R-:W-:Y:S01]  /*3230*/  IMAD.MOV R104, RZ, RZ, -R104 ;  /* 0x000000ffff687224 */ /* 0x000fe200078e0a68 */
[----:B------:R-:W-:Y:S01]  /*3240*/  IABS R106, R5 ;  /* 0x00000005006a7213 */ /* 0x000fe20000000000 */
[----:B------:R-:W-:Y:S01]  /*3250*/  IMAD R103, R252, R103, R109 ;  /* 0x00000067fc677224 */ /* 0x000fe200078e026d */
[----:B------:R-:W-:Y:S01]  /*3260*/  IABS R109, R7 ;  /* 0x00000007006d7213 */ /* 0x000fe20000000000 */
[----:B------:R-:W-:Y:S01]  /*3270*/  IMAD.HI.U32 R99, R6, R101, RZ ;  /* 0x0000006506637227 */ /* 0x000fe200078e00ff */
[----:B------:R2:W-:Y:S03]  /*3280*/  STL [R1+0x11f4], R5 ;  /* 0x0011f40501007387 */ /* 0x0005e60000100800 */
[----:B------:R-:W-:Y:S01]  /*3290*/  IMAD R104, R252, R104, R111 ;  /* 0x00000068fc687224 */ /* 0x000fe200078e026f */
[----:B------:R-:W-:Y:S01]  /*32a0*/  MOV R111, R106 ;  /* 0x0000006a006f7202 */ /* 0x000fe20000000f00 */
[----:B------:R-:W-:Y:S01]  /*32b0*/  IMAD.HI.U32 R106, R6, R107, RZ ;  /* 0x0000006b066a7227 */ /* 0x000fe200078e00ff */
[----:B------:R-:W-:-:S03]  /*32c0*/  IADD3 R99, -R99, RZ, RZ ;  /* 0x000000ff63637210 */ /* 0x000fc60007ffe1ff */
[C---:B-1----:R-:W-:Y:S01]  /*32d0*/  VIADD R7, R3.reuse, 0x72 ;  /* 0x0000007203077836 */ /* 0x042fe20000000000 */
[----:B--2---:R-:W-:Y:S01]  /*32e0*/  IADD3 R5, R3, 0x73, RZ ;  /* 0x0000007303057810 */ /* 0x004fe20007ffe0ff */
[----:B------:R-:W-:-:S03]  /*32f0*/  IMAD.HI.U32 R108, R6, R109, RZ ;  /* 0x0000006d066c7227 */ /* 0x000fc600078e00ff */
[----:B------:R-:W-:Y:S01]  /*3300*/  IABS R112, R7 ;  /* 0x0000000700707213 */ /* 0x000fe20000000000 */
[----:B------:R-:W-:Y:S01]  /*3310*/  IMAD.MOV R106, RZ, RZ, -R106 ;  /* 0x000000ffff6a7224 */ /* 0x000fe200078e0a6a */
[----:B------:R1:W-:Y:S01]  /*3320*/  STL [R1+0x11f8], R7 ;  /* 0x0011f80701007387 */ /* 0x0003e20000100800 */
[----:B------:R-:W-:Y:S01]  /*3330*/  IMAD.HI.U32 R110, R6, R111, RZ ;  /* 0x0000006f066e7227 */ /* 0x000fe200078e00ff */
[----:B------:R-:W-:Y:S02]  /*3340*/  IABS R119, R5 ;  /* 0x0000000500777213 */ /* 0x000fe40000000000 */
[----:B------:R-:W-:Y:S01]  /*3350*/  STL [R1+0x1200], R5 ;  /* 0x0012000501007387 */ /* 0x000fe20000100800 */
[----:B------:R-:W-:Y:S02]  /*3360*/  IMAD.MOV R108, RZ, RZ, -R108 ;  /* 0x000000ffff6c7224 */ /* 0x000fe400078e0a6c */
[----:B------:R-:W-:Y:S02]  /*3370*/  IMAD R99, R252, R99, R101 ;  /* 0x00000063fc637224 */ /* 0x000fe400078e0265 */
[----:B------:R-:W-:Y:S01]  /*3380*/  IMAD.HI.U32 R101, R6, R105, RZ ;  /* 0x0000006906657227 */ /* 0x000fe200078e00ff */
[----:B-1----:R-:W-:-:S03]  /*3390*/  IADD3 R7, R3, 0x75, RZ ;  /* 0x0000007503077810 */ /* 0x002fc60007ffe0ff */
[C---:B------:R-:W-:Y:S02]  /*33a0*/  IMAD R106, R252.reuse, R106, R107 ;  /* 0x0000006afc6a7224 */ /* 0x040fe400078e026b */
[----:B------:R-:W-:Y:S02]  /*33b0*/  IMAD.MOV R110, RZ, RZ, -R110 ;  /* 0x000000ffff6e7224 */ /* 0x000fe400078e0a6e */
[C---:B------:R-:W-:Y:S02]  /*33c0*/  IMAD R107, R252.reuse, R108, R109 ;  /* 0x0000006cfc6b7224 */ /* 0x040fe400078e026d */
[----:B------:R-:W-:Y:S01]  /*33d0*/  IMAD.MOV.U32 R109, RZ, RZ, R112 ;  /* 0x000000ffff6d7224 */ /* 0x000fe200078e0070 */
[----:B------:R-:W-:Y:S01]  /*33e0*/  IABS R112, R7 ;  /* 0x0000000700707213 */ /* 0x000fe20000000000 */
[----:B------:R-:W-:Y:S02]  /*33f0*/  IMAD.MOV R101, RZ, RZ, -R101 ;  /* 0x000000ffff657224 */ /* 0x000fe400078e0a65 */
[----:B------:R-:W-:-:S02]  /*3400*/  IMAD R108, R252, R110, R111 ;  /* 0x0000006efc6c7224 */ /* 0x000fc400078e026f */
[----:B------:R-:W-:Y:S02]  /*3410*/  VIADD R8, R3, 0x74 ;  /* 0x0000007403087836 */ /* 0x000fe40000000000 */
[----:B------:R-:W-:-:S03]  /*3420*/  IMAD.HI.U32 R110, R6, R109, RZ ;  /* 0x0000006d066e7227 */ /* 0x000fc600078e00ff */
[----:B------:R-:W-:Y:S01]  /*3430*/  STL [R1+0x1214], R8 ;  /* 0x0012140801007387 */ /* 0x000fe20000100800 */
[----:B------:R-:W-:Y:S01]  /*3440*/  IMAD R101, R252, R101, R105 ;  /* 0x00000065fc657224 */ /* 0x000fe200078e0269 */
[----:B------:R-:W-:Y:S01]  /*3450*/  IABS R111, R8 ;  /* 0x00000008006f7213 */ /* 0x000fe20000000000 */
[C---:B------:R-:W-:Y:S01]  /*3460*/  IMAD.HI.U32 R105, R6.reuse, R113, RZ ;  /* 0x0000007106697227 */ /* 0x040fe200078e00ff */
[----:B------:R1:W-:Y:S03]  /*3470*/  STL [R1+0x1224], R7 ;  /* 0x0012240701007387 */ /* 0x0003e60000100800 */
[----:B------:R-:W-:Y:S02]  /*3480*/  IMAD.MOV R115, RZ, RZ, -R110 ;  /* 0x000000ffff737224 */ /* 0x000fe400078e0a6e */
[----:B------:R-:W-:-:S04]  /*3490*/  IMAD.HI.U32 R114, R6, R119, RZ ;  /* 0x0000007706727227 */ /* 0x000fc800078e00ff */
[----:B------:R-:W-:Y:S01]  /*34a0*/  IMAD.MOV R105, RZ, RZ, -R105 ;  /* 0x000000ffff697224 */ /* 0x000fe200078e0a69 */
[C---:B-1----:R-:W-:Y:S01]  /*34b0*/  IADD3 R7, R3.reuse, 0x77, RZ ;  /* 0x0000007703077810 */ /* 0x042fe20007ffe0ff */
[----:B------:R-:W-:Y:S02]  /*34c0*/  VIADD R5, R3, 0x76 ;  /* 0x0000007603057836 */ /* 0x000fe40000000000 */
[----:B------:R-:W-:Y:S02]  /*34d0*/  IMAD R109, R252, R115, R109 ;  /* 0x00000073fc6d7224 */ /* 0x000fe400078e026d */
[----:B------:R-:W-:Y:S01]  /*34e0*/  IMAD.MOV R110, RZ, RZ, -R114 ;  /* 0x000000ffff6e7224 */ /* 0x000fe200078e0a72 */
[----:B------:R-:W-:Y:S01]  /*34f0*/  IABS R114, R7 ;  /* 0x0000000700727213 */ /* 0x000fe20000000000 */
[----:B------:R-:W-:Y:S01]  /*3500*/  IMAD.HI.U32 R115, R6, R112, RZ ;  /* 0x0000007006737227 */ /* 0x000fe200078e00ff */
[----:B------:R1:W-:Y:S03]  /*3510*/  STL [R1+0x1238], R5 ;  /* 0x0012380501007387 */ /* 0x0003e60000100800 */
[----:B------:R-:W-:Y:S01]  /*3520*/  IMAD R105, R252, R105, R113 ;  /* 0x00000069fc697224 */ /* 0x000fe200078e0271 */
[----:B------:R-:W-:Y:S01]  /*3530*/  IABS R113, R5 ;  /* 0x0000000500717213 */ /* 0x000fe20000000000 */
[----:B------:R-:W-:Y:S01]  /*3540*/  IMAD.HI.U32 R117, R6, R111, RZ ;  /* 0x0000006f06757227 */ /* 0x000fe200078e00ff */
[----:B------:R2:W-:Y:S03]  /*3550*/  STL [R1+0x1244], R7 ;  /* 0x0012440701007387 */ /* 0x0005e60000100800 */
[----:B------:R-:W-:-:S02]  /*3560*/  IMAD.MOV R115, RZ, RZ, -R115 ;  /* 0x000000ffff737224 */ /* 0x000fc400078e0a73 */
[----:B-1----:R-:W-:Y:S02]  /*3570*/  VIADD R5, R3, 0x78 ;  /* 0x0000007803057836 */ /* 0x002fe40000000000 */
[----:B------:R-:W-:-:S03]  /*3580*/  IMAD.HI.U32 R120, R6, R114, RZ ;  /* 0x0000007206787227 */ /* 0x000fc600078e00ff */
[----:B------:R1:W-:Y:S01]  /*3590*/  STL [R1+0x1254], R5 ;  /* 0x0012540501007387 */ /* 0x0003e20000100800 */
[----:B------:R-:W-:Y:S01]  /*35a0*/  IMAD.HI.U32 R116, R6, R113, RZ ;  /* 0x0000007106747227 */ /* 0x000fe200078e00ff */
[----:B------:R-:W-:-:S03]  /*35b0*/  IADD3 R120, -R120, RZ, RZ ;  /* 0x000000ff78787210 */ /* 0x000fc60007ffe1ff */
[----:B------:R-:W-:Y:S01]  /*35c0*/  IMAD.MOV R117, RZ, RZ, -R117 ;  /* 0x000000ffff757224 */ /* 0x000fe200078e0a75 */
[----:B------:R-:W-:Y:S01]  /*35d0*/  IADD3 R116, -R116, RZ, RZ ;  /* 0x000000ff74747210 */ /* 0x000fe20007ffe1ff */
[C---:B--2---:R-:W-:Y:S02]  /*35e0*/  VIADD R7, R3.reuse, 0x7a ;  /* 0x0000007a03077836 */ /* 0x044fe40000000000 */
[C---:B------:R-:W-:Y:S01]  /*35f0*/  IMAD R112, R252.reuse, R115, R112 ;  /* 0x00000073fc707224 */ /* 0x040fe200078e0270 */
[----:B------:R-:W-:Y:S01]  /*3600*/  IABS R115, R5 ;  /* 0x0000000500737213 */ /* 0x000fe20000000000 */
[C---:B------:R-:W-:Y:S01]  /*3610*/  IMAD R111, R252.reuse, R117, R111 ;  /* 0x00000075fc6f7224 */ /* 0x040fe200078e026f */
[----:B------:R-:W-:Y:S01]  /*3620*/  IABS R117, R7 ;  /* 0x0000000700757213 */ /* 0x000fe20000000000 */
[----:B------:R-:W-:Y:S02]  /*3630*/  VIADD R8, R3, 0x79 ;  /* 0x0000007903087836 */ /* 0x000fe40000000000 */
[----:B------:R-:W-:-:S02]  /*3640*/  IMAD R110, R252, R110, R119 ;  /* 0x0000006efc6e7224 */ /* 0x000fc400078e0277 */
[----:B------:R-:W-:Y:S01]  /*3650*/  IMAD.HI.U32 R119, R6, R115, RZ ;  /* 0x0000007306777227 */ /* 0x000fe200078e00ff */
[----:B------:R-:W-:Y:S03]  /*3660*/  STL [R1+0x1268], R8 ;  /* 0x0012680801007387 */ /* 0x000fe60000100800 */
[C---:B------:R-:W-:Y:S01]  /*3670*/  IMAD R114, R252.reuse, R120, R114 ;  /* 0x00000078fc727224 */ /* 0x040fe200078e0272 */
[----:B------:R2:W-:Y:S01]  /*3680*/  STL [R1+0x1270], R7 ;  /* 0x0012700701007387 */ /* 0x0005e20000100800 */
[----:B------:R-:W-:Y:S01]  /*3690*/  IMAD R113, R252, R116, R113 ;  /* 0x00000074fc717224 */ /* 0x000fe200078e0271 */
[----:B------:R-:W-:Y:S01]  /*36a0*/  IABS R116, R8 ;  /* 0x0000000800747213 */ /* 0x000fe20000000000 */
[----:B-1----:R-:W-:Y:S02]  /*36b0*/  VIADD R5, R3, 0x7b ;  /* 0x0000007b03057836 */ /* 0x002fe40000000000 */
[----:B------:R-:W-:-:S03]  /*36c0*/  IMAD.HI.U32 R120, R6, R117, RZ ;  /* 0x0000007506787227 */ /* 0x000fc600078e00ff */
[----:B------:R1:W-:Y:S01]  /*36d0*/  STL [R1+0x1274], R5 ;  /* 0x0012740501007387 */ /* 0x0003e20000100800 */
[----:B------:R-:W-:Y:S01]  /*36e0*/  IMAD.MOV R119, RZ, RZ, -R119 ;  /* 0x000000ffff777224 */ /* 0x000fe200078e0a77 */
[----:B------:R-:W-:Y:S01]  /*36f0*/  IABS R118, R5 ;  /* 0x0000000500767213 */ /* 0x000fe20000000000 */
[C---:B--2---:R-:W-:Y:S01]  /*3700*/  VIADD R7, R3.reuse, 0x7c ;  /* 0x0000007c03077836 */ /* 0x044fe20000000000 */
[----:B------:R-:W-:Y:S01]  /*3710*/  IADD3 R120, -R120, RZ, RZ ;  /* 0x000000ff78787210 */ /* 0x000fe20007ffe1ff */
[----:B------:R-:W-:Y:S02]  /*3720*/  IMAD R115, R252, R119, R115 ;  /* 0x00000077fc737224 */ /* 0x000fe400078e0273 */
[----:B------:R-:W-:Y:S01]  /*3730*/  IMAD.HI.U32 R122, R6, R116, RZ ;  /* 0x00000074067a7227 */ /* 0x000fe200078e00ff */
[----:B------:R-:W-:Y:S01]  /*3740*/  IABS R119, R7 ;  /* 0x0000000700777213 */ /* 0x000fe20000000000 */
[----:B------:R2:W-:Y:S02]  /*3750*/  STL [R1+0x1260], R7 ;  /* 0x0012600701007387 */ /* 0x0005e40000100800 */
[----:B-1----:R-:W-:-:S02]  /*3760*/  VIADD R5, R3, 0x7d ;  /* 0x0000007d03057836 */ /* 0x002fc40000000000 */
[----:B------:R-:W-:Y:S02]  /*3770*/  IMAD.MOV R122, RZ, RZ, -R122 ;  /* 0x000000ffff7a7224 */ /* 0x000fe400078e0a7a */
[----:B------:R-:W-:Y:S01]  /*3780*/  IMAD R117, R252, R120, R117 ;  /* 0x00000078fc757224 */ /* 0x000fe200078e0275 */
[----:B------:R-:W-:Y:S01]  /*3790*/  IABS R120, R5 ;  /* 0x0000000500787213 */ /* 0x000fe20000000000 */
[----:B------:R-:W-:Y:S01]  /*37a0*/  IMAD.HI.U32 R125, R6, R119, RZ ;  /* 0x00000077067d7227 */ /* 0x000fe200078e00ff */
[----:B------:R1:W-:Y:S01]  /*37b0*/  STL [R1+0x126c], R5 ;  /* 0x00126c0501007387 */ /* 0x0003e20000100800 */
[C---:B--2---:R-:W-:Y:S02]  /*37c0*/  IADD3 R7, R3.reuse, 0x7f, RZ ;  /* 0x0000007f03077810 */ /* 0x044fe40007ffe0ff */
[----:B------:R-:W-:Y:S02]  /*37d0*/  VIADD R8, R3, 0x7e ;  /* 0x0000007e03087836 */ /* 0x000fe40000000000 */
[----:B------:R-:W-:Y:S01]  /*37e0*/  IMAD R116, R252, R122, R116 ;  /* 0x0000007afc747224 */ /* 0x000fe200078e0274 */
[----:B------:R-:W-:Y:S01]  /*37f0*/  IABS R122, R7 ;  /* 0x00000007007a7213 */ /* 0x000fe20000000000 */
[----:B------:R-:W-:Y:S01]  /*3800*/  IMAD.MOV R125, RZ, RZ, -R125 ;  /* 0x000000ffff7d7224 */ /* 0x000fe200078e0a7d */
[----:B------:R-:W-:Y:S01]  /*3810*/  STL [R1+0x124c], R8 ;  /* 0x00124c0801007387 */ /* 0x000fe20000100800 */
[----:B------:R-:W-:-:S03]  /*3820*/  IMAD.HI.U32 R124, R6, R120, RZ ;  /* 0x00000078067c7227 */ /* 0x000fc600078e00ff */
[----:B------:R2:W-:Y:S01]  /*3830*/  STL [R1+0x125c], R7 ;  /* 0x00125c0701007387 */ /* 0x0005e20000100800 */
[C---:B-1----:R-:W-:Y:S02]  /*3840*/  VIADD R5, R3.reuse, 0x80 ;  /* 0x0000008003057836 */ /* 0x042fe40000000000 */
[----:B------:R-:W-:Y:S02]  /*3850*/  IMAD R119, R252, R125, R119 ;  /* 0x0000007dfc777224 */ /* 0x000fe400078e0277 */
[----:B------:R-:W-:Y:S01]  /*3860*/  IMAD.MOV R124, RZ, RZ, -R124 ;  /* 0x000000ffff7c7224 */ /* 0x000fe200078e0a7c */
[----:B------:R-:W-:Y:S01]  /*3870*/  IABS R123, R5 ;  /* 0x00000005007b7213 */ /* 0x000fe20000000000 */
[C---:B------:R-:W-:Y:S01]  /*3880*/  IMAD.HI.U32 R125, R6.reuse, R122, RZ ;  /* 0x0000007a067d7227 */ /* 0x040fe200078e00ff */
[----:B------:R1:W-:Y:S01]  /*3890*/  STL [R1+0x1264], R5 ;  /* 0x0012640501007387 */ /* 0x0003e20000100800 */
[----:B--2---:R-:W-:Y:S02]  /*38a0*/  IADD3 R7, R3, 0x81, RZ ;  /* 0x0000008103077810 */ /* 0x004fe40007ffe0ff */
[----:B------:R-:W-:-:S04]  /*38b0*/  IMAD.HI.U32 R127, R6, R123, RZ ;  /* 0x0000007b067f7227 */ /* 0x000fc800078e00ff */
[----:B------:R-:W-:Y:S01]  /*38c0*/  IMAD.HI.U32 R121, R6, R118, RZ ;  /* 0x0000007606797227 */ /* 0x000fe200078e00ff */
[----:B------:R2:W-:Y:S01]  /*38d0*/  STL [R1+0x1250], R7 ;  /* 0x0012500701007387 */ /* 0x0005e20000100800 */
[----:B------:R-:W-:Y:S02]  /*38e0*/  IADD3 R127, -R127, RZ, RZ ;  /* 0x000000ff7f7f7210 */ /* 0x000fe40007ffe1ff */
[----:B------:R-:W-:Y:S01]  /*38f0*/  IMAD R120, R252, R124, R120 ;  /* 0x0000007cfc787224 */ /* 0x000fe200078e0278 */
[----:B------:R-:W-:Y:S01]  /*3900*/  IABS R124, R7 ;  /* 0x00000007007c7213 */ /* 0x000fe20000000000 */
[----:B------:R-:W-:Y:S02]  /*3910*/  IMAD.MOV R125, RZ, RZ, -R125 ;  /* 0x000000ffff7d7224 */ /* 0x000fe400078e0a7d */
[----:B-1----:R-:W-:Y:S02]  /*3920*/  VIADD R5, R3, 0x82 ;  /* 0x0000008203057836 */ /* 0x002fe40000000000 */
[----:B------:R-:W-:-:S02]  /*3930*/  IMAD.MOV R121, RZ, RZ, -R121 ;  /* 0x000000ffff797224 */ /* 0x000fc400078e0a79 */
[C---:B--2---:R-:W-:Y:S01]  /*3940*/  VIADD R7, R3.reuse, 0x84 ;  /* 0x0000008403077836 */ /* 0x044fe20000000000 */
[----:B------:R1:W-:Y:S01]  /*3950*/  STL [R1+0x1248], R5 ;  /* 0x0012480501007387 */ /* 0x0003e20000100800 */
[C---:B------:R-:W-:Y:S01]  /*3960*/  IMAD R122, R252.reuse, R125, R122 ;  /* 0x0000007dfc7a7224 */ /* 0x040fe200078e027a */
[----:B------:R-:W-:Y:S01]  /*3970*/  IABS R125, R5 ;  /* 0x00000005007d7213 */ /* 0x000fe20000000000 */
[C---:B------:R-:W-:Y:S01]  /*3980*/  IMAD R118, R252.reuse, R121, R118 ;  /* 0x00000079fc767224 */ /* 0x040fe200078e0276 */
[----:B------:R-:W-:Y:S01]  /*3990*/  IABS R129, R7 ;  /* 0x0000000700817213 */ /* 0x000fe20000000000 */
[----:B------:R-:W-:Y:S01]  /*39a0*/  IMAD R123, R252, R127, R123 ;  /* 0x0000007ffc7b7224 */ /* 0x000fe200078e027b */
[----:B------:R-:W-:Y:S01]  /*39b0*/  IABS R121, R8 ;  /* 0x0000000800797213 */ /* 0x000fe20000000000 */
[----:B------:R-:W-:Y:S02]  /*39c0*/  VIADD R8, R3, 0x83 ;  /* 0x0000008303087836 */ /* 0x000fe40000000000 */
[----:B------:R-:W-:-:S03]  /*39d0*/  IMAD.HI.U32 R127, R6, R125, RZ ;  /* 0x0000007d067f7227 */ /* 0x000fc600078e00ff */
[----:B------:R-:W-:Y:S01]  /*39e0*/  STL [R1+0x123c], R8 ;  /* 0x00123c0801007387 */ /* 0x000fe20000100800 */
[----:B-1----:R-:W-:Y:S02]  /*39f0*/  VIADD R5, R3, 0x85 ;  /* 0x0000008503057836 */ /* 0x002fe40000000000 */
[C---:B------:R-:W-:Y:S01]  /*3a00*/  IMAD.HI.U32 R132, R6.reuse, R129, RZ ;  /* 0x0000008106847227 */ /* 0x040fe200078e00ff */
[----:B------:R-:W-:Y:S02]  /*3a10*/  STL [R1+0x1240], R7 ;  /* 0x0012400701007387 */ /* 0x000fe40000100800 */
[----:B------:R-:W-:Y:S01]  /*3a20*/  IABS R130, R5 ;  /* 0x0000000500827213 */ /* 0x000fe20000000000 */
[----:B------:R-:W-:Y:S01]  /*3a30*/  IMAD.HI.U32 R131, R6, R124, RZ ;  /* 0x0000007c06837227 */ /* 0x000fe200078e00ff */
[----:B------:R1:W-:Y:S01]  /*3a40*/  STL [R1+0x1258], R5 ;  /* 0x0012580501007387 */ /* 0x0003e20000100800 */
[----:B------:R-:W-:Y:S02]  /*3a50*/  IADD3 R132, -R132, RZ, RZ ;  /* 0x000000ff84847210 */ /* 0x000fe40007ffe1ff */
[----:B------:R-:W-:Y:S01]  /*3a60*/  IMAD.MOV R127, RZ, RZ, -R127 ;  /* 0x000000ffff7f7224 */ /* 0x000fe200078e0a7f */
[----:B------:R-:W-:Y:S01]  /*3a70*/  IADD3 R131, -R131, RZ, RZ ;  /* 0x000000ff83837210 */ /* 0x000fe20007ffe1ff */
[----:B------:R-:W-:-:S04]  /*3a80*/  IMAD.HI.U32 R128, R6, R121, RZ ;  /* 0x0000007906807227 */ /* 0x000fc800078e00ff */
[----:B------:R-:W-:Y:S02]  /*3a90*/  IMAD R125, R252, R127, R125 ;  /* 0x0000007ffc7d7224 */ /* 0x000fe400078e027d */
[C---:B-1----:R-:W-:Y:S02]  /*3aa0*/  VIADD R5, R3.reuse, 0x87 ;  /* 0x0000008703057836 */ /* 0x042fe40000000000 */
[----:B------:R-:W-:Y:S02]  /*3ab0*/  VIADD R7, R3, 0x86 ;  /* 0x0000008603077836 */ /* 0x000fe40000000000 */
[----:B------:R-:W-:-:S03]  /*3ac0*/  IMAD.HI.U32 R127, R6, R130, RZ ;  /* 0x00000082067f7227 */ /* 0x000fc600078e00ff */
[----:B------:R1:W-:Y:S01]  /*3ad0*/  STL [R1+0x1234], R7 ;  /* 0x0012340701007387 */ /* 0x0003e20000100800 */
[----:B------:R-:W-:Y:S02]  /*3ae0*/  IMAD.MOV R128, RZ, RZ, -R128 ;  /* 0x000000ffff807224 */ /* 0x000fe400078e0a80 */
[C---:B------:R-:W-:Y:S01]  /*3af0*/  IMAD R129, R252.reuse, R132, R129 ;  /* 0x00000084fc817224 */ /* 0x040fe200078e0281 */
[----:B------:R-:W-:Y:S01]  /*3b00*/  IABS R132, R5 ;  /* 0x0000000500847213 */ /* 0x000fe20000000000 */
[C---:B------:R-:W-:Y:S01]  /*3b10*/  IMAD R124, R252.reuse, R131, R124 ;  /* 0x00000083fc7c7224 */ /* 0x040fe200078e027c */
[----:B------:R-:W-:Y:S01]  /*3b20*/  IABS R131, R7 ;  /* 0x0000000700837213 */ /* 0x000fe20000000000 */
[----:B------:R-:W-:Y:S01]  /*3b30*/  IMAD.MOV R127, RZ, RZ, -R127 ;  /* 0x000000ffff7f7224 */ /* 0x000fe200078e0a7f */
[----:B------:R2:W-:Y:S01]  /*3b40*/  STL [R1+0x1230], R5 ;  /* 0x0012300501007387 */ /* 0x0005e20000100800 */
[C---:B------:R-:W-:Y:S01]  /*3b50*/  IMAD R121, R252.reuse, R128, R121 ;  /* 0x00000080fc797224 */ /* 0x040fe200078e0279 */
[C---:B-1----:R-:W-:Y:S01]  /*3b60*/  IADD3 R7, R3.reuse, 0x89, RZ ;  /* 0x0000008903077810 */ /* 0x042fe20007ffe0ff */
[----:B------:R-:W-:Y:S01]  /*3b70*/  IMAD R130, R252, R127, R130 ;  /* 0x0000007ffc827224 */ /* 0x000fe200078e0282 */
[----:B------:R-:W-:Y:S01]  /*3b80*/  IABS R128, R8 ;  /* 0x0000000800807213 */ /* 0x000fe20000000000 */
[----:B------:R-:W-:Y:S01]  /*3b90*/  VIADD R8, R3, 0x88 ;  /* 0x0000008803087836 */ /* 0x000fe20000000000 */
[----:B------:R-:W-:Y:S01]  /*3ba0*/  IABS R134, R7 ;  /* 0x0000000700867213 */ /* 0x000fe20000000000 */
[----:B------:R-:W-:-:S03]  /*3bb0*/  IMAD.HI.U32 R127, R6, R132, RZ ;  /* 0x00000084067f7227 */ /* 0x000fc600078e00ff */
[----:B------:R-:W-:Y:S01]  /*3bc0*/  STL [R1+0x1220], R8 ;  /* 0x0012200801007387 */ /* 0x000fe20000100800 */
[C---:B--2---:R-:W-:Y:S02]  /*3bd0*/  VIADD R5, R3.reuse, 0x8a ;  /* 0x0000008a03057836 */ /* 0x044fe40000000000 */
[C---:B------:R-:W-:Y:S01]  /*3be0*/  IMAD.HI.U32 R136, R6.reuse, R131, RZ ;  /* 0x0000008306887227 */ /* 0x040fe200078e00ff */
[----:B------:R1:W-:Y:S02]  /*3bf0*/  STL [R1+0x122c], R7 ;  /* 0x00122c0701007387 */ /* 0x0003e40000100800 */
[----:B------:R-:W-:Y:S01]  /*3c00*/  IABS R135, R5 ;  /* 0x0000000500877213 */ /* 0x000fe20000000000 */
[----:B------:R-:W-:Y:S01]  /*3c10*/  IMAD.MOV R127, RZ, RZ, -R127 ;  /* 0x000000ffff7f7224 */ /* 0x000fe200078e0a7f */
[----:B------:R2:W-:Y:S01]  /*3c20*/  STL [R1+0x1228], R5 ;  /* 0x0012280501007387 */ /* 0x0005e20000100800 */
[----:B------:R-:W-:Y:S02]  /*3c30*/  IMAD.MOV R136, RZ, RZ, -R136 ;  /* 0x000000ffff887224 */ /* 0x000fe400078e0a88 */
[----:B------:R-:W-:Y:S01]  /*3c40*/  IMAD.HI.U32 R137, R6, R134, RZ ;  /* 0x0000008606897227 */ /* 0x000fe200078e00ff */
[----:B-1----:R-:W-:-:S03]  /*3c50*/  IADD3 R7, R3, 0x8b, RZ ;  /* 0x0000008b03077810 */ /* 0x002fc60007ffe0ff */
[----:B------:R-:W-:Y:S02]  /*3c60*/  IMAD R132, R252, R127, R132 ;  /* 0x0000007ffc847224 */ /* 0x000fe400078e0284 */
[C---:B------:R-:W-:Y:S01]  /*3c70*/  IMAD.HI.U32 R127, R6.reuse, R135, RZ ;  /* 0x00000087067f7227 */ /* 0x040fe200078e00ff */
[----:B------:R1:W-:Y:S03]  /*3c80*/  STL [R1+0x121c], R7 ;  /* 0x00121c0701007387 */ /* 0x0003e60000100800 */
[----:B------:R-:W-:Y:S01]  /*3c90*/  IMAD.HI.U32 R133, R6, R128, RZ ;  /* 0x0000008006857227 */ /* 0x000fe200078e00ff */
[----:B------:R-:W-:-:S03]  /*3ca0*/  IADD3 R127, -R127, RZ, RZ ;  /* 0x000000ff7f7f7210 */ /* 0x000fc60007ffe1ff */
[C---:B------:R-:W-:Y:S01]  /*3cb0*/  IMAD R131, R252.reuse, R136, R131 ;  /* 0x00000088fc837224 */ /* 0x040fe200078e0283 */
[----:B------:R-:W-:Y:S01]  /*3cc0*/  IABS R136, R7 ;  /* 0x0000000700887213 */ /* 0x000fe20000000000 */
[----:B------:R-:W-:Y:S02]  /*3cd0*/  IMAD.MOV R137, RZ, RZ, -R137 ;  /* 0x000000ffff897224 */ /* 0x000fe400078e0a89 */
[C---:B--2---:R-:W-:Y:S02]  /*3ce0*/  VIADD R5, R3.reuse, 0x8c ;  /* 0x0000008c03057836 */ /* 0x044fe40000000000 */
[C---:B-1----:R-:W-:Y:S02]  /*3cf0*/  VIADD R7, R3.reuse, 0x8e ;  /* 0x0000008e03077836 */ /* 0x042fe40000000000 */
[----:B------:R-:W-:Y:S01]  /*3d00*/  IMAD.MOV R133, RZ, RZ, -R133 ;  /* 0x000000ffff857224 */ /* 0x000fe200078e0a85 */
[----:B------:R1:W-:Y:S01]  /*3d10*/  STL [R1+0x1218], R5 ;  /* 0x0012180501007387 */ /* 0x0003e20000100800 */
[C---:B------:R-:W-:Y:S01]  /*3d20*/  IMAD R134, R252.reuse, R137, R134 ;  /* 0x00000089fc867224 */ /* 0x040fe200078e0286 */
[----:B------:R-:W-:Y:S01]  /*3d30*/  IABS R137, R5 ;  /* 0x0000000500897213 */ /* 0x000fe20000000000 */
[C---:B------:R-:W-:Y:S01]  /*3d40*/  IMAD R128, R252.reuse, R133, R128 ;  /* 0x00000085fc807224 */ /* 0x040fe200078e0280 */
[----:B------:R-:W-:Y:S01]  /*3d50*/  IABS R139, R7 ;  /* 0x00000007008b7213 */ /* 0x000fe20000000000 */
[----:B------:R-:W-:Y:S01]  /*3d60*/  IMAD R135, R252, R127, R135 ;  /* 0x0000007ffc877224 */ /* 0x000fe200078e0287 */
[----:B------:R-:W-:Y:S01]  /*3d70*/  IABS R133, R8 ;  /* 0x0000000800857213 */ /* 0x000fe20000000000 */
[----:B------:R-:W-:-:S02]  /*3d80*/  VIADD R8, R3, 0x8d ;  /* 0x0000008d03087836 */ /* 0x000fc40000000000 */
        /* <DEDUP_REMOVED lines=452> */
[----:B--2---:R-:W-:Y:S02]  /*59d0*/  VIADD R5, R3, 0xda ;  /* 0x000000da03057836 */ /* 0x004fe40000000000 */
[C---:B------:R-:W-:Y:S01]  /*59e0*/  IMAD.HI.U32 R216, R6.reuse, R211, RZ ;  /* 0x000000d306d87227 */ /* 0x040fe200078e00ff */
[----:B------:R1:W-:Y:S02]  /*59f0*/  STL [R1+0xfd0], R7 ;  /* 0x000fd00701007387 */ /* 0x0003e40000100800 */
[----:B------:R-:W-:Y:S01]  /*5a00*/  IABS R215, R5 ;  /* 0x0000000500d77213 */ /* 0x000fe20000000000 */
[----:B------:R-:W-:Y:S01]  /*5a10*/  IMAD.MOV R127, RZ, RZ, -R127 ;  /* 0x000000ffff7f7224 */ /* 0x000fe200078e0a7f */
[----:B------:R2:W-:Y:S01]  /*5a20*/  STL [R1+0xfc8], R5 ;  /* 0x000fc80501007387 */ /* 0x0005e20000100800 */
[----:B------:R-:W-:-:S04]  /*5a30*/  IMAD.HI.U32 R213, R6, R208, RZ ;  /* 0x000000d006d57227 */ /* 0x000fc800078e00ff */
[----:B------:R-:W-:Y:S01]  /*5a40*/  IMAD.MOV R216, RZ, RZ, -R216 ;  /* 0x000000ffffd87224 */ /* 0x000fe200078e0ad8 */
[----:B-1----:R-:W-:Y:S01]  /*5a50*/  IADD3 R7, R3, 0xdb, RZ ;  /* 0x000000db03077810 */ /* 0x002fe20007ffe0ff */
[----:B------:R-:W-:-:S04]  /*5a60*/  IMAD.HI.U32 R217, R6, R214, RZ ;  /* 0x000000d606d97227 */ /* 0x000fc800078e00ff */
[----:B------:R-:W-:Y:S01]  /*5a70*/  IMAD R212, R252, R127, R212 ;  /* 0x0000007ffcd47224 */ /* 0x000fe200078e02d4 */
[----:B------:R1:W-:Y:S01]  /*5a80*/  STL [R1+0xfbc], R7 ;  /* 0x000fbc0701007387 */ /* 0x0003e20000100800 */
[----:B------:R-:W-:-:S04]  /*5a90*/  IMAD.HI.U32 R127, R6, R215, RZ ;  /* 0x000000d7067f7227 */ /* 0x000fc800078e00ff */
[----:B------:R-:W-:Y:S01]  /*5aa0*/  IMAD.MOV R213, RZ, RZ, -R213 ;  /* 0x000000ffffd57224 */ /* 0x000fe200078e0ad5 */
[----:B------:R-:W-:Y:S01]  /*5ab0*/  IADD3 R127, -R127, RZ, RZ ;  /* 0x000000ff7f7f7210 */ /* 0x000fe20007ffe1ff */
[C---:B------:R-:W-:Y:S01]  /*5ac0*/  IMAD R211, R252.reuse, R216, R211 ;  /* 0x000000d8fcd37224 */ /* 0x040fe200078e02d3 */
[----:B------:R-:W-:Y:S01]  /*5ad0*/  IABS R216, R7 ;  /* 0x0000000700d87213 */ /* 0x000fe20000000000 */
[----:B------:R-:W-:Y:S02]  /*5ae0*/  IMAD.MOV R217, RZ, RZ, -R217 ;  /* 0x000000ffffd97224 */ /* 0x000fe400078e0ad9 */
[C---:B--2---:R-:W-:Y:S02]  /*5af0*/  VIADD R5, R3.reuse, 0xdc ;  /* 0x000000dc03057836 */ /* 0x044fe40000000000 */
[C---:B-1----:R-:W-:Y:S02]  /*5b00*/  VIADD R7, R3.reuse, 0xde ;  /* 0x000000de03077836 */ /* 0x042fe40000000000 */
[C---:B------:R-:W-:Y:S01]  /*5b10*/  IMAD R208, R252.reuse, R213, R208 ;  /* 0x000000d5fcd07224 */ /* 0x040fe200078e02d0 */
[----:B------:R-:W-:Y:S01]  /*5b20*/  IABS R213, R8 ;  /* 0x0000000800d57213 */ /* 0x000fe20000000000 */
[----:B------:R-:W-:Y:S01]  /*5b30*/  IMAD R214, R252, R217, R214 ;  /* 0x000000d9fcd67224 */ /* 0x000fe200078e02d6 */
[----:B------:R-:W-:Y:S01]  /*5b40*/  IABS R217, R5 ;  /* 0x0000000500d97213 */ /* 0x000fe20000000000 */
[----:B------:R-:W-:Y:S01]  /*5b50*/  VIADD R8, R3, 0xdd ;  /* 0x000000dd03087836 */ /* 0x000fe20000000000 */
[----:B------:R-:W-:Y:S01]  /*5b60*/  IABS R219, R7 ;  /* 0x0000000700db7213 */ /* 0x000fe20000000000 */
[----:B------:R-:W-:Y:S01]  /*5b70*/  IMAD.HI.U32 R221, R6, R216, RZ ;  /* 0x000000d806dd7227 */ /* 0x000fe200078e00ff */
[----:B------:R1:W-:Y:S03]  /*5b80*/  STL [R1+0xfb8], R5 ;  /* 0x000fb80501007387 */ /* 0x0003e60000100800 */
[----:B------:R-:W-:Y:S01]  /*5b90*/  IMAD R215, R252, R127, R215 ;  /* 0x0000007ffcd77224 */ /* 0x000fe200078e02d7 */
[----:B------:R-:W-:Y:S01]  /*5ba0*/  STL [R1+0xfa8], R8 ;  /* 0x000fa80801007387 */ /* 0x000fe20000100800 */
[----:B------:R-:W-:Y:S01]  /*5bb0*/  IMAD.HI.U32 R218, R6, R213, RZ ;  /* 0x000000d506da7227 */ /* 0x000fe200078e00ff */
[----:B------:R-:W-:-:S02]  /*5bc0*/  IADD3 R221, -R221, RZ, RZ ;  /* 0x000000ffdddd7210 */ /* 0x000fc40007ffe1ff */
[----:B------:R2:W-:Y:S01]  /*5bd0*/  STL [R1+0xfa0], R7 ;  /* 0x000fa00701007387 */ /* 0x0005e20000100800 */
[----:B------:R-:W-:-:S04]  /*5be0*/  IMAD.HI.U32 R127, R6, R217, RZ ;  /* 0x000000d9067f7227 */ /* 0x000fc800078e00ff */
[----:B-1----:R-:W-:Y:S02]  /*5bf0*/  VIADD R5, R3, 0xdf ;  /* 0x000000df03057836 */ /* 0x002fe40000000000 */
[----:B------:R-:W-:-:S03]  /*5c00*/  IMAD.HI.U32 R222, R6, R219, RZ ;  /* 0x000000db06de7227 */ /* 0x000fc600078e00ff */
[----:B------:R-:W-:Y:S01]  /*5c10*/  IABS R220, R5 ;  /* 0x0000000500dc7213 */ /* 0x000fe20000000000 */
[----:B--2---:R-:W-:Y:S01]  /*5c20*/  VIADD R7, R3, 0xe0 ;  /* 0x000000e003077836 */ /* 0x004fe20000000000 */
[----:B------:R1:W-:Y:S01]  /*5c30*/  STL [R1+0xf9c], R5 ;  /* 0x000f9c0501007387 */ /* 0x0003e20000100800 */
[----:B------:R-:W-:Y:S01]  /*5c40*/  IMAD.MOV R218, RZ, RZ, -R218 ;  /* 0x000000ffffda7224 */ /* 0x000fe200078e0ada */
[----:B------:R-:W-:Y:S01]  /*5c50*/  IADD3 R222, -R222, RZ, RZ ;  /* 0x000000ffdede7210 */ /* 0x000fe20007ffe1ff */
[----:B------:R-:W-:Y:S01]  /*5c60*/  IMAD.MOV R127, RZ, RZ, -R127 ;  /* 0x000000ffff7f7224 */ /* 0x000fe200078e0a7f */
[----:B------:R2:W-:Y:S01]  /*5c70*/  STL [R1+0xf90], R7 ;  /* 0x000f900701007387 */ /* 0x0005e20000100800 */
[C---:B------:R-:W-:Y:S01]  /*5c80*/  IMAD R216, R252.reuse, R221, R216 ;  /* 0x000000ddfcd87224 */ /* 0x040fe200078e02d8 */
[----:B------:R-:W-:Y:S01]  /*5c90*/  IABS R221, R7 ;  /* 0x0000000700dd7213 */ /* 0x000fe20000000000 */
[C---:B------:R-:W-:Y:S01]  /*5ca0*/  IMAD R213, R252.reuse, R218, R213 ;  /* 0x000000dafcd57224 */ /* 0x040fe200078e02d5 */
[----:B------:R-:W-:Y:S01]  /*5cb0*/  IABS R218, R8 ;  /* 0x0000000800da7213 */ /* 0x000fe20000000000 */
[----:B------:R-:W-:-:S02]  /*5cc0*/  IMAD R217, R252, R127, R217 ;  /* 0x0000007ffcd97224 */ /* 0x000fc400078e02d9 */
[C---:B-1----:R-:W-:Y:S02]  /*5cd0*/  VIADD R5, R3.reuse, 0xe1 ;  /* 0x000000e103057836 */ /* 0x042fe40000000000 */
[----:B------:R-:W-:Y:S01]  /*5ce0*/  IMAD.HI.U32 R127, R6, R220, RZ ;  /* 0x000000dc067f7227 */ /* 0x000fe200078e00ff */
[C---:B--2---:R-:W-:Y:S02]  /*5cf0*/  IADD3 R7, R3.reuse, 0xe3, RZ ;  /* 0x000000e303077810 */ /* 0x044fe40007ffe0ff */
[----:B------:R1:W-:Y:S01]  /*5d00*/  STL [R1+0xf84], R5 ;  /* 0x000f840501007387 */ /* 0x0003e20000100800 */
[----:B------:R-:W-:Y:S01]  /*5d10*/  VIADD R8, R3, 0xe2 ;  /* 0x000000e203087836 */ /* 0x000fe20000000000 */
[----:B------:R-:W-:Y:S01]  /*5d20*/  IABS R224, R7 ;  /* 0x0000000700e07213 */ /* 0x000fe20000000000 */
        /* <DEDUP_REMOVED lines=9> */
[----:B------:R-:W-:Y:S01]  /*5dc0*/  STL [R1+0xf70], R5 ;  /* 0x000f700501007387 */ /* 0x000fe20000100800 */
[C---:B------:R-:W-:Y:S01]  /*5dd0*/  IMAD.HI.U32 R127, R6.reuse, R222, RZ ;  /* 0x000000de067f7227 */ /* 0x040fe200078e00ff */
[----:B------:R-:W-:Y:S02]  /*5de0*/  IABS R225, R5 ;  /* 0x0000000500e17213 */ /* 0x000fe40000000000 */
[----:B--2---:R-:W-:Y:S01]  /*5df0*/  IADD3 R7, R3, 0xe5, RZ ;  /* 0x000000e503077810 */ /* 0x004fe20007ffe0ff */
[----:B------:R-:W-:-:S04]  /*5e00*/  IMAD.HI.U32 R223, R6, R218, RZ ;  /* 0x000000da06df7227 */ /* 0x000fc800078e00ff */
[----:B------:R-:W-:Y:S01]  /*5e10*/  IMAD R221, R252, R226, R221 ;  /* 0x000000e2fcdd7224 */ /* 0x000fe200078e02dd */
[----:B------:R1:W-:Y:S01]  /*5e20*/  STL [R1+0xf60], R7 ;  /* 0x000f600701007387 */ /* 0x0003e20000100800 */
[----:B------:R-:W-:Y:S01]  /*5e30*/  IMAD.MOV R127, RZ, RZ, -R127 ;  /* 0x000000ffff7f7224 */ /* 0x000fe200078e0a7f */
[----:B------:R-:W-:Y:S01]  /*5e40*/  IABS R226, R7 ;  /* 0x0000000700e27213 */ /* 0x000fe20000000000 */
[----:B------:R-:W-:-:S04]  /*5e50*/  IMAD.HI.U32 R227, R6, R224, RZ ;  /* 0x000000e006e37227 */ /* 0x000fc800078e00ff */
[----:B------:R-:W-:Y:S02]  /*5e60*/  IMAD.MOV R223, RZ, RZ, -R223 ;  /* 0x000000ffffdf7224 */ /* 0x000fe400078e0adf */
[----:B------:R-:W-:Y:S02]  /*5e70*/  IMAD R222, R252, R127, R222 ;  /* 0x0000007ffcde7224 */ /* 0x000fe400078e02de */
[----:B-1----:R-:W-:Y:S02]  /*5e80*/  VIADD R7, R3, 0xe8 ;  /* 0x000000e803077836 */ /* 0x002fe40000000000 */
[----:B------:R-:W-:-:S03]  /*5e90*/  IMAD.HI.U32 R127, R6, R225, RZ ;  /* 0x000000e1067f7227 */ /* 0x000fc600078e00ff */
[----:B------:R-:W-:Y:S01]  /*5ea0*/  IABS R229, R7 ;  /* 0x0000000700e57213 */ /* 0x000fe20000000000 */
[----:B------:R-:W-:Y:S01]  /*5eb0*/  IMAD.MOV R227, RZ, RZ, -R227 ;  /* 0x000000ffffe37224 */ /* 0x000fe200078e0ae3 */
[----:B------:R-:W-:Y:S01]  /*5ec0*/  IADD3 R127, -R127, RZ, RZ ;  /* 0x000000ff7f7f7210 */ /* 0x000fe20007ffe1ff */
[C---:B------:R-:W-:Y:S02]  /*5ed0*/  VIADD R5, R3.reuse, 0xe6 ;  /* 0x000000e603057836 */ /* 0x040fe40000000000 */
[C---:B------:R-:W-:Y:S01]  /*5ee0*/  IMAD R218, R252.reuse, R223, R218 ;  /* 0x000000dffcda7224 */ /* 0x040fe200078e02da */
[----:B------:R-:W-:Y:S01]  /*5ef0*/  IABS R223, R8 ;  /* 0x0000000800df7213 */ /* 0x000fe20000000000 */
[----:B------:R-:W-:Y:S01]  /*5f00*/  IMAD R224, R252, R227, R224 ;  /* 0x000000e3fce07224 */ /* 0x000fe200078e02e0 */
[----:B------:R1:W-:Y:S01]  /*5f10*/  STL [R1+0xf58], R5 ;  /* 0x000f580501007387 */ /* 0x0003e20000100800 */
[----:B------:R-:W-:Y:S01]  /*5f20*/  VIADD R8, R3, 0xe7 ;  /* 0x000000e703087836 */ /* 0x000fe20000000000 */
[----:B------:R-:W-:Y:S01]  /*5f30*/  IABS R227, R5 ;  /* 0x0000000500e37213 */ /* 0x000fe20000000000 */
[----:B------:R-:W-:-:S03]  /*5f40*/  IMAD.HI.U32 R232, R6, R229, RZ ;  /* 0x000000e506e87227 */ /* 0x000fc600078e00ff */
[----:B------:R-:W-:Y:S01]  /*5f50*/  STL [R1+0xf4c], R8 ;  /* 0x000f4c0801007387 */ /* 0x000fe20000100800 */
[----:B------:R-:W-:Y:S01]  /*5f60*/  IMAD.HI.U32 R228, R6, R223, RZ ;  /* 0x000000df06e47227 */ /* 0x000fe200078e00ff */
[----:B------:R-:W-:Y:S02]  /*5f70*/  IADD3 R232, -R232, RZ, RZ ;  /* 0x000000ffe8e87210 */ /* 0x000fe40007ffe1ff */
[----:B------:R2:W-:Y:S01]  /*5f80*/  STL [R1+0xf48], R7 ;  /* 0x000f480701007387 */ /* 0x0005e20000100800 */
[----:B-1----:R-:W-:Y:S02]  /*5f90*/  VIADD R5, R3, 0xe9 ;  /* 0x000000e903057836 */ /* 0x002fe40000000000 */
[----:B------:R-:W-:Y:S02]  /*5fa0*/  IMAD R225, R252, R127, R225 ;  /* 0x0000007ffce17224 */ /* 0x000fe400078e02e1 */
[----:B------:R-:W-:Y:S01]  /*5fb0*/  IMAD.MOV R228, RZ, RZ, -R228 ;  /* 0x000000ffffe47224 */ /* 0x000fe200078e0ae4 */
[----:B------:R1:W-:Y:S01]  /*5fc0*/  STL [R1+0xf40], R5 ;  /* 0x000f400501007387 */ /* 0x0003e20000100800 */
[----:B------:R-:W-:Y:S01]  /*5fd0*/  IMAD.HI.U32 R127, R6, R227, RZ ;  /* 0x000000e3067f7227 */ /* 0x000fe200078e00ff */
[----:B------:R-:W-:-:S03]  /*5fe0*/  IABS R230, R5 ;  /* 0x0000000500e67213 */ /* 0x000fc60000000000 */
[C---:B--2---:R-:W-:Y:S02]  /*5ff0*/  VIADD R7, R3.reuse, 0xea ;  /* 0x000000ea03077836 */ /* 0x044fe40000000000 */
[----:B------:R-:W-:Y:S01]  /*6000*/  IMAD R223, R252, R228, R223 ;  /* 0x000000e4fcdf7224 */ /* 0x000fe200078e02df */
[----:B------:R-:W-:Y:S01]  /*6010*/  IABS R228, R8 ;  /* 0x0000000800e47213 */ /* 0x000fe20000000000 */
[----:B------:R-:W-:Y:S01]  /*6020*/  IMAD.MOV R127, RZ, RZ, -R127 ;  /* 0x000000ffff7f7224 */ /* 0x000fe200078e0a7f */
[----:B------:R-:W-:Y:S01]  /*6030*/  STL [R1+0xf34], R7 ;  /* 0x000f340701007387 */ /* 0x000fe20000100800 */
[C---:B-1----:R-:W-:Y:S01]  /*6040*/  VIADD R5, R3.reuse, 0xeb ;  /* 0x000000eb03057836 */ /* 0x042fe20000000000 */
[----:B------:R-:W-:Y:S01]  /*6050*/  IADD3 R8, R3, 0xed, RZ ;  /* 0x000000ed03087810 */ /* 0x000fe20007ffe0ff */
[----:B------:R-:W-:-:S03]  /*6060*/  IMAD.HI.U32 R231, R6, R226, RZ ;  /* 0x000000e206e77227 */ /* 0x000fc600078e00ff */
[----:B------:R1:W-:Y:S01]  /*6070*/  STL [R1+0xf2c], R5 ;  /* 0x000f2c0501007387 */ /* 0x0003e20000100800 */
[C---:B------:R-:W-:Y:S01]  /*6080*/  IMAD R229, R252.reuse, R232, R229 ;  /* 0x000000e8fce57224 */ /* 0x040fe200078e02e5 */
[----:B------:R-:W-:Y:S01]  /*6090*/  IABS R232, R5 ;  /* 0x0000000500e87213 */ /* 0x000fe20000000000 */
[----:B------:R-:W-:Y:S01]  /*60a0*/  IMAD R227, R252, R127, R227 ;  /* 0x0000007ffce37224 */ /* 0x000fe200078e02e3 */
[----:B------:R-:W-:Y:S01]  /*60b0*/  IADD3 R231, -R231, RZ, RZ ;  /* 0x000000ffe7e77210 */ /* 0x000fe20007ffe1ff */
[----:B------:R-:W-:Y:S01]  /*60c0*/  IMAD.HI.U32 R127, R6, R230, RZ ;  /* 0x000000e6067f7227 */ /* 0x000fe200078e00ff */
[----:B------:R-:W-:-:S03]  /*60d0*/  IABS R234, R8 ;  /* 0x0000000800ea7213 */ /* 0x000fc60000000000 */
[----:B------:R-:W-:Y:S01]  /*60e0*/  IMAD.HI.U32 R233, R6, R228, RZ ;  /* 0x000000e406e97227 */ /* 0x000fe200078e00ff */
[----:B-1----:R-:W1:Y:S03]  /*60f0*/  S2R R5, SR_TID.X ;  /* 0x0000000000057919 */ /* 0x002e660000002100 */
[----:B------:R-:W-:Y:S02]  /*6100*/  IMAD.MOV R127, RZ, RZ, -R127 ;  /* 0x000000ffff7f7224 */ /* 0x000fe400078e0a7f */
[----:B------:R-:W-:Y:S02]  /*6110*/  IMAD.MOV R233, RZ, RZ, -R233 ;  /* 0x000000ffffe97224 */ /* 0x000fe400078e0ae9 */
[C---:B------:R-:W-:Y:S02]  /*6120*/  VIADD R10, R3.reuse, 0xec ;  /* 0x000000ec030a7836 */ /* 0x040fe40000000000 */
[C---:B------:R-:W-:Y:S01]  /*6130*/  IMAD R226, R252.reuse, R231, R226 ;  /* 0x000000e7fce27224 */ /* 0x040fe200078e02e2 */
[----:B------:R-:W-:Y:S01]  /*6140*/  IABS R231, R7 ;  /* 0x0000000700e77213 */ /* 0x000fe20000000000 */
[----:B------:R-:W-:Y:S01]  /*6150*/  IMAD R230, R252, R127, R230 ;  /* 0x0000007ffce67224 */ /* 0x000fe200078e02e6 */
[----:B------:R-:W-:Y:S01]  /*6160*/  STL [R1+0xf20], R10 ;  /* 0x000f200a01007387 */ /* 0x000fe20000100800 */
[----:B------:R-:W-:-:S02]  /*6170*/  VIADD R7, R3, 0xee ;  /* 0x000000ee03077836 */ /* 0x000fc40000000000 */
[----:B------:R-:W-:Y:S01]  /*6180*/  IMAD R228, R252, R233, R228 ;  /* 0x000000e9fce47224 */ /* 0x000fe200078e02e4 */
[----:B------:R-:W-:Y:S01]  /*6190*/  IABS R233, R10 ;  /* 0x0000000a00e97213 */ /* 0x000fe20000000000 */
[C---:B------:R-:W-:Y:S01]  /*61a0*/  IMAD.HI.U32 R127, R6.reuse, R232, RZ ;  /* 0x000000e8067f7227 */ /* 0x040fe200078e00ff */
[----:B------:R-:W-:Y:S01]  /*61b0*/  IABS R235, R7 ;  /* 0x0000000700eb7213 */ /* 0x000fe20000000000 */
[----:B------:R2:W-:Y:S02]  /*61c0*/  STL [R1+0xf18], R8 ;  /* 0x000f180801007387 */ /* 0x0005e40000100800 */
[----:B------:R-:W-:Y:S02]  /*61d0*/  IMAD.HI.U32 R236, R6, R231, RZ ;  /* 0x000000e706ec7227 */ /* 0x000fe400078e00ff */
[----:B------:R3:W-:Y:S02]  /*61e0*/  STL [R1+0xf10], R7 ;  /* 0x000f100701007387 */ /* 0x0007e40000100800 */
[----:B------:R-:W-:-:S02]  /*61f0*/  IMAD.MOV R127, RZ, RZ, -R127 ;  /* 0x000000ffff7f7224 */ /* 0x000fc400078e0a7f */
[----:B------:R-:W-:Y:S01]  /*6200*/  IMAD.HI.U32 R237, R6, R233, RZ ;  /* 0x000000e906ed7227 */ /* 0x000fe200078e00ff */
[----:B--2---:R-:W-:-:S03]  /*6210*/  IADD3 R8, R3, 0xef, RZ ;  /* 0x000000ef03087810 */ /* 0x004fc60007ffe0ff */
[----:B------:R-:W-:Y:S01]  /*6220*/  IMAD.MOV R236, RZ, RZ, -R236 ;  /* 0x000000ffffec7224 */ /* 0x000fe200078e0aec */
[----:B-1----:R-:W-:Y:S01]  /*6230*/  LOP3.LUT R5, R5, 0x7f, RZ, 0xc0, !PT ;  /* 0x0000007f05057812 */ /* 0x002fe200078ec0ff */
[----:B------:R-:W-:Y:S01]  /*6240*/  IMAD R232, R252, R127, R232 ;  /* 0x0000007ffce87224 */ /* 0x000fe200078e02e8 */
[----:B------:R1:W-:Y:S01]  /*6250*/  STL [R1+0xf04], R8 ;  /* 0x000f040801007387 */ /* 0x0003e20000100800 */
[----:B------:R-:W-:Y:S01]  /*6260*/  IMAD.HI.U32 R127, R6, R235, RZ ;  /* 0x000000eb067f7227 */ /* 0x000fe200078e00ff */
[----:B------:R-:W-:-:S03]  /*6270*/  LEA R5, R239, R5, 0x7 ;  /* 0x00000005ef057211 */ /* 0x000fc600078e38ff */
[----:B------:R-:W-:Y:S01]  /*6280*/  IMAD.HI.U32 R238, R6, R234, RZ ;  /* 0x000000ea06ee7227 */ /* 0x000fe200078e00ff */
[----:B------:R-:W-:-:S03]  /*6290*/  IADD3 R127, -R127, RZ, RZ ;  /* 0x000000ff7f7f7210 */ /* 0x000fc60007ffe1ff */
[----:B------:R-:W-:Y:S02]  /*62a0*/  IMAD.MOV R237, RZ, RZ, -R237 ;  /* 0x000000ffffed7224 */ /* 0x000fe400078e0aed */
[C---:B---3--:R-:W-:Y:S02]  /*62b0*/  VIADD R7, R3.reuse, 0xf0 ;  /* 0x000000f003077836 */ /* 0x048fe40000000000 */
[C---:B------:R-:W-:Y:S01]  /*62c0*/  IMAD R231, R252.reuse, R236, R231 ;  /* 0x000000ecfce77224 */ /* 0x040fe200078e02e7 */
[----:B------:R-:W-:Y:S01]  /*62d0*/  IABS R236, R8 ;  /* 0x0000000800ec7213 */ /* 0x000fe20000000000 */
[----:B------:R-:W-:Y:S01]  /*62e0*/  IMAD.MOV R238, RZ, RZ, -R238 ;  /* 0x000000ffffee7224 */ /* 0x000fe200078e0aee */
[----:B------:R2:W-:Y:S01]  /*62f0*/  STL [R1+0xf00], R7 ;  /* 0x000f000701007387 */ /* 0x0005e20000100800 */
[----:B------:R-:W-:Y:S01]  /*6300*/  IMAD R233, R252, R237, R233 ;  /* 0x000000edfce97224 */ /* 0x000fe200078e02e9 */
[----:B------:R-:W-:Y:S01]  /*6310*/  IABS R237, R7 ;  /* 0x0000000700ed7213 */ /* 0x000fe20000000000 */
[----:B-1----:R-:W-:-:S02]  /*6320*/  VIADD R8, R3, 0xf1 ;  /* 0x000000f103087836 */ /* 0x002fc40000000000 */
[C---:B------:R-:W-:Y:S02]  /*6330*/  IMAD R234, R252.reuse, R238, R234 ;  /* 0x000000eefcea7224 */ /* 0x040fe400078e02ea */
[----:B------:R-:W-:Y:S01]  /*6340*/  IMAD R235, R252, R127, R235 ;  /* 0x0000007ffceb7224 */ /* 0x000fe200078e02eb */
[----:B------:R-:W-:Y:S01]  /*6350*/  IABS R238, R8 ;  /* 0x0000000800ee7213 */ /* 0x000fe20000000000 */
[C---:B------:R-:W-:Y:S01]  /*6360*/  IMAD.HI.U32 R127, R6.reuse, R236, RZ ;  /* 0x000000ec067f7227 */ /* 0x040fe200078e00ff */
[----:B------:R-:W-:Y:S03]  /*6370*/  STL [R1+0xef4], R8 ;  /* 0x000ef40801007387 */ /* 0x000fe60000100800 */
[----:B--2---:R-:W-:Y:S02]  /*6380*/  VIADD R7, R3, 0xf2 ;  /* 0x000000f203077836 */ /* 0x004fe40000000000 */
[----:B------:R-:W-:-:S03]  /*6390*/  IMAD.HI.U32 R240, R6, R237, RZ ;  /* 0x000000ed06f07227 */ /* 0x000fc600078e00ff */
[----:B------:R-:W-:Y:S01]  /*63a0*/  IABS R241, R7 ;  /* 0x0000000700f17213 */ /* 0x000fe20000000000 */
[----:B------:R-:W-:Y:S01]  /*63b0*/  IMAD.MOV R127, RZ, RZ, -R127 ;  /* 0x000000ffff7f7224 */ /* 0x000fe200078e0a7f */
[----:B------:R1:W-:Y:S01]  /*63c0*/  STL [R1+0xeec], R7 ;  /* 0x000eec0701007387 */ /* 0x0003e20000100800 */
[----:B------:R-:W-:Y:S02]  /*63d0*/  IMAD.MOV R240, RZ, RZ, -R240 ;  /* 0x000000fffff07224 */ /* 0x000fe400078e0af0 */
[----:B------:R-:W-:Y:S01]  /*63e0*/  IMAD.HI.U32 R242, R6, R238, RZ ;  /* 0x000000ee06f27227 */ /* 0x000fe200078e00ff */
[----:B------:R2:W-:Y:S03]  /*63f0*/  STL [R1+0xe7c], R5 ;  /* 0x000e7c0501007387 */ /* 0x0005e60000100800 */
[----:B------:R-:W-:Y:S02]  /*6400*/  IMAD.MOV.U32 R239, RZ, RZ, R241 ;  /* 0x000000ffffef7224 */ /* 0x000fe400078e00f1 */
[----:B------:R-:W-:Y:S01]  /*6410*/  IMAD R236, R252, R127, R236 ;  /* 0x0000007ffcec7224 */ /* 0x000fe200078e02ec */
[----:B------:R-:W-:Y:S01]  /*6420*/  IABS R127, R5 ;  /* 0x00000005007f7213 */ /* 0x000fe20000000000 */
[----:B-1----:R-:W-:-:S02]  /*6430*/  VIADD R7, R3, 0xf3 ;  /* 0x000000f303077836 */ /* 0x002fc40000000000 */
[----:B------:R-:W-:Y:S01]  /*6440*/  IMAD R237, R252, R240, R237 ;  /* 0x000000f0fced7224 */ /* 0x000fe200078e02ed */
[----:B------:R-:W-:Y:S01]  /*6450*/  IADD3 R240, -R242, RZ, RZ ;  /* 0x000000fff2f07210 */ /* 0x000fe20007ffe1ff */
[----:B------:R-:W-:Y:S01]  /*6460*/  IMAD.HI.U32 R241, R6, R239, RZ ;  /* 0x000000ef06f17227 */ /* 0x000fe200078e00ff */
[----:B------:R-:W-:Y:S01]  /*6470*/  IABS R242, R7 ;  /* 0x0000000700f27213 */ /* 0x000fe20000000000 */
[----:B------:R-:W-:Y:S02]  /*6480*/  STL [R1+0xedc], R7 ;  /* 0x000edc0701007387 */ /* 0x000fe40000100800 */
[----:B--2---:R-:W-:Y:S02]  /*6490*/  VIADD R5, R3, 0xf4 ;  /* 0x000000f403057836 */ /* 0x004fe40000000000 */
[----:B------:R-:W-:-:S03]  /*64a0*/  IMAD.HI.U32 R244, R244, R127, RZ ;  /* 0x0000007ff4f47227 */ /* 0x000fc600078e00ff */
[----:B------:R1:W-:Y:S01]  /*64b0*/  STL [R1+0xed8], R5 ;  /* 0x000ed80501007387 */ /* 0x0003e20000100800 */
[----:B------:R-:W-:Y:S01]  /*64c0*/  IMAD.MOV R243, RZ, RZ, -R241 ;  /* 0x000000fffff37224 */ /* 0x000fe200078e0af1 */
[----:B------:R-:W-:Y:S01]  /*64d0*/  IABS R241, R5 ;  /* 0x0000000500f17213 */ /* 0x000fe20000000000 */
[----:B------:R-:W-:Y:S02]  /*64e0*/  IMAD R238, R252, R240, R238 ;  /* 0x000000f0fcee7224 */ /* 0x000fe400078e02ee */
[----:B------:R-:W-:Y:S01]  /*64f0*/  IMAD.MOV.U32 R240, RZ, RZ, R242 ;  /* 0x000000fffff07224 */ /* 0x000fe200078e00f2 */
[----:B------:R-:W-:Y:S01]  /*6500*/  IADD3 R242, -R244, RZ, RZ ;  /* 0x000000fff4f27210 */ /* 0x000fe20007ffe1ff */
[----:B------:R-:W-:Y:S02]  /*6510*/  IMAD R239, R252, R243, R239 ;  /* 0x000000f3fcef7224 */ /* 0x000fe400078e02ef */
[----:B------:R-:W-:-:S04]  /*6520*/  IMAD.HI.U32 R243, R6, R240, RZ ;  /* 0x000000f006f37227 */ /* 0x000fc800078e00ff */
[C---:B-1----:R-:W-:Y:S02]  /*6530*/  VIADD R5, R3.reuse, 0xf5 ;  /* 0x000000f503057836 */ /* 0x042fe40000000000 */
[----:B------:R-:W-:Y:S01]  /*6540*/  IMAD.MOV R243, RZ, RZ, -R243 ;  /* 0x000000fffff37224 */ /* 0x000fe200078e0af3 */
[----:B------:R-:W-:Y:S01]  /*6550*/  IADD3 R247, R3, 0xf7, RZ ;  /* 0x000000f703f77810 */ /* 0x000fe20007ffe0ff */
[----:B------:R-:W-:Y:S01]  /*6560*/  IMAD R127, R245, R242, R127 ;  /* 0x000000f2f57f7224 */ /* 0x000fe200078e027f */
[----:B------:R1:W-:Y:S01]  /*6570*/  STL [R1+0xecc], R5 ;  /* 0x000ecc0501007387 */ /* 0x0003e20000100800 */
[----:B------:R-:W-:Y:S01]  /*6580*/  IABS R242, R5 ;  /* 0x0000000500f27213 */ /* 0x000fe20000000000 */
[----:B------:R-:W-:Y:S02]  /*6590*/  IMAD.HI.U32 R244, R6, R241, RZ ;  /* 0x000000f106f47227 */ /* 0x000fe400078e00ff */
[----:B------:R-:W2:Y:S02]  /*65a0*/  LDL.LU R7, [R1+0x1c] ;  /* 0x00001c0001077983 */ /* 0x000ea40000300800 */
[----:B------:R-:W-:Y:S01]  /*65b0*/  IMAD R240, R252, R243, R240 ;  /* 0x000000f3fcf07224 */ /* 0x000fe200078e02f0 */
[----:B------:R-:W-:Y:S01]  /*65c0*/  IABS R243, R248 ;  /* 0x000000f800f37213 */ /* 0x000fe20000000000 */
[----:B-1----:R-:W3:Y:S01]  /*65d0*/  LDL.LU R5, [R1+0x18] ;  /* 0x0000180001057983 */ /* 0x002ee20000300800 */
[----:B------:R-:W-:-:S03]  /*65e0*/  IMAD.MOV R246, RZ, RZ, -R244 ;  /* 0x000000fffff67224 */ /* 0x000fc600078e0af4 */
[----:B------:R1:W-:Y:S01]  /*65f0*/  STL [R1+0xec4], R248 ;  /* 0x000ec4f801007387 */ /* 0x0003e20000100800 */
[----:B------:R-:W-:-:S03]  /*6600*/  IABS R244, R247 ;  /* 0x000000f700f47213 */ /* 0x000fc60000000000 */
[----:B------:R-:W4:Y:S04]  /*6610*/  LDL.LU R8, [R1+0x14] ;  /* 0x0000140001087983 */ /* 0x000f280000300800 */
[----:B------:R-:W4:Y:S01]  /*6620*/  LDL.LU R10, [R1+0x10] ;  /* 0x00001000010a7983 */ /* 0x000f220000300800 */
[----:B------:R-:W-:Y:S01]  /*6630*/  IMAD R241, R252, R246, R241 ;  /* 0x000000f6fcf17224 */ /* 0x000fe200078e02f1 */
[----:B------:R-:W-:Y:S01]  /*6640*/  ISETP.GT.U32.AND P0, PT, R245, R127, PT ;  /* 0x0000007ff500720c */ /* 0x000fe20003f04070 */
[----:B-1----:R-:W-:Y:S01]  /*6650*/  VIADD R248, R3, 0xf8 ;  /* 0x000000f803f87836 */ /* 0x002fe20000000000 */
[----:B------:R1:W-:Y:S01]  /*6660*/  STL [R1+0xeb8], R247 ;  /* 0x000eb8f701007387 */ /* 0x0003e20000100800 */
[----:B------:R-:W-:Y:S01]  /*6670*/  IMAD.HI.U32 R249, R6, R244, RZ ;  /* 0x000000f406f97227 */ /* 0x000fe200078e00ff */
[----:B------:R-:W-:-:S02]  /*6680*/  ISETP.GT.U32.AND P4, PT, R252, R0, PT ;  /* 0x00000000fc00720c */ /* 0x000fc40003f84070 */
[----:B------:R1:W-:Y:S02]  /*6690*/  STL [R1+0xeb0], R248 ;  /* 0x000eb0f801007387 */ /* 0x0003e40000100800 */
[----:B-1----:R-:W-:-:S05]  /*66a0*/  IMAD.HI.U32 R247, R6, R242, RZ ;  /* 0x000000f206f77227 */ /* 0x002fca00078e00ff */
[----:B------:R-:W-:Y:S01]  /*66b0*/  @!P0 IADD3 R127, R127, -R245, RZ ;  /* 0x800000f57f7f8210 */ /* 0x000fe20007ffe0ff */
[----:B------:R-:W-:Y:S01]  /*66c0*/  IMAD.MOV R246, RZ, RZ, -R247 ;  /* 0x000000fffff67224 */ /* 0x000fe200078e0af7 */
[----:B------:R-:W-:Y:S02]  /*66d0*/  IABS R248, R248 ;  /* 0x000000f800f87213 */ /* 0x000fe40000000000 */
[C---:B------:R-:W-:Y:S01]  /*66e0*/  ISETP.GT.U32.AND P5, PT, R252.reuse, R126, PT ;  /* 0x0000007efc00720c */ /* 0x040fe20003fa4070 */
[----:B------:R-:W-:Y:S01]  /*66f0*/  IMAD R242, R252, R246, R242 ;  /* 0x000000f6fcf27224 */ /* 0x000fe200078e02f2 */
[----:B------:R-:W-:Y:S01]  /*6700*/  ISETP.GT.U32.AND P1, PT, R245, R127, PT ;  /* 0x0000007ff500720c */ /* 0x000fe20003f24070 */
[----:B------:R-:W-:Y:S02]  /*6710*/  IMAD.MOV.U32 R246, RZ, RZ, R248 ;  /* 0x000000fffff67224 */ /* 0x000fe400078e00f8 */
[----:B------:R-:W-:Y:S02]  /*6720*/  IMAD.MOV R248, RZ, RZ, -R249 ;  /* 0x000000fffff87224 */ /* 0x000fe400078e0af9 */
[----:B------:R-:W4:Y:S01]  /*6730*/  LDL.LU R249, [R1+0x8] ;  /* 0x0000080001f97983 */ /* 0x000f220000300800 */
[----:B------:R-:W-:-:S02]  /*6740*/  @!P4 IMAD.IADD R0, R0, 0x1, -R252 ;  /* 0x000000010000c824 */ /* 0x000fc400078e0afc */
[----:B------:R-:W-:Y:S02]  /*6750*/  IMAD R244, R252, R248, R244 ;  /* 0x000000f8fcf47224 */ /* 0x000fe400078e02f4 */
[----:B------:R-:W4:Y:S01]  /*6760*/  LDL.LU R248, [R1+0xc] ;  /* 0x00000c0001f87983 */ /* 0x000f220000300800 */
[----:B------:R-:W-:Y:S02]  /*6770*/  IMAD.HI.U32 R247, R6, R243, RZ ;  /* 0x000000f306f77227 */ /* 0x000fe400078e00ff */
[----:B------:R-:W-:Y:S02]  /*6780*/  @!P1 IADD3 R127, R127, -R245, RZ ;  /* 0x800000f57f7f9210 */ /* 0x000fe40007ffe0ff */
[----:B------:R-:W-:Y:S01]  /*6790*/  @!P5 IMAD.IADD R126, R126, 0x1, -R252 ;  /* 0x000000017e7ed824 */ /* 0x000fe200078e0afc */
[----:B------:R-:W-:Y:S01]  /*67a0*/  ISETP.GT.U32.AND P5, PT, R252, R251, PT ;  /* 0x000000fbfc00720c */ /* 0x000fe20003fa4070 */
[----:B------:R-:W-:-:S12]  /*67b0*/  IMAD.MOV R247, RZ, RZ, -R247 ;  /* 0x000000fffff77224 */ /* 0x000fd800078e0af7 */
[----:B------:R-:W-:Y:S01]  /*67c0*/  @!P5 IMAD.IADD R251, R251, 0x1, -R252 ;  /* 0x00000001fbfbd824 */ /* 0x000fe200078e0afc */
[C---:B--2---:R-:W-:Y:S02]  /*67d0*/  ISETP.GT.U32.AND P3, PT, R252.reuse, R7, PT ;  /* 0x00000007fc00720c */ /* 0x044fe40003f64070 */
[C---:B---3--:R-:W-:Y:S02]  /*67e0*/  ISETP.GT.U32.AND P0, PT, R252.reuse, R5, PT ;  /* 0x00000005fc00720c */ /* 0x048fe40003f04070 */
[C---:B----4-:R-:W-:Y:S02]  /*67f0*/  ISETP.GT.U32.AND P6, PT, R252.reuse, R8, PT ;  /* 0x00000008fc00720c */ /* 0x050fe40003fc4070 */
[----:B------:R-:W-:-:S07]  /*6800*/  ISETP.GT.U32.AND P1, PT, R252, R10, PT ;  /* 0x0000000afc00720c */ /* 0x000fce0003f24070 */
[----:B------:R-:W-:Y:S02]  /*6810*/  @!P3 IADD3 R7, R7, -R252, RZ ;  /* 0x800000fc0707b210 */ /* 0x000fe40007ffe0ff */
[----:B------:R-:W-:Y:S01]  /*6820*/  ISETP.GT.U32.AND P3, PT, R252, R250, PT ;  /* 0x000000fafc00720c */ /* 0x000fe20003f64070 */
[--C-:B------:R-:W-:Y:S02]  /*6830*/  @!P0 IMAD.IADD R5, R5, 0x1, -R252.reuse ;  /* 0x0000000105058824 */ /* 0x100fe400078e0afc */
[--C-:B------:R-:W-:Y:S02]  /*6840*/  @!P6 IMAD.IADD R8, R8, 0x1, -R252.reuse ;  /* 0x000000010808e824 */ /* 0x100fe400078e0afc */
[----:B------:R-:W-:Y:S01]  /*6850*/  @!P1 IMAD.IADD R10, R10, 0x1, -R252 ;  /* 0x000000010a0a9824 */ /* 0x000fe200078e0afc */
[C---:B------:R-:W-:Y:S02]  /*6860*/  ISETP.GT.U32.AND P1, PT, R252.reuse, R126, PT ;  /* 0x0000007efc00720c */ /* 0x040fe40003f24070 */
[----:B------:R-:W-:-:S05]  /*6870*/  ISETP.GT.U32.AND P4, PT, R252, R249, PT ;  /* 0x000000f9fc00720c */ /* 0x000fca0003f84070 */
[----:B------:R-:W-:Y:S01]  /*6880*/  @!P3 IMAD.IADD R250, R250, 0x1, -R252 ;  /* 0x00000001fafab824 */ /* 0x000fe200078e0afc */
[C---:B------:R-:W-:Y:S02]  /*6890*/  ISETP.GT.U32.AND P5, PT, R252.reuse, R5, PT ;  /* 0x00000005fc00720c */ /* 0x040fe40003fa4070 */
[C---:B------:R-:W-:Y:S02]  /*68a0*/  ISETP.GT.U32.AND P0, PT, R252.reuse, R2, PT ;  /* 0x00000002fc00720c */ /* 0x040fe40003f04070 */
[----:B------:R-:W-:-:S03]  /*68b0*/  ISETP.GT.U32.AND P3, PT, R252, R8, PT ;  /* 0x00000008fc00720c */ /* 0x000fc60003f64070 */
[--C-:B------:R-:W-:Y:S01]  /*68c0*/  @!P4 IMAD.IADD R249, R249, 0x1, -R252.reuse ;  /* 0x00000001f9f9c824 */ /* 0x100fe200078e0afc */
[----:B------:R-:W-:Y:S01]  /*68d0*/  ISETP.GT.U32.AND P4, PT, R252, R7, PT ;  /* 0x00000007fc00720c */ /* 0x000fe20003f84070 */
[----:B------:R-:W-:-:S04]  /*68e0*/  @!P1 IMAD.IADD R126, R126, 0x1, -R252 ;  /* 0x000000017e7e9824 */ /* 0x000fc800078e0afc */
[--C-:B------:R-:W-:Y:S02]  /*68f0*/  @!P5 IMAD.IADD R5, R5, 0x1, -R252.reuse ;  /* 0x000000010505d824 */ /* 0x100fe400078e0afc */
[----:B------:R-:W-:Y:S02]  /*6900*/  @!P0 IADD3 R2, R2, -R252, RZ ;  /* 0x800000fc02028210 */ /* 0x000fe40007ffe0ff */
[----:B------:R-:W-:Y:S01]  /*6910*/  @!P3 IMAD.IADD R8, R8, 0x1, -R252 ;  /* 0x000000010808b824 */ /* 0x000fe200078e0afc */
[----:B------:R-:W-:Y:S01]  /*6920*/  ISETP.GT.U32.AND P0, PT, R252, R10, PT ;  /* 0x0000000afc00720c */ /* 0x000fe20003f04070 */
[----:B------:R-:W-:Y:S02]  /*6930*/  STL [R1+0x12c8], R126 ;  /* 0x0012c87e01007387 */ /* 0x000fe40000100800 */
[----:B------:R-:W-:-:S05]  /*6940*/  @!P4 IADD3 R7, R7, -R252, RZ ;  /* 0x800000fc0707c210 */ /* 0x000fca0007ffe0ff */
[----:B------:R1:W-:Y:S04]  /*6950*/  STL [R1+0x1c], R7 ;  /* 0x00001c0701007387 */ /* 0x0003e80000100800 */
[----:B-1----:R-:W2:Y:S04]  /*6960*/  LDL.LU R7, [R1+0x12d8] ;  /* 0x0012d80001077983 */ /* 0x002ea80000300800 */
[----:B------:R1:W-:Y:S01]  /*6970*/  STL [R1+0x18], R5 ;  /* 0x0000180501007387 */ /* 0x0003e20000100800 */
[----:B------:R-:W-:-:S03]  /*6980*/  @!P0 IADD3 R10, R10, -R252, RZ ;  /* 0x800000fc0a0a8210 */ /* 0x000fc60007ffe0ff */
[----:B-1----:R-:W3:Y:S04]  /*6990*/  LDL.LU R5, [R1+0x12d4] ;  /* 0x0012d40001057983 */ /* 0x002ee80000300800 */
[----:B------:R1:W-:Y:S04]  /*69a0*/  STL [R1+0x14], R8 ;  /* 0x0000140801007387 */ /* 0x0003e80000100800 */
[----:B-1----:R-:W4:Y:S04]  /*69b0*/  LDL.LU R8, [R1+0x12d0] ;  /* 0x0012d00001087983 */ /* 0x002f280000300800 */
[----:B------:R1:W-:Y:S04]  /*69c0*/  STL [R1+0x10], R10 ;  /* 0x0000100a01007387 */ /* 0x0003e80000100800 */
[----:B-1----:R-:W4:Y:S01]  /*69d0*/  LDL.LU R10, [R1+0x12cc] ;  /* 0x0012cc00010a7983 */ /* 0x002f220000300800 */
[----:B------:R-:W-:-:S13]  /*69e0*/  ISETP.GT.U32.AND P2, PT, R252, R248, PT ;  /* 0x000000f8fc00720c */ /* 0x000fda0003f44070 */
[----:B------:R-:W-:Y:S02]  /*69f0*/  @!P2 IADD3 R248, R248, -R252, RZ ;  /* 0x800000fcf8f8a210 */ /* 0x000fe40007ffe0ff */
[C---:B------:R-:W-:Y:S02]  /*6a00*/  ISETP.GT.U32.AND P2, PT, R252.reuse, R0, PT ;  /* 0x00000000fc00720c */ /* 0x040fe40003f44070 */
[C---:B------:R-:W-:Y:S02]  /*6a10*/  ISETP.GT.U32.AND P1, PT, R252.reuse, R248, PT ;  /* 0x000000f8fc00720c */ /* 0x040fe40003f24070 */
[----:B------:R-:W-:-:S09]  /*6a20*/  ISETP.GT.U32.AND P4, PT, R252, R251, PT ;  /* 0x000000fbfc00720c */ /* 0x000fd20003f84070 */
[--C-:B------:R-:W-:Y:S01]  /*6a30*/  @!P2 IMAD.IADD R0, R0, 0x1, -R252.reuse ;  /* 0x000000010000a824 */ /* 0x100fe200078e0afc */
[C---:B------:R-:W-:Y:S02]  /*6a40*/  ISETP.GT.U32.AND P2, PT, R252.reuse, R249, PT ;  /* 0x000000f9fc00720c */ /* 0x040fe40003f44070 */
[----:B------:R-:W-:Y:S01]  /*6a50*/  ISETP.GT.U32.AND P6, PT, R252, R4, PT ;  /* 0x00000004fc00720c */ /* 0x000fe20003fc4070 */
[--C-:B------:R-:W-:Y:S01]  /*6a60*/  @!P1 IMAD.IADD R248, R248, 0x1, -R252.reuse ;  /* 0x00000001f8f89824 */ /* 0x100fe200078e0afc */
[C---:B------:R-:W-:Y:S01]  /*6a70*/  ISETP.GT.U32.AND P5, PT, R252.reuse, R250, PT ;  /* 0x000000fafc00720c */ /* 0x040fe20003fa4070 */
[----:B------:R-:W-:Y:S01]  /*6a80*/  @!P4 IMAD.IADD R251, R251, 0x1, -R252 ;  /* 0x00000001fbfbc824 */ /* 0x000fe200078e0afc */
[C---:B------:R-:W-:Y:S02]  /*6a90*/  ISETP.GT.U32.AND P3, PT, R252.reuse, R2, PT ;  /* 0x00000002fc00720c */ /* 0x040fe40003f64070 */
[----:B------:R-:W-:-:S05]  /*6aa0*/  ISETP.GT.U32.AND P4, PT, R252, R9, PT ;  /* 0x00000009fc00720c */ /* 0x000fca0003f84070 */
[--C-:B------:R-:W-:Y:S02]  /*6ab0*/  @!P2 IMAD.IADD R249, R249, 0x1, -R252.reuse ;  /* 0x00000001f9f9a824 */ /* 0x100fe400078e0afc */
[----:B------:R-:W-:Y:S02]  /*6ac0*/  @!P6 IMAD.IADD R4, R4, 0x1, -R252 ;  /* 0x000000010404e824 */ /* 0x000fe400078e0afc */
[----:B------:R-:W-:-:S03]  /*6ad0*/  @!P5 IADD3 R250, R250, -R252, RZ ;  /* 0x800000fcfafad210 */ /* 0x000fc60007ffe0ff */
[----:B------:R-:W-:Y:S01]  /*6ae0*/  ISETP.GT.U32.AND P6, PT, R252, R4, PT ;  /* 0x00000004fc00720c */ /* 0x000fe20003fc4070 */
[--C-:B------:R-:W-:Y:S01]  /*6af0*/  @!P3 IMAD.IADD R2, R2, 0x1, -R252.reuse ;  /* 0x000000010202b824 */ /* 0x100fe200078e0afc */
[C---:B------:R-:W-:Y:S01]  /*6b00*/  ISETP.GT.U32.AND P3, PT, R252.reuse, R11, PT ;  /* 0x0000000bfc00720c */ /* 0x040fe20003f64070 */
[----:B------:R-:W-:Y:S01]  /*6b10*/  @!P4 IMAD.IADD R9, R9, 0x1, -R252 ;  /* 0x000000010909c824 */ /* 0x000fe200078e0afc */
[----:B------:R-:W-:-:S09]  /*6b20*/  ISETP.GT.U32.AND P4, PT, R252, R16, PT ;  /* 0x00000010fc00720c */ /* 0x000fd20003f84070 */
[--C-:B------:R-:W-:Y:S01]  /*6b30*/  @!P6 IMAD.IADD R4, R4, 0x1, -R252.reuse ;  /* 0x000000010404e824 */ /* 0x100fe200078e0afc */
[----:B------:R-:W-:Y:S02]  /*6b40*/  ISETP.GT.U32.AND P6, PT, R252, R12, PT ;  /* 0x0000000cfc00720c */ /* 0x000fe40003fc4070 */
[----:B------:R-:W-:Y:S01]  /*6b50*/  @!P3 IADD3 R11, R11, -R252, RZ ;  /* 0x800000fc0b0bb210 */ /* 0x000fe20007ffe0ff */
[----:B------:R-:W-:Y:S01]  /*6b60*/  @!P4 IMAD.IADD R16, R16, 0x1, -R252 ;  /* 0x000000011010c824 */ /* 0x000fe200078e0afc */
[----:B------:R-:W-:-:S09]  /*6b70*/  ISETP.GT.U32.AND P3, PT, R252, R18, PT ;  /* 0x00000012fc00720c */ /* 0x000fd20003f64070 */
[----:B------:R-:W-:-:S04]  /*6b80*/  @!P6 IMAD.IADD R12, R12, 0x1, -R252 ;  /* 0x000000010c0ce824 */ /* 0x000fc800078e0afc */
[----:B------:R-:W-:Y:S01]  /*6b90*/  @!P3 IMAD.IADD R18, R18, 0x1, -R252 ;  /* 0x000000011212b824 */ /* 0x000fe200078e0afc */
[----:B------:R-:W-:-:S13]  /*6ba0*/  ISETP.GT.U32.AND P3, PT, R252, R12, PT ;  /* 0x0000000cfc00720c */ /* 0x000fda0003f64070 */
[----:B------:R-:W-:Y:S01]  /*6bb0*/  @!P3 IMAD.IADD R12, R12, 0x1, -R252 ;  /* 0x000000010c0cb824 */ /* 0x000fe200078e0afc */
[----:B------:R-:W-:-:S13]  /*6bc0*/  ISETP.GT.U32.AND P3, PT, R252, R19, PT ;  /* 0x00000013fc00720c */ /* 0x000fda0003f64070 */
[----:B------:R-:W-:Y:S01]  /*6bd0*/  @!P3 IMAD.IADD R19, R19, 0x1, -R252 ;  /* 0x000000011313b824 */ /* 0x000fe200078e0afc */
[----:B------:R-:W-:-:S13]  /*6be0*/  ISETP.GT.U32.AND P3, PT, R252, R26, PT ;  /* 0x0000001afc00720c */ /* 0x000fda0003f64070 */
[----:B------:R-:W-:Y:S02]  /*6bf0*/  @!P3 IADD3 R26, R26, -R252, RZ ;  /* 0x800000fc1a1ab210 */ /* 0x000fe40007ffe0ff */
[C---:B--2---:R-:W-:Y:S02]  /*6c00*/  ISETP.GT.U32.AND P1, PT, R252.reuse, R7, PT ;  /* 0x00000007fc00720c */ /* 0x044fe40003f24070 */
[C---:B---3--:R-:W-:Y:S02]  /*6c10*/  ISETP.GT.U32.AND P0, PT, R252.reuse, R5, PT ;  /* 0x00000005fc00720c */ /* 0x048fe40003f04070 */
[----:B----4-:R-:W-:-:S11]  /*6c20*/  ISETP.GT.U32.AND P2, PT, R252, R8, PT ;  /* 0x00000008fc00720c */ /* 0x010fd60003f44070 */
[--C-:B------:R-:W-:Y:S01]  /*6c30*/  @!P0 IMAD.IADD R5, R5, 0x1, -R252.reuse ;  /* 0x0000000105058824 */ /* 0x100fe200078e0afc */
[C---:B------:R-:W-:Y:S02]  /*6c40*/  ISETP.GT.U32.AND P0, PT, R252.reuse, R13, PT ;  /* 0x0000000dfc00720c */ /* 0x040fe40003f04070 */
[----:B------:R-:W-:Y:S02]  /*6c50*/  @!P1 IADD3 R7, R7, -R252, RZ ;  /* 0x800000fc07079210 */ /* 0x000fe40007ffe0ff */
[----:B------:R-:W-:Y:S01]  /*6c60*/  ISETP.GT.U32.AND P1, PT, R252, R14, PT ;  /* 0x0000000efc00720c */ /* 0x000fe20003f24070 */
[----:B------:R-:W-:Y:S01]  /*6c70*/  @!P2 IMAD.IADD R8, R8, 0x1, -R252 ;  /* 0x000000010808a824 */ /* 0x000fe200078e0afc */
[C---:B------:R-:W-:Y:S02]  /*6c80*/  ISETP.GT.U32.AND P5, PT, R252.reuse, R10, PT ;  /* 0x0000000afc00720c */ /* 0x040fe40003fa4070 */
[----:B------:R-:W-:-:S05]  /*6c90*/  ISETP.GT.U32.AND P2, PT, R252, R15, PT ;  /* 0x0000000ffc00720c */ /* 0x000fca0003f44070 */
[----:B------:R-:W-:Y:S01]  /*6ca0*/  @!P0 IMAD.IADD R13, R13, 0x1, -R252 ;  /* 0x000000010d0d8824 */ /* 0x000fe200078e0afc */
[----:B------:R-:W-:-:S03]  /*6cb0*/  ISETP.GT.U32.AND P0, PT, R252, R7, PT ;  /* 0x00000007fc00720c */ /* 0x000fc60003f04070 */
[--C-:B------:R-:W-:Y:S01]  /*6cc0*/  @!P1 IMAD.IADD R14, R14, 0x1, -R252.reuse ;  /* 0x000000010e0e9824 */ /* 0x100fe200078e0afc */
[----:B------:R-:W-:Y:S01]  /*6cd0*/  ISETP.GT.U32.AND P1, PT, R252, R8, PT ;  /* 0x00000008fc00720c */ /* 0x000fe20003f24070 */
[--C-:B------:R-:W-:Y:S01]  /*6ce0*/  @!P5 IMAD.IADD R10, R10, 0x1, -R252.reuse ;  /* 0x000000010a0ad824 */ /* 0x100fe200078e0afc */
[C---:B------:R-:W-:Y:S02]  /*6cf0*/  ISETP.GT.U32.AND P5, PT, R252.reuse, R17, PT ;  /* 0x00000011fc00720c */ /* 0x040fe40003fa4070 */
[----:B------:R-:W-:Y:S02]  /*6d00*/  @!P2 IADD3 R15, R15, -R252, RZ ;  /* 0x800000fc0f0fa210 */ /* 0x000fe40007ffe0ff */
[C---:B------:R-:W-:Y:S02]  /*6d10*/  ISETP.GT.U32.AND P2, PT, R252.reuse, R9, PT ;  /* 0x00000009fc00720c */ /* 0x040fe40003f44070 */
[C---:B------:R-:W-:Y:S01]  /*6d20*/  ISETP.GT.U32.AND P4, PT, R252.reuse, R10, PT ;  /* 0x0000000afc00720c */ /* 0x040fe20003f84070 */
[----:B------:R-:W-:Y:S01]  /*6d30*/  @!P0 IMAD.IADD R7, R7, 0x1, -R252 ;  /* 0x0000000107078824 */ /* 0x000fe200078e0afc */
[----:B------:R-:W-:-:S03]  /*6d40*/  ISETP.GT.U32.AND P0, PT, R252, R13, PT ;  /* 0x0000000dfc00720c */ /* 0x000fc60003f04070 */
[--C-:B------:R-:W-:Y:S01]  /*6d50*/  @!P1 IMAD.IADD R8, R8, 0x1, -R252.reuse ;  /* 0x0000000108089824 */ /* 0x100fe200078e0afc */
[C---:B------:R-:W-:Y:S01]  /*6d60*/  ISETP.GT.U32.AND P1, PT, R252.reuse, R14, PT ;  /* 0x0000000efc00720c */ /* 0x040fe20003f24070 */
[----:B------:R-:W-:Y:S01]  /*6d70*/  @!P5 IMAD.IADD R17, R17, 0x1, -R252 ;  /* 0x000000011111d824 */ /* 0x000fe200078e0afc */
[----:B------:R-:W-:-:S03]  /*6d80*/  ISETP.GT.U32.AND P5, PT, R252, R11, PT ;  /* 0x0000000bfc00720c */ /* 0x000fc60003fa4070 */
[--C-:B------:R-:W-:Y:S01]  /*6d90*/  @!P2 IMAD.IADD R9, R9, 0x1, -R252.reuse ;  /* 0x000000010909a824 */ /* 0x100fe200078e0afc */
[----:B------:R-:W-:Y:S02]  /*6da0*/  ISETP.GT.U32.AND P2, PT, R252, R15, PT ;  /* 0x0000000ffc00720c */ /* 0x000fe40003f44070 */
[----:B------:R-:W-:Y:S02]  /*6db0*/  @!P4 IADD3 R10, R10, -R252, RZ ;  /* 0x800000fc0a0ac210 */ /* 0x000fe40007ffe0ff */
[C---:B------:R-:W-:Y:S02]  /*6dc0*/  ISETP.GT.U32.AND P4, PT, R252.reuse, R16, PT ;  /* 0x00000010fc00720c */ /* 0x040fe40003f84070 */
[C---:B------:R-:W-:Y:S01]  /*6dd0*/  ISETP.GT.U32.AND P6, PT, R252.reuse, R5, PT ;  /* 0x00000005fc00720c */ /* 0x040fe20003fc4070 */
[--C-:B------:R-:W-:Y:S01]  /*6de0*/  @!P0 IMAD.IADD R13, R13, 0x1, -R252.reuse ;  /* 0x000000010d0d8824 */ /* 0x100fe200078e0afc */
[C---:B------:R-:W-:Y:S01]  /*6df0*/  ISETP.GT.U32.AND P0, PT, R252.reuse, R20, PT ;  /* 0x00000014fc00720c */ /* 0x040fe20003f04070 */
[----:B------:R-:W-:Y:S01]  /*6e00*/  @!P5 IMAD.IADD R11, R11, 0x1, -R252 ;  /* 0x000000010b0bd824 */ /* 0x000fe200078e0afc */
[----:B------:R-:W-:-:S02]  /*6e10*/  ISETP.GT.U32.AND P5, PT, R252, R17, PT ;  /* 0x00000011fc00720c */ /* 0x000fc40003fa4070 */
[----:B------:R-:W-:Y:S01]  /*6e20*/  @!P1 IADD3 R14, R14, -R252, RZ ;  /* 0x800000fc0e0e9210 */ /* 0x000fe20007ffe0ff */
[--C-:B------:R-:W-:Y:S01]  /*6e30*/  @!P2 IMAD.IADD R15, R15, 0x1, -R252.reuse ;  /* 0x000000010f0fa824 */ /* 0x100fe200078e0afc */
[C---:B------:R-:W-:Y:S02]  /*6e40*/  ISETP.GT.U32.AND P1, PT, R252.reuse, R21, PT ;  /* 0x00000015fc00720c */ /* 0x040fe40003f24070 */
[----:B------:R-:W-:Y:S01]  /*6e50*/  ISETP.GT.U32.AND P2, PT, R252, R22, PT ;  /* 0x00000016fc00720c */ /* 0x000fe20003f44070 */
[--C-:B------:R-:W-:Y:S01]  /*6e60*/  @!P4 IMAD.IADD R16, R16, 0x1, -R252.reuse ;  /* 0x000000011010c824 */ /* 0x100fe200078e0afc */
[C---:B------:R-:W-:Y:S02]  /*6e70*/  ISETP.GT.U32.AND P4, PT, R252.reuse, R23, PT ;  /* 0x00000017fc00720c */ /* 0x040fe40003f84070 */
[----:B------:R-:W-:Y:S02]  /*6e80*/  @!P6 IADD3 R5, R5, -R252, RZ ;  /* 0x800000fc0505e210 */ /* 0x000fe40007ffe0ff */
[----:B------:R-:W-:Y:S01]  /*6e90*/  ISETP.GT.U32.AND P6, PT, R252, R18, PT ;  /* 0x00000012fc00720c */ /* 0x000fe20003fc4070 */
[--C-:B------:R-:W-:Y:S01]  /*6ea0*/  @!P0 IMAD.IADD R20, R20, 0x1, -R252.reuse ;  /* 0x0000000114148824 */ /* 0x100fe200078e0afc */
[C---:B------:R-:W-:Y:S01]  /*6eb0*/  ISETP.GT.U32.AND P0, PT, R252.reuse, R27, PT ;  /* 0x0000001bfc00720c */ /* 0x040fe20003f04070 */
[--C-:B------:R-:W-:Y:S01]  /*6ec0*/  @!P5 IMAD.IADD R17, R17, 0x1, -R252.reuse ;  /* 0x000000011111d824 */ /* 0x100fe200078e0afc */
[C---:B------:R-:W-:Y:S01]  /*6ed0*/  ISETP.GT.U32.AND P5, PT, R252.reuse, R24, PT ;  /* 0x00000018fc00720c */ /* 0x040fe20003fa4070 */
[----:B------:R-:W-:Y:S01]  /*6ee0*/  @!P1 IMAD.IADD R21, R21, 0x1, -R252 ;  /* 0x0000000115159824 */ /* 0x000fe200078e0afc */
[----:B------:R-:W-:-:S02]  /*6ef0*/  ISETP.GT.U32.AND P1, PT, R252, R28, PT ;  /* 0x0000001cfc00720c */ /* 0x000fc40003f24070 */
[----:B------:R-:W-:Y:S02]  /*6f00*/  @!P2 IADD3 R22, R22, -R252, RZ ;  /* 0x800000fc1616a210 */ /* 0x000fe40007ffe0ff */
[C---:B------:R-:W-:Y:S01]  /*6f10*/  ISETP.GT.U32.AND P2, PT, R252.reuse, R29, PT ;  /* 0x0000001dfc00720c */ /* 0x040fe20003f44070 */
[--C-:B------:R-:W-:Y:S01]  /*6f20*/  @!P4 IMAD.IADD R23, R23, 0x1, -R252.reuse ;  /* 0x000000011717c824 */ /* 0x100fe200078e0afc */
[----:B------:R-:W-:Y:S02]  /*6f30*/  ISETP.GT.U32.AND P4, PT, R252, R30, PT ;  /* 0x0000001efc00720c */ /* 0x000fe40003f84070 */
[----:B------:R-:W-:Y:S02]  /*6f40*/  @!P6 IADD3 R18, R18, -R252, RZ ;  /* 0x800000fc1212e210 */ /* 0x000fe40007ffe0ff */
[C---:B------:R-:W-:Y:S01]  /*6f50*/  ISETP.GT.U32.AND P6, PT, R252.reuse, R25, PT ;  /* 0x00000019fc00720c */ /* 0x040fe20003fc4070 */
[--C-:B------:R-:W-:Y:S01]  /*6f60*/  @!P0 IMAD.IADD R27, R27, 0x1, -R252.reuse ;  /* 0x000000011b1b8824 */ /* 0x100fe200078e0afc */
[----:B------:R-:W-:Y:S01]  /*6f70*/  ISETP.GT.U32.AND P0, PT, R252, R21, PT ;  /* 0x00000015fc00720c */ /* 0x000fe20003f04070 */
[--C-:B------:R-:W-:Y:S01]  /*6f80*/  @!P5 IMAD.IADD R24, R24, 0x1, -R252.reuse ;  /* 0x000000011818d824 */ /* 0x100fe200078e0afc */
[----:B------:R-:W-:Y:S01]  /*6f90*/  ISETP.GT.U32.AND P5, PT, R252, R31, PT ;  /* 0x0000001ffc00720c */ /* 0x000fe20003fa4070 */
[--C-:B------:R-:W-:Y:S01]  /*6fa0*/  @!P1 IMAD.IADD R28, R28, 0x1, -R252.reuse ;  /* 0x000000011c1c9824 */ /* 0x100fe200078e0afc */
[C---:B------:R-:W-:Y:S01]  /*6fb0*/  ISETP.GT.U32.AND P1, PT, R252.reuse, R22, PT ;  /* 0x00000016fc00720c */ /* 0x040fe20003f24070 */
[----:B------:R-:W-:Y:S01]  /*6fc0*/  @!P2 IMAD.IADD R29, R29, 0x1, -R252 ;  /* 0x000000011d1da824 */ /* 0x000fe200078e0afc */
[----:B------:R-:W-:-:S02]  /*6fd0*/  ISETP.GT.U32.AND P2, PT, R252, R23, PT ;  /* 0x00000017fc00720c */ /* 0x000fc40003f44070 */
[----:B------:R-:W-:Y:S02]  /*6fe0*/  ISETP.GT.U32.AND P3, PT, R252, R20, PT ;  /* 0x00000014fc00720c */ /* 0x000fe40003f64070 */
[----:B------:R-:W-:Y:S02]  /*6ff0*/  @!P4 IADD3 R30, R30, -R252, RZ ;  /* 0x800000fc1e1ec210 */ /* 0x000fe40007ffe0ff */
[C---:B------:R-:W-:Y:S01]  /*7000*/  ISETP.GT.U32.AND P4, PT, R252.reuse, R24, PT ;  /* 0x00000018fc00720c */ /* 0x040fe20003f84070 */
[--C-:B------:R-:W-:Y:S01]  /*7010*/  @!P6 IMAD.IADD R25, R25, 0x1, -R252.reuse ;  /* 0x000000011919e824 */ /* 0x100fe200078e0afc */
[----:B------:R-:W-:Y:S01]  /*7020*/  @!P0 IADD3 R21, R21, -R252, RZ ;  /* 0x800000fc15158210 */ /* 0x000fe20007ffe0ff */
[--C-:B------:R-:W-:Y:S01]  /*7030*/  @!P5 IMAD.IADD R31, R31, 0x1, -R252.reuse ;  /* 0x000000011f1fd824 */ /* 0x100fe200078e0afc */
[----:B------:R-:W-:Y:S01]  /*7040*/  ISETP.GT.U32.AND P0, PT, R252, R27, PT ;  /* 0x0000001bfc00720c */ /* 0x000fe20003f04070 */
[--C-:B------:R-:W-:Y:S01]  /*7050*/  @!P1 IMAD.IADD R22, R22, 0x1, -R252.reuse ;  /* 0x0000000116169824 */ /* 0x100fe200078e0afc */
[C---:B------:R-:W-:Y:S01]  /*7060*/  ISETP.GT.U32.AND P5, PT, R252.reuse, R25, PT ;  /* 0x00000019fc00720c */ /* 0x040fe20003fa4070 */
[--C-:B------:R-:W-:Y:S01]  /*7070*/  @!P2 IMAD.IADD R23, R23, 0x1, -R252.reuse ;  /* 0x000000011717a824 */ /* 0x100fe200078e0afc */
[----:B------:R-:W-:Y:S01]  /*7080*/  ISETP.GT.U32.AND P6, PT, R252, R19, PT ;  /* 0x00000013fc00720c */ /* 0x000fe20003fc4070 */
[----:B------:R-:W-:Y:S01]  /*7090*/  @!P3 IMAD.IADD R20, R20, 0x1, -R252 ;  /* 0x000000011414b824 */ /* 0x000fe200078e0afc */
[----:B------:R-:W-:-:S02]  /*70a0*/  ISETP.GT.U32.AND P1, PT, R252, R28, PT ;  /* 0x0000001cfc00720c */ /* 0x000fc40003f24070 */
[----:B------:R-:W-:Y:S01]  /*70b0*/  ISETP.GT.U32.AND P2, PT, R252, R29, PT ;  /* 0x0000001dfc00720c */ /* 0x000fe20003f44070 */
[--C-:B------:R-:W-:Y:S01]  /*70c0*/  @!P4 IMAD.IADD R24, R24, 0x1, -R252.reuse ;  /* 0x000000011818c824 */ /* 0x100fe200078e0afc */
[C---:B------:R-:W-:Y:S02]  /*70d0*/  ISETP.GT.U32.AND P3, PT, R252.reuse, R26, PT ;  /* 0x0000001afc00720c */ /* 0x040fe40003f64070 */
[C---:B------:R-:W-:Y:S01]  /*70e0*/  ISETP.GT.U32.AND P4, PT, R252.reuse, R30, PT ;  /* 0x0000001efc00720c */ /* 0x040fe20003f84070 */
[--C-:B------:R-:W-:Y:S01]  /*70f0*/  @!P0 IMAD.IADD R27, R27, 0x1, -R252.reuse ;  /* 0x000000011b1b8824 */ /* 0x100fe200078e0afc */
[C---:B------:R-:W-:Y:S01]  /*7100*/  ISETP.GT.U32.AND P0, PT, R252.reuse, R34, PT ;  /* 0x00000022fc00720c */ /* 0x040fe20003f04070 */
[--C-:B------:R-:W-:Y:S01]  /*7110*/  @!P5 IMAD.IADD R25, R25, 0x1, -R252.reuse ;  /* 0x000000011919d824 */ /* 0x100fe200078e0afc */
[C---:B------:R-:W-:Y:S01]  /*7120*/  ISETP.GT.U32.AND P5, PT, R252.reuse, R32, PT ;  /* 0x00000020fc00720c */ /* 0x040fe20003fa4070 */
[----:B------:R-:W-:Y:S01]  /*7130*/  @!P6 IMAD.IADD R19, R19, 0x1, -R252 ;  /* 0x000000011313e824 */ /* 0x000fe200078e0afc */
[----:B------:R-:W-:-:S02]  /*7140*/  ISETP.GT.U32.AND P6, PT, R252, R31, PT ;  /* 0x0000001ffc00720c */ /* 0x000fc40003fc4070 */
[----:B------:R-:W-:Y:S01]  /*7150*/  @!P1 IADD3 R28, R28, -R252, RZ ;  /* 0x800000fc1c1c9210 */ /* 0x000fe20007ffe0ff */
[--C-:B------:R-:W-:Y:S01]  /*7160*/  @!P2 IMAD.IADD R29, R29, 0x1, -R252.reuse ;  /* 0x000000011d1da824 */ /* 0x100fe200078e0afc */
[----:B------:R-:W-:Y:S01]  /*7170*/  ISETP.GT.U32.AND P1, PT, R252, R35, PT ;  /* 0x00000023fc00720c */ /* 0x000fe20003f24070 */
[--C-:B------:R-:W-:Y:S01]  /*7180*/  @!P3 IMAD.IADD R26, R26, 0x1, -R252.reuse ;  /* 0x000000011a1ab824 */ /* 0x100fe200078e0afc */
[----:B------:R-:W-:Y:S01]  /*7190*/  ISETP.GT.U32.AND P2, PT, R252, R36, PT ;  /* 0x00000024fc00720c */ /* 0x000fe20003f44070 */
[--C-:B------:R-:W-:Y:S01]  /*71a0*/  @!P4 IMAD.IADD R30, R30, 0x1, -R252.reuse ;  /* 0x000000011e1ec824 */ /* 0x100fe200078e0afc */
[C---:B------:R-:W-:Y:S02]  /*71b0*/  ISETP.GT.U32.AND P3, PT, R252.reuse, R33, PT ;  /* 0x00000021fc00720c */ /* 0x040fe40003f64070 */
[----:B------:R-:W-:Y:S01]  /*71c0*/  ISETP.GT.U32.AND P4, PT, R252, R37, PT ;  /* 0x00000025fc00720c */ /* 0x000fe20003f84070 */
[--C-:B------:R-:W-:Y:S01]  /*71d0*/  @!P0 IMAD.IADD R34, R34, 0x1, -R252.reuse ;  /* 0x0000000122228824 */ /* 0x100fe200078e0afc */
[----:B------:R-:W-:Y:S01]  /*71e0*/  @!P5 IADD3 R32, R32, -R252, RZ ;  /* 0x800000fc2020d210 */ /* 0x000fe20007ffe0ff */
[----:B------:R-:W-:Y:S01]  /*71f0*/  @!P6 IMAD.IADD R31, R31, 0x1, -R252 ;  /* 0x000000011f1fe824 */ /* 0x000fe200078e0afc */
[----:B------:R-:W-:-:S02]  /*7200*/  ISETP.GT.U32.AND P0, PT, R252, R41, PT ;  /* 0x00000029fc00720c */ /* 0x000fc40003f04070 */
[C---:B------:R-:W-:Y:S01]  /*7210*/  ISETP.GT.U32.AND P5, PT, R252.reuse, R39, PT ;  /* 0x00000027fc00720c */ /* 0x040fe20003fa4070 */
[--C-:B------:R-:W-:Y:S01]  /*7220*/  @!P1 IMAD.IADD R35, R35, 0x1, -R252.reuse ;  /* 0x0000000123239824 */ /* 0x100fe200078e0afc */
[----:B------:R-:W-:Y:S02]  /*7230*/  ISETP.GT.U32.AND P6, PT, R252, R38, PT ;  /* 0x00000026fc00720c */ /* 0x000fe40003fc4070 */
[----:B------:R-:W-:Y:S01]  /*7240*/  @!P2 IADD3 R36, R36, -R252, RZ ;  /* 0x800000fc2424a210 */ /* 0x000fe20007ffe0ff */
[--C-:B------:R-:W-:Y:S01]  /*7250*/  @!P3 IMAD.IADD R33, R33, 0x1, -R252.reuse ;  /* 0x000000012121b824 */ /* 0x100fe200078e0afc */
[C---:B------:R-:W-:Y:S02]  /*7260*/  ISETP.GT.U32.AND P1, PT, R252.reuse, R42, PT ;  /* 0x0000002afc00720c */ /* 0x040fe40003f24070 */
[C---:B------:R-:W-:Y:S01]  /*7270*/  ISETP.GT.U32.AND P2, PT, R252.reuse, R43, PT ;  /* 0x0000002bfc00720c */ /* 0x040fe20003f44070 */
[----:B------:R-:W-:Y:S01]  /*7280*/  @!P4 IMAD.IADD R37, R37, 0x1, -R252 ;  /* 0x000000012525c824 */ /* 0x000fe200078e0afc */
[----:B------:R-:W-:-:S02]  /*7290*/  ISETP.GT.U32.AND P3, PT, R252, R40, PT ;  /* 0x00000028fc00720c */ /* 0x000fc40003f64070 */
[C---:B------:R-:W-:Y:S01]  /*72a0*/  ISETP.GT.U32.AND P4, PT, R252.reuse, R44, PT ;  /* 0x0000002cfc00720c */ /* 0x040fe20003f84070 */
[--C-:B------:R-:W-:Y:S01]  /*72b0*/  @!P0 IMAD.IADD R41, R41, 0x1, -R252.reuse ;  /* 0x0000000129298824 */ /* 0x100fe200078e0afc */
[C---:B------:R-:W-:Y:S01]  /*72c0*/  ISETP.GT.U32.AND P0, PT, R252.reuse, R35, PT ;  /* 0x00000023fc00720c */ /* 0x040fe20003f04070 */
[--C-:B------:R-:W-:Y:S01]  /*72d0*/  @!P5 IMAD.IADD R39, R39, 0x1, -R252.reuse ;  /* 0x000000012727d824 */ /* 0x100fe200078e0afc */
[----:B------:R-:W-:Y:S01]  /*72e0*/  ISETP.GT.U32.AND P5, PT, R252, R33, PT ;  /* 0x00000021fc00720c */ /* 0x000fe20003fa4070 */
[--C-:B------:R-:W-:Y:S02]  /*72f0*/  @!P6 IMAD.IADD R38, R38, 0x1, -R252.reuse ;  /* 0x000000012626e824 */ /* 0x100fe400078e0afc */
[--C-:B------:R-:W-:Y:S01]  /*7300*/  @!P1 IMAD.IADD R42, R42, 0x1, -R252.reuse ;  /* 0x000000012a2a9824 */ /* 0x100fe200078e0afc */
[C---:B------:R-:W-:Y:S01]  /*7310*/  ISETP.GT.U32.AND P1, PT, R252.reuse, R36, PT ;  /* 0x00000024fc00720c */ /* 0x040fe20003f24070 */
[----:B------:R-:W-:Y:S01]  /*7320*/  @!P2 IMAD.IADD R43, R43, 0x1, -R252 ;  /* 0x000000012b2ba824 */ /* 0x000fe200078e0afc */
[----:B------:R-:W-:-:S02]  /*7330*/  ISETP.GT.U32.AND P2, PT, R252, R37, PT ;  /* 0x00000025fc00720c */ /* 0x000fc40003f44070 */
[----:B------:R-:W-:Y:S02]  /*7340*/  @!P3 IADD3 R40, R40, -R252, RZ ;  /* 0x800000fc2828b210 */ /* 0x000fe40007ffe0ff */
[----:B------:R-:W-:Y:S02]  /*7350*/  ISETP.GT.U32.AND P3, PT, R252, R34, PT ;  /* 0x00000022fc00720c */ /* 0x000fe40003f64070 */
[----:B------:R-:W-:Y:S02]  /*7360*/  @!P4 IADD3 R44, R44, -R252, RZ ;  /* 0x800000fc2c2cc210 */ /* 0x000fe40007ffe0ff */
[C---:B------:R-:W-:Y:S02]  /*7370*/  ISETP.GT.U32.AND P4, PT, R252.reuse, R38, PT ;  /* 0x00000026fc00720c */ /* 0x040fe40003f84070 */
[----:B------:R-:W-:Y:S01]  /*7380*/  ISETP.GT.U32.AND P6, PT, R252, R32, PT ;  /* 0x00000020fc00720c */ /* 0x000fe20003fc4070 */
[--C-:B------:R-:W-:Y:S01]  /*7390*/  @!P5 IMAD.IADD R33, R33, 0x1, -R252.reuse ;  /* 0x000000012121d824 */ /* 0x100fe200078e0afc */
[----:B------:R-:W-:Y:S01]  /*73a0*/  @!P0 IADD3 R35, R35, -R252, RZ ;  /* 0x800000fc23238210 */ /* 0x000fe20007ffe0ff */
[--C-:B------:R-:W-:Y:S01]  /*73b0*/  @!P1 IMAD.IADD R36, R36, 0x1, -R252.reuse ;  /* 0x0000000124249824 */ /* 0x100fe200078e0afc */
[C---:B------:R-:W-:Y:S01]  /*73c0*/  ISETP.GT.U32.AND P0, PT, R252.reuse, R41, PT ;  /* 0x00000029fc00720c */ /* 0x040fe20003f04070 */
[--C-:B------:R-:W-:Y:S01]  /*73d0*/  @!P2 IMAD.IADD R37, R37, 0x1, -R252.reuse ;  /* 0x000000012525a824 */ /* 0x100fe200078e0afc */
[----:B------:R-:W-:Y:S01]  /*73e0*/  ISETP.GT.U32.AND P5, PT, R252, R39, PT ;  /* 0x00000027fc00720c */ /* 0x000fe20003fa4070 */
[----:B------:R-:W-:Y:S01]  /*73f0*/  @!P3 IMAD.IADD R34, R34, 0x1, -R252 ;  /* 0x000000012222b824 */ /* 0x000fe200078e0afc */
[----:B------:R-:W-:-:S02]  /*7400*/  ISETP.GT.U32.AND P1, PT, R252, R42, PT ;  /* 0x0000002afc00720c */ /* 0x000fc40003f24070 */
[C---:B------:R-:W-:Y:S02]  /*7410*/  ISETP.GT.U32.AND P2, PT, R252.reuse, R43, PT ;  /* 0x0000002bfc00720c */ /* 0x040fe40003f44070 */
[----:B------:R-:W-:Y:S02]  /*7420*/  ISETP.GT.U32.AND P3, PT, R252, R40, PT ;  /* 0x00000028fc00720c */ /* 0x000fe40003f64070 */
[----:B------:R-:W-:Y:S02]  /*7430*/  @!P4 IADD3 R38, R38, -R252, RZ ;  /* 0x800000fc2626c210 */ /* 0x000fe40007ffe0ff */
[----:B------:R-:W-:Y:S01]  /*7440*/  ISETP.GT.U32.AND P4, PT, R252, R45, PT ;  /* 0x0000002dfc00720c */ /* 0x000fe20003f84070 */
[--C-:B------:R-:W-:Y:S01]  /*7450*/  @!P6 IMAD.IADD R32, R32, 0x1, -R252.reuse ;  /* 0x000000012020e824 */ /* 0x100fe200078e0afc */
[C---:B------:R-:W-:Y:S01]  /*7460*/  ISETP.GT.U32.AND P6, PT, R252.reuse, R44, PT ;  /* 0x0000002cfc00720c */ /* 0x040fe20003fc4070 */
[--C-:B------:R-:W-:Y:S01]  /*7470*/  @!P0 IMAD.IADD R41, R41, 0x1, -R252.reuse ;  /* 0x0000000129298824 */ /* 0x100fe200078e0afc */
[C---:B------:R-:W-:Y:S01]  /*7480*/  ISETP.GT.U32.AND P0, PT, R252.reuse, R48, PT ;  /* 0x00000030fc00720c */ /* 0x040fe20003f04070 */
[--C-:B------:R-:W-:Y:S01]  /*7490*/  @!P5 IMAD.IADD R39, R39, 0x1, -R252.reuse ;  /* 0x000000012727d824 */ /* 0x100fe200078e0afc */
[----:B------:R-:W-:Y:S01]  /*74a0*/  ISETP.GT.U32.AND P5, PT, R252, R46, PT ;  /* 0x0000002efc00720c */ /* 0x000fe20003fa4070 */
[--C-:B------:R-:W-:Y:S01]  /*74b0*/  @!P2 IMAD.IADD R43, R43, 0x1, -R252.reuse ;  /* 0x000000012b2ba824 */ /* 0x100fe200078e0afc */
[----:B------:R-:W-:Y:S01]  /*74c0*/  @!P1 IADD3 R42, R42, -R252, RZ ;  /* 0x800000fc2a2a9210 */ /* 0x000fe20007ffe0ff */
[----:B------:R-:W-:Y:S01]  /*74d0*/  @!P3 IMAD.IADD R40, R40, 0x1, -R252 ;  /* 0x000000012828b824 */ /* 0x000fe200078e0afc */
[----:B------:R-:W-:-:S02]  /*74e0*/  ISETP.GT.U32.AND P1, PT, R252, R49, PT ;  /* 0x00000031fc00720c */ /* 0x000fc40003f24070 */
[C---:B------:R-:W-:Y:S01]  /*74f0*/  ISETP.GT.U32.AND P2, PT, R252.reuse, R50, PT ;  /* 0x00000032fc00720c */ /* 0x040fe20003f44070 */
[--C-:B------:R-:W-:Y:S01]  /*7500*/  @!P4 IMAD.IADD R45, R45, 0x1, -R252.reuse ;  /* 0x000000012d2dc824 */ /* 0x100fe200078e0afc */
[C---:B------:R-:W-:Y:S02]  /*7510*/  ISETP.GT.U32.AND P3, PT, R252.reuse, R47, PT ;  /* 0x0000002ffc00720c */ /* 0x040fe40003f64070 */
[----:B------:R-:W-:Y:S01]  /*7520*/  ISETP.GT.U32.AND P4, PT, R252, R52, PT ;  /* 0x00000034fc00720c */ /* 0x000fe20003f84070 */
[--C-:B------:R-:W-:Y:S01]  /*7530*/  @!P6 IMAD.IADD R44, R44, 0x1, -R252.reuse ;  /* 0x000000012c2ce824 */ /* 0x100fe200078e0afc */
[----:B------:R-:W-:Y:S01]  /*7540*/  ISETP.GT.U32.AND P6, PT, R252, R51, PT ;  /* 0x00000033fc00720c */ /* 0x000fe20003fc4070 */
[--C-:B------:R-:W-:Y:S01]  /*7550*/  @!P0 IMAD.IADD R48, R48, 0x1, -R252.reuse ;  /* 0x0000000130308824 */ /* 0x100fe200078e0afc */
[----:B------:R-:W-:Y:S02]  /*7560*/  @!P5 IADD3 R46, R46, -R252, RZ ;  /* 0x800000fc2e2ed210 */ /* 0x000fe40007ffe0ff */
        /* <DEDUP_REMOVED lines=9> */
[C---:B------:R-:W-:Y:S01]  /*7600*/  ISETP.GT.U32.AND P4, PT, R252.reuse, R46, PT ;  /* 0x0000002efc00720c */ /* 0x040fe20003f84070 */
[--C-:B------:R-:W-:Y:S02]  /*7610*/  @!P6 IMAD.IADD R51, R51, 0x1, -R252.reuse ;  /* 0x000000013333e824 */ /* 0x100fe400078e0afc */
[--C-:B------:R-:W-:Y:S01]  /*7620*/  @!P0 IMAD.IADD R55, R55, 0x1, -R252.reuse ;  /* 0x0000000137378824 */ /* 0x100fe200078e0afc */
[C---:B------:R-:W-:Y:S01]  /*7630*/  ISETP.GT.U32.AND P0, PT, R252.reuse, R49, PT ;  /* 0x00000031fc00720c */ /* 0x040fe20003f04070 */
[--C-:B------:R-:W-:Y:S01]  /*7640*/  @!P5 IMAD.IADD R53, R53, 0x1, -R252.reuse ;  /* 0x000000013535d824 */ /* 0x100fe200078e0afc */
[----:B------:R-:W-:Y:S01]  /*7650*/  ISETP.GT.U32.AND P5, PT, R252, R47, PT ;  /* 0x0000002ffc00720c */ /* 0x000fe20003fa4070 */
[--C-:B------:R-:W-:Y:S01]  /*7660*/  @!P1 IMAD.IADD R56, R56, 0x1, -R252.reuse ;  /* 0x0000000138389824 */ /* 0x100fe200078e0afc */
[C---:B------:R-:W-:Y:S01]  /*7670*/  ISETP.GT.U32.AND P1, PT, R252.reuse, R50, PT ;  /* 0x00000032fc00720c */ /* 0x040fe20003f24070 */
[----:B------:R-:W-:Y:S01]  /*7680*/  @!P2 IMAD.IADD R57, R57, 0x1, -R252 ;  /* 0x000000013939a824 */ /* 0x000fe200078e0afc */
[----:B------:R-:W-:-:S02]  /*7690*/  ISETP.GT.U32.AND P2, PT, R252, R51, PT ;  /* 0x00000033fc00720c */ /* 0x000fc40003f44070 */
[----:B------:R-:W-:Y:S01]  /*76a0*/  @!P3 IADD3 R54, R54, -R252, RZ ;  /* 0x800000fc3636b210 */ /* 0x000fe20007ffe0ff */
[--C-:B------:R-:W-:Y:S01]  /*76b0*/  @!P4 IMAD.IADD R46, R46, 0x1, -R252.reuse ;  /* 0x000000012e2ec824 */ /* 0x100fe200078e0afc */
[C---:B------:R-:W-:Y:S02]  /*76c0*/  ISETP.GT.U32.AND P3, PT, R252.reuse, R48, PT ;  /* 0x00000030fc00720c */ /* 0x040fe40003f64070 */
[C---:B------:R-:W-:Y:S02]  /*76d0*/  ISETP.GT.U32.AND P4, PT, R252.reuse, R52, PT ;  /* 0x00000034fc00720c */ /* 0x040fe40003f84070 */
[----:B------:R-:W-:Y:S01]  /*76e0*/  ISETP.GT.U32.AND P6, PT, R252, R45, PT ;  /* 0x0000002dfc00720c */ /* 0x000fe20003fc4070 */
[--C-:B------:R-:W-:Y:S01]  /*76f0*/  @!P5 IMAD.IADD R47, R47, 0x1, -R252.reuse ;  /* 0x000000012f2fd824 */ /* 0x100fe200078e0afc */
[----:B------:R-:W-:Y:S01]  /*7700*/  @!P0 IADD3 R49, R49, -R252, RZ ;  /* 0x800000fc31318210 */ /* 0x000fe20007ffe0ff */
[--C-:B------:R-:W-:Y:S01]  /*7710*/  @!P1 IMAD.IADD R50, R50, 0x1, -R252.reuse ;  /* 0x0000000132329824 */ /* 0x100fe200078e0afc */
[C---:B------:R-:W-:Y:S01]  /*7720*/  ISETP.GT.U32.AND P0, PT, R252.reuse, R55, PT ;  /* 0x00000037fc00720c */ /* 0x040fe20003f04070 */
[----:B------:R-:W-:Y:S01]  /*7730*/  @!P2 IMAD.IADD R51, R51, 0x1, -R252 ;  /* 0x000000013333a824 */ /* 0x000fe200078e0afc */
[----:B------:R-:W-:-:S02]  /*7740*/  ISETP.GT.U32.AND P5, PT, R252, R53, PT ;  /* 0x00000035fc00720c */ /* 0x000fc40003fa4070 */
[----:B------:R-:W-:Y:S01]  /*7750*/  ISETP.GT.U32.AND P1, PT, R252, R56, PT ;  /* 0x00000038fc00720c */ /* 0x000fe20003f24070 */
[--C-:B------:R-:W-:Y:S01]  /*7760*/  @!P3 IMAD.IADD R48, R48, 0x1, -R252.reuse ;  /* 0x000000013030b824 */ /* 0x100fe200078e0afc */
[----:B------:R-:W-:Y:S01]  /*7770*/  ISETP.GT.U32.AND P2, PT, R252, R58, PT ;  /* 0x0000003afc00720c */ /* 0x000fe20003f44070 */
[--C-:B------:R-:W-:Y:S01]  /*7780*/  @!P4 IMAD.IADD R52, R52, 0x1, -R252.reuse ;  /* 0x000000013434c824 */ /* 0x100fe200078e0afc */
[C---:B------:R-:W-:Y:S02]  /*7790*/  ISETP.GT.U32.AND P3, PT, R252.reuse, R54, PT ;  /* 0x00000036fc00720c */ /* 0x040fe40003f64070 */
[C---:B------:R-:W-:Y:S02]  /*77a0*/  ISETP.GT.U32.AND P4, PT, R252.reuse, R59, PT ;  /* 0x0000003bfc00720c */ /* 0x040fe40003f84070 */
[----:B------:R-:W-:Y:S01]  /*77b0*/  @!P6 IADD3 R45, R45, -R252, RZ ;  /* 0x800000fc2d2de210 */ /* 0x000fe20007ffe0ff */
        /* <DEDUP_REMOVED lines=9> */
[C---:B------:R-:W-:Y:S01]  /*7850*/  ISETP.GT.U32.AND P2, PT, R252.reuse, R65, PT ;  /* 0x00000041fc00720c */ /* 0x040fe20003f44070 */
[----:B------:R-:W-:Y:S01]  /*7860*/  @!P4 IMAD.IADD R59, R59, 0x1, -R252 ;  /* 0x000000013b3bc824 */ /* 0x000fe200078e0afc */
[----:B------:R-:W-:-:S02]  /*7870*/  ISETP.GT.U32.AND P3, PT, R252, R61, PT ;  /* 0x0000003dfc00720c */ /* 0x000fc40003f64070 */
[----:B------:R-:W-:Y:S02]  /*7880*/  ISETP.GT.U32.AND P4, PT, R252, R66, PT ;  /* 0x00000042fc00720c */ /* 0x000fe40003f84070 */
[----:B------:R-:W-:Y:S01]  /*7890*/  @!P6 IADD3 R57, R57, -R252, RZ ;  /* 0x800000fc3939e210 */ /* 0x000fe20007ffe0ff */
[--C-:B------:R-:W-:Y:S01]  /*78a0*/  @!P0 IMAD.IADD R62, R62, 0x1, -R252.reuse ;  /* 0x000000013e3e8824 */ /* 0x100fe200078e0afc */
[----:B------:R-:W-:Y:S01]  /*78b0*/  ISETP.GT.U32.AND P6, PT, R252, R64, PT ;  /* 0x00000040fc00720c */ /* 0x000fe20003fc4070 */
[--C-:B------:R-:W-:Y:S01]  /*78c0*/  @!P5 IMAD.IADD R60, R60, 0x1, -R252.reuse ;  /* 0x000000013c3cd824 */ /* 0x100fe200078e0afc */
[C---:B------:R-:W-:Y:S01]  /*78d0*/  ISETP.GT.U32.AND P0, PT, R252.reuse, R69, PT ;  /* 0x00000045fc00720c */ /* 0x040fe20003f04070 */
[----:B------:R-:W-:Y:S01]  /*78e0*/  @!P1 IMAD.IADD R63, R63, 0x1, -R252 ;  /* 0x000000013f3f9824 */ /* 0x000fe200078e0afc */
[----:B------:R-:W-:Y:S02]  /*78f0*/  ISETP.GT.U32.AND P5, PT, R252, R67, PT ;  /* 0x00000043fc00720c */ /* 0x000fe40003fa4070 */
[----:B------:R-:W-:-:S02]  /*7900*/  @!P2 IADD3 R65, R65, -R252, RZ ;  /* 0x800000fc4141a210 */ /* 0x000fc40007ffe0ff */
[C---:B------:R-:W-:Y:S02]  /*7910*/  ISETP.GT.U32.AND P1, PT, R252.reuse, R70, PT ;  /* 0x00000046fc00720c */ /* 0x040fe40003f24070 */
[----:B------:R-:W-:Y:S02]  /*7920*/  ISETP.GT.U32.AND P2, PT, R252, R59, PT ;  /* 0x0000003bfc00720c */ /* 0x000fe40003f44070 */
[----:B------:R-:W-:Y:S01]  /*7930*/  @!P3 IADD3 R61, R61, -R252, RZ ;  /* 0x800000fc3d3db210 */ /* 0x000fe20007ffe0ff */
[--C-:B------:R-:W-:Y:S01]  /*7940*/  @!P4 IMAD.IADD R66, R66, 0x1, -R252.reuse ;  /* 0x000000014242c824 */ /* 0x100fe200078e0afc */
[C---:B------:R-:W-:Y:S02]  /*7950*/  ISETP.GT.U32.AND P3, PT, R252.reuse, R68, PT ;  /* 0x00000044fc00720c */ /* 0x040fe40003f64070 */
[----:B------:R-:W-:Y:S01]  /*7960*/  ISETP.GT.U32.AND P4, PT, R252, R60, PT ;  /* 0x0000003cfc00720c */ /* 0x000fe20003f84070 */
[--C-:B------:R-:W-:Y:S01]  /*7970*/  @!P6 IMAD.IADD R64, R64, 0x1, -R252.reuse ;  /* 0x000000014040e824 */ /* 0x100fe200078e0afc */
[----:B------:R-:W-:Y:S01]  /*7980*/  @!P0 IADD3 R69, R69, -R252, RZ ;  /* 0x800000fc45458210 */ /* 0x000fe20007ffe0ff */
[--C-:B------:R-:W-:Y:S01]  /*7990*/  @!P5 IMAD.IADD R67, R67, 0x1, -R252.reuse ;  /* 0x000000014343d824 */ /* 0x100fe200078e0afc */
[----:B------:R-:W-:Y:S01]  /*79a0*/  ISETP.GT.U32.AND P0, PT, R252, R63, PT ;  /* 0x0000003ffc00720c */ /* 0x000fe20003f04070 */
[--C-:B------:R-:W-:Y:S01]  /*79b0*/  @!P1 IMAD.IADD R70, R70, 0x1, -R252.reuse ;  /* 0x0000000146469824 */ /* 0x100fe200078e0afc */
[C---:B------:R-:W-:Y:S01]  /*79c0*/  ISETP.GT.U32.AND P5, PT, R252.reuse, R61, PT ;  /* 0x0000003dfc00720c */ /* 0x040fe20003fa4070 */
[----:B------:R-:W-:Y:S01]  /*79d0*/  @!P2 IMAD.IADD R59, R59, 0x1, -R252 ;  /* 0x000000013b3ba824 */ /* 0x000fe200078e0afc */
[----:B------:R-:W-:-:S02]  /*79e0*/  ISETP.GT.U32.AND P1, PT, R252, R64, PT ;  /* 0x00000040fc00720c */ /* 0x000fc40003f24070 */
[----:B------:R-:W-:Y:S01]  /*79f0*/  ISETP.GT.U32.AND P2, PT, R252, R65, PT ;  /* 0x00000041fc00720c */ /* 0x000fe20003f44070 */
[--C-:B------:R-:W-:Y:S01]  /*7a00*/  @!P3 IMAD.IADD R68, R68, 0x1, -R252.reuse ;  /* 0x000000014444b824 */ /* 0x100fe200078e0afc */
[----:B------:R-:W-:Y:S02]  /*7a10*/  ISETP.GT.U32.AND P3, PT, R252, R62, PT ;  /* 0x0000003efc00720c */ /* 0x000fe40003f64070 */
[----:B------:R-:W-:Y:S02]  /*7a20*/  @!P4 IADD3 R60, R60, -R252, RZ ;  /* 0x800000fc3c3cc210 */ /* 0x000fe40007ffe0ff */
[C---:B------:R-:W-:Y:S02]  /*7a30*/  ISETP.GT.U32.AND P4, PT, R252.reuse, R66, PT ;  /* 0x00000042fc00720c */ /* 0x040fe40003f84070 */
[C---:B------:R-:W-:Y:S01]  /*7a40*/  ISETP.GT.U32.AND P6, PT, R252.reuse, R58, PT ;  /* 0x0000003afc00720c */ /* 0x040fe20003fc4070 */
[--C-:B------:R-:W-:Y:S01]  /*7a50*/  @!P0 IMAD.IADD R63, R63, 0x1, -R252.reuse ;  /* 0x000000013f3f8824 */ /* 0x100fe200078e0afc */
[C---:B------:R-:W-:Y:S01]  /*7a60*/  ISETP.GT.U32.AND P0, PT, R252.reuse, R69, PT ;  /* 0x00000045fc00720c */ /* 0x040fe20003f04070 */
[--C-:B------:R-:W-:Y:S01]  /*7a70*/  @!P5 IMAD.IADD R61, R61, 0x1, -R252.reuse ;  /* 0x000000013d3dd824 */ /* 0x100fe200078e0afc */
[----:B------:R-:W-:Y:S01]  /*7a80*/  ISETP.GT.U32.AND P5, PT, R252, R67, PT ;  /* 0x00000043fc00720c */ /* 0x000fe20003fa4070 */
[--C-:B------:R-:W-:Y:S01]  /*7a90*/  @!P1 IMAD.IADD R64, R64, 0x1, -R252.reuse ;  /* 0x0000000140409824 */ /* 0x100fe200078e0afc */
[C---:B------:R-:W-:Y:S01]  /*7aa0*/  ISETP.GT.U32.AND P1, PT, R252.reuse, R71, PT ;  /* 0x00000047fc00720c */ /* 0x040fe20003f24070 */
[--C-:B------:R-:W-:Y:S01]  /*7ab0*/  @!P2 IMAD.IADD R65, R65, 0x1, -R252.reuse ;  /* 0x000000014141a824 */ /* 0x100fe200078e0afc */
[----:B------:R-:W-:Y:S01]  /*7ac0*/  ISETP.GT.U32.AND P2, PT, R252, R72, PT ;  /* 0x00000048fc00720c */ /* 0x000fe20003f44070 */
        /* <DEDUP_REMOVED lines=8> */
[----:B------:R-:W-:Y:S02]  /*7b50*/  @!P5 IADD3 R67, R67, -R252, RZ ;  /* 0x800000fc4343d210 */ /* 0x000fe40007ffe0ff */
[----:B------:R-:W-:Y:S01]  /*7b60*/  ISETP.GT.U32.AND P5, PT, R252, R74, PT ;  /* 0x0000004afc00720c */ /* 0x000fe20003fa4070 */
[--C-:B------:R-:W-:Y:S01]  /*7b70*/  @!P2 IMAD.IADD R72, R72, 0x1, -R252.reuse ;  /* 0x000000014848a824 */ /* 0x100fe200078e0afc */
[----:B------:R-:W-:Y:S01]  /*7b80*/  @!P1 IADD3 R71, R71, -R252, RZ ;  /* 0x800000fc47479210 */ /* 0x000fe20007ffe0ff */
[--C-:B------:R-:W-:Y:S01]  /*7b90*/  @!P3 IMAD.IADD R68, R68, 0x1, -R252.reuse ;  /* 0x000000014444b824 */ /* 0x100fe200078e0afc */
[C---:B------:R-:W-:Y:S02]  /*7ba0*/  ISETP.GT.U32.AND P1, PT, R252.reuse, R78, PT ;  /* 0x0000004efc00720c */ /* 0x040fe40003f24070 */
[C---:B------:R-:W-:Y:S01]  /*7bb0*/  ISETP.GT.U32.AND P2, PT, R252.reuse, R79, PT ;  /* 0x0000004ffc00720c */ /* 0x040fe20003f44070 */
[----:B------:R-:W-:Y:S01]  /*7bc0*/  @!P4 IMAD.IADD R73, R73, 0x1, -R252 ;  /* 0x000000014949c824 */ /* 0x000fe200078e0afc */
[----:B------:R-:W-:-:S02]  /*7bd0*/  ISETP.GT.U32.AND P3, PT, R252, R75, PT ;  /* 0x0000004bfc00720c */ /* 0x000fc40003f64070 */
[----:B------:R-:W-:Y:S01]  /*7be0*/  ISETP.GT.U32.AND P4, PT, R252, R80, PT ;  /* 0x00000050fc00720c */ /* 0x000fe20003f84070 */
[--C-:B------:R-:W-:Y:S01]  /*7bf0*/  @!P6 IMAD.IADD R70, R70, 0x1, -R252.reuse ;  /* 0x000000014646e824 */ /* 0x100fe200078e0afc */
[----:B------:R-:W-:Y:S01]  /*7c00*/  ISETP.GT.U32.AND P6, PT, R252, R77, PT ;  /* 0x0000004dfc00720c */ /* 0x000fe20003fc4070 */
[--C-:B------:R-:W-:Y:S01]  /*7c10*/  @!P0 IMAD.IADD R76, R76, 0x1, -R252.reuse ;  /* 0x000000014c4c8824 */ /* 0x100fe200078e0afc */
[----:B------:R-:W-:Y:S01]  /*7c20*/  ISETP.GT.U32.AND P0, PT, R252, R83, PT ;  /* 0x00000053fc00720c */ /* 0x000fe20003f04070 */
[--C-:B------:R-:W-:Y:S01]  /*7c30*/  @!P5 IMAD.IADD R74, R74, 0x1, -R252.reuse ;  /* 0x000000014a4ad824 */ /* 0x100fe200078e0afc */
[----:B------:R-:W-:Y:S01]  /*7c40*/  ISETP.GT.U32.AND P5, PT, R252, R81, PT ;  /* 0x00000051fc00720c */ /* 0x000fe20003fa4070 */
[----:B------:R-:W-:Y:S01]  /*7c50*/  @!P1 IMAD.IADD R78, R78, 0x1, -R252 ;  /* 0x000000014e4e9824 */ /* 0x000fe200078e0afc */
[----:B------:R-:W-:Y:S02]  /*7c60*/  ISETP.GT.U32.AND P1, PT, R252, R72, PT ;  /* 0x00000048fc00720c */ /* 0x000fe40003f24070 */
[----:B------:R-:W-:-:S02]  /*7c70*/  @!P2 IADD3 R79, R79, -R252, RZ ;  /* 0x800000fc4f4fa210 */ /* 0x000fc40007ffe0ff */
[----:B------:R-:W-:Y:S02]  /*7c80*/  ISETP.GT.U32.AND P2, PT, R252, R73, PT ;  /* 0x00000049fc00720c */ /* 0x000fe40003f44070 */
[----:B------:R-:W-:Y:S01]  /*7c90*/  @!P3 IADD3 R75, R75, -R252, RZ ;  /* 0x800000fc4b4bb210 */ /* 0x000fe20007ffe0ff */
[--C-:B------:R-:W-:Y:S01]  /*7ca0*/  @!P4 IMAD.IADD R80, R80, 0x1, -R252.reuse ;  /* 0x000000015050c824 */ /* 0x100fe200078e0afc */
[C---:B------:R-:W-:Y:S02]  /*7cb0*/  ISETP.GT.U32.AND P3, PT, R252.reuse, R82, PT ;  /* 0x00000052fc00720c */ /* 0x040fe40003f64070 */
[C---:B------:R-:W-:Y:S01]  /*7cc0*/  ISETP.GT.U32.AND P4, PT, R252.reuse, R74, PT ;  /* 0x0000004afc00720c */ /* 0x040fe20003f84070 */
        /* <DEDUP_REMOVED lines=12> */
[C---:B------:R-:W-:Y:S01]  /*7d90*/  ISETP.GT.U32.AND P4, PT, R252.reuse, R80, PT ;  /* 0x00000050fc00720c */ /* 0x040fe20003f84070 */
[--C-:B------:R-:W-:Y:S01]  /*7da0*/  @!P5 IMAD.IADD R75, R75, 0x1, -R252.reuse ;  /* 0x000000014b4bd824 */ /* 0x100fe200078e0afc */
[----:B------:R-:W-:Y:S02]  /*7db0*/  ISETP.GT.U32.AND P6, PT, R252, R71, PT ;  /* 0x00000047fc00720c */ /* 0x000fe40003fc4070 */
[----:B------:R-:W-:Y:S01]  /*7dc0*/  @!P0 IADD3 R77, R77, -R252, RZ ;  /* 0x800000fc4d4d8210 */ /* 0x000fe20007ffe0ff */
        /* <DEDUP_REMOVED lines=11> */
[----:B------:R-:W-:Y:S01]  /*7e80*/  ISETP.GT.U32.AND P6, PT, R252, R83, PT ;  /* 0x00000053fc00720c */ /* 0x000fe20003fc4070 */
[----:B------:R-:W-:Y:S01]  /*7e90*/  @!P0 IMAD.IADD R84, R84, 0x1, -R252 ;  /* 0x0000000154548824 */ /* 0x000fe200078e0afc */
[----:B------:R-:W-:Y:S02]  /*7ea0*/  ISETP.GT.U32.AND P0, PT, R252, R91, PT ;  /* 0x0000005bfc00720c */ /* 0x000fe40003f04070 */
[----:B------:R-:W-:-:S02]  /*7eb0*/  @!P5 IADD3 R81, R81, -R252, RZ ;  /* 0x800000fc5151d210 */ /* 0x000fc40007ffe0ff */
[----:B------:R-:W-:Y:S01]  /*7ec0*/  ISETP.GT.U32.AND P5, PT, R252, R88, PT ;  /* 0x00000058fc00720c */ /* 0x000fe20003fa4070 */
[--C-:B------:R-:W-:Y:S01]  /*7ed0*/  @!P2 IMAD.IADD R86, R86, 0x1, -R252.reuse ;  /* 0x000000015656a824 */ /* 0x100fe200078e0afc */
[----:B------:R-:W-:Y:S01]  /*7ee0*/  @!P1 IADD3 R85, R85, -R252, RZ ;  /* 0x800000fc55559210 */ /* 0x000fe20007ffe0ff */
[--C-:B------:R-:W-:Y:S01]  /*7ef0*/  @!P3 IMAD.IADD R82, R82, 0x1, -R252.reuse ;  /* 0x000000015252b824 */ /* 0x100fe200078e0afc */
[C---:B------:R-:W-:Y:S02]  /*7f00*/  ISETP.GT.U32.AND P1, PT, R252.reuse, R92, PT ;  /* 0x0000005cfc00720c */ /* 0x040fe40003f24070 */
[C---:B------:R-:W-:Y:S01]  /*7f10*/  ISETP.GT.U32.AND P2, PT, R252.reuse, R93, PT ;  /* 0x0000005dfc00720c */ /* 0x040fe20003f44070 */
[--C-:B------:R-:W-:Y:S01]  /*7f20*/  @!P4 IMAD.IADD R87, R87, 0x1, -R252.reuse ;  /* 0x000000015757c824 */ /* 0x100fe200078e0afc */
[C---:B------:R-:W-:Y:S02]  /*7f30*/  ISETP.GT.U32.AND P3, PT, R252.reuse, R89, PT ;  /* 0x00000059fc00720c */ /* 0x040fe40003f64070 */
[C---:B------:R-:W-:Y:S01]  /*7f40*/  ISETP.GT.U32.AND P4, PT, R252.reuse, R94, PT ;  /* 0x0000005efc00720c */ /* 0x040fe20003f84070 */
[--C-:B------:R-:W-:Y:S01]  /*7f50*/  @!P6 IMAD.IADD R83, R83, 0x1, -R252.reuse ;  /* 0x000000015353e824 */ /* 0x100fe200078e0afc */
[C---:B------:R-:W-:Y:S01]  /*7f60*/  ISETP.GT.U32.AND P6, PT, R252.reuse, R90, PT ;  /* 0x0000005afc00720c */ /* 0x040fe20003fc4070 */
[--C-:B------:R-:W-:Y:S01]  /*7f70*/  @!P0 IMAD.IADD R91, R91, 0x1, -R252.reuse ;  /* 0x000000015b5b8824 */ /* 0x100fe200078e0afc */
[----:B------:R-:W-:Y:S01]  /*7f80*/  ISETP.GT.U32.AND P0, PT, R252, R85, PT ;  /* 0x00000055fc00720c */ /* 0x000fe20003f04070 */
[--C-:B------:R-:W-:Y:S01]  /*7f90*/  @!P5 IMAD.IADD R88, R88, 0x1, -R252.reuse ;  /* 0x000000015858d824 */ /* 0x100fe200078e0afc */
[----:B------:R-:W-:Y:S01]  /*7fa0*/  ISETP.GT.U32.AND P5, PT, R252, R95, PT ;  /* 0x0000005ffc00720c */ /* 0x000fe20003fa4070 */
[----:B------:R-:W-:Y:S01]  /*7fb0*/  @!P1 IMAD.IADD R92, R92, 0x1, -R252 ;  /* 0x000000015c5c9824 */ /* 0x000fe200078e0afc */
[----:B------:R-:W-:-:S02]  /*7fc0*/  ISETP.GT.U32.AND P1, PT, R252, R86, PT ;  /* 0x00000056fc00720c */ /* 0x000fc40003f24070 */
[-C--:B------:R-:W-:Y:S02]  /*7fd0*/  @!P2 IADD3 R93, R93, -R252.reuse, RZ ;  /* 0x800000fc5d5da210 */ /* 0x080fe40007ffe0ff */
[----:B------:R-:W-:Y:S02]  /*7fe0*/  ISETP.GT.U32.AND P2, PT, R252, R87, PT ;  /* 0x00000057fc00720c */ /* 0x000fe40003f44070 */
[----:B------:R-:W-:Y:S01]  /*7ff0*/  @!P3 IADD3 R89, R89, -R252, RZ ;  /* 0x800000fc5959b210 */ /* 0x000fe20007ffe0ff */
[--C-:B------:R-:W-:Y:S01]  /*8000*/  @!P4 IMAD.IADD R94, R94, 0x1, -R252.reuse ;  /* 0x000000015e5ec824 */ /* 0x100fe200078e0afc */
[C---:B------:R-:W-:Y:S02]  /*8010*/  ISETP.GT.U32.AND P3, PT, R252.reuse, R96, PT ;  /* 0x00000060fc00720c */ /* 0x040fe40003f64070 */
[----:B------:R-:W-:Y:S01]  /*8020*/  ISETP.GT.U32.AND P4, PT, R252, R88, PT ;  /* 0x00000058fc00720c */ /* 0x000fe20003f84070 */
[--C-:B------:R-:W-:Y:S02]  /*8030*/  @!P6 IMAD.IADD R90, R90, 0x1, -R252.reuse ;  /* 0x000000015a5ae824 */ /* 0x100fe400078e0afc */
        /* <DEDUP_REMOVED lines=21> */
[----:B------:R-:W-:Y:S01]  /*8190*/  ISETP.GT.U32.AND P2, PT, R252, R100, PT ;  /* 0x00000064fc00720c */ /* 0x000fe20003f44070 */
[--C-:B------:R-:W-:Y:S01]  /*81a0*/  @!P4 IMAD.IADD R94, R94, 0x1, -R252.reuse ;  /* 0x000000015e5ec824 */ /* 0x100fe200078e0afc */
[C---:B------:R-:W-:Y:S02]  /*81b0*/  ISETP.GT.U32.AND P3, PT, R252.reuse, R97, PT ;  /* 0x00000061fc00720c */ /* 0x040fe40003f64070 */
[----:B------:R-:W-:Y:S02]  /*81c0*/  ISETP.GT.U32.AND P4, PT, R252, R101, PT ;  /* 0x00000065fc00720c */ /* 0x000fe40003f84070 */
[----:B------:R-:W-:Y:S02]  /*81d0*/  @!P6 IADD3 R84, R84, -R252, RZ ;  /* 0x800000fc5454e210 */ /* 0x000fe40007ffe0ff */
[----:B------:R-:W-:Y:S01]  /*81e0*/  ISETP.GT.U32.AND P6, PT, R252, R96, PT ;  /* 0x00000060fc00720c */ /* 0x000fe20003fc4070 */
        /* <DEDUP_REMOVED lines=135> */
[----:B------:R-:W-:Y:S02]  /*8a60*/  ISETP.GT.U32.AND P4, PT, R252, R133, PT ;  /* 0x00000085fc00720c */ /* 0x000fe40003f84070 */
[----:B------:R-:W-:Y:S02]  /*8a70*/  @!P6 IADD3 R134, R134, -R252, RZ ;  /* 0x800000fc8686e210 */ /* 0x000fe40007ffe0ff */
        /* <DEDUP_REMOVED lines=10> */
[C---:B------:R-:W-:Y:S02]  /*8b20*/  ISETP.GT.U32.AND P3, PT, R252.reuse, R139, PT ;  /* 0x0000008bfc00720c */ /* 0x040fe40003f64070 */
[----:B------:R-:W-:Y:S02]  /*8b30*/  @!P4 IADD3 R133, R133, -R252, RZ ;  /* 0x800000fc8585c210 */ /* 0x000fe40007ffe0ff */
        /* <DEDUP_REMOVED lines=14> */
[----:B------:R-:W-:Y:S01]  /*8c20*/  ISETP.GT.U32.AND P4, PT, R252, R147, PT ;  /* 0x00000093fc00720c */ /* 0x000fe20003f84070 */
[--C-:B------:R-:W-:Y:S01]  /*8c30*/  @!P6 IMAD.IADD R136, R136, 0x1, -R252.reuse ;  /* 0x000000018888e824 */ /* 0x100fe200078e0afc */
[----:B------:R-:W-:Y:S01]  /*8c40*/  ISETP.GT.U32.AND P6, PT, R252, R143, PT ;  /* 0x0000008ffc00720c */ /* 0x000fe20003fc4070 */
[--C-:B------:R-:W-:Y:S01]  /*8c50*/  @!P0 IMAD.IADD R142, R142, 0x1, -R252.reuse ;  /* 0x000000018e8e8824 */ /* 0x100fe200078e0afc */
[----:B------:R-:W-:Y:S02]  /*8c60*/  @!P5 IADD3 R141, R141, -R252, RZ ;  /* 0x800000fc8d8dd210 */ /* 0x000fe40007ffe0ff */
[----:B------:R-:W-:Y:S01]  /*8c70*/  ISETP.GT.U32.AND P0, PT, R252, R149, PT ;  /* 0x00000095fc00720c */ /* 0x000fe20003f04070 */
[----:B------:R-:W-:Y:S01]  /*8c80*/  @!P1 IMAD.IADD R144, R144, 0x1, -R252 ;  /* 0x0000000190909824 */ /* 0x000fe200078e0afc */
[----:B------:R-:W-:-:S02]  /*8c90*/  ISETP.GT.U32.AND P5, PT, R252, R148, PT ;  /* 0x00000094fc00720c */ /* 0x000fc40003fa4070 */
        /* <DEDUP_REMOVED lines=8> */
[----:B------:R-:W-:Y:S01]  /*8d20*/  ISETP.GT.U32.AND P6, PT, R252, R150, PT ;  /* 0x00000096fc00720c */ /* 0x000fe20003fc4070 */
[----:B------:R-:W-:Y:S01]  /*8d30*/  @!P5 IMAD.IADD R148, R148, 0x1, -R252 ;  /* 0x000000019494d824 */ /* 0x000fe200078e0afc */
[----:B------:R-:W-:-:S02]  /*8d40*/  @!P0 IADD3 R149, R149, -R252, RZ ;  /* 0x800000fc95958210 */ /* 0x000fc40007ffe0ff */
[----:B------:R-:W-:Y:S01]  /*8d50*/  ISETP.GT.U32.AND P0, PT, R252, R143, PT ;  /* 0x0000008ffc00720c */ /* 0x000fe20003f04070 */
[--C-:B------:R-:W-:Y:S01]  /*8d60*/  @!P1 IMAD.IADD R138, R138, 0x1, -R252.reuse ;  /* 0x000000018a8a9824 */ /* 0x100fe200078e0afc */
[C---:B------:R-:W-:Y:S01]  /*8d70*/  ISETP.GT.U32.AND P5, PT, R252.reuse, R142, PT ;  /* 0x0000008efc00720c */ /* 0x040fe20003fa4070 */
[--C-:B------:R-:W-:Y:S01]  /*8d80*/  @!P2 IMAD.IADD R139, R139, 0x1, -R252.reuse ;  /* 0x000000018b8ba824 */ /* 0x100fe200078e0afc */
[C---:B------:R-:W-:Y:S02]  /*8d90*/  ISETP.GT.U32.AND P1, PT, R252.reuse, R144, PT ;  /* 0x00000090fc00720c */ /* 0x040fe40003f24070 */
[----:B------:R-:W-:Y:S02]  /*8da0*/  ISETP.GT.U32.AND P2, PT, R252, R145, PT ;  /* 0x00000091fc00720c */ /* 0x000fe40003f44070 */
[----:B------:R-:W-:Y:S01]  /*8db0*/  @!P3 IADD3 R140, R140, -R252, RZ ;  /* 0x800000fc8c8cb210 */ /* 0x000fe20007ffe0ff */
[----:B------:R-:W-:Y:S01]  /*8dc0*/  @!P4 IMAD.IADD R141, R141, 0x1, -R252 ;  /* 0x000000018d8dc824 */ /* 0x000fe200078e0afc */
[----:B------:R-:W-:-:S02]  /*8dd0*/  ISETP.GT.U32.AND P3, PT, R252, R146, PT ;  /* 0x00000092fc00720c */ /* 0x000fc40003f64070 */
[----:B------:R-:W-:Y:S01]  /*8de0*/  ISETP.GT.U32.AND P4, PT, R252, R147, PT ;  /* 0x00000093fc00720c */ /* 0x000fe20003f84070 */
[--C-:B------:R-:W-:Y:S02]  /*8df0*/  @!P6 IMAD.IADD R150, R150, 0x1, -R252.reuse ;  /* 0x000000019696e824 */ /* 0x100fe400078e0afc */
[--C-:B------:R-:W-:Y:S02]  /*8e00*/  @!P0 IMAD.IADD R143, R143, 0x1, -R252.reuse ;  /* 0x000000018f8f8824 */ /* 0x100fe400078e0afc */
        /* <DEDUP_REMOVED lines=8> */
[C---:B------:R-:W-:Y:S02]  /*8e90*/  ISETP.GT.U32.AND P3, PT, R252.reuse, R153, PT ;  /* 0x00000099fc00720c */ /* 0x040fe40003f64070 */
[----:B------:R-:W-:Y:S02]  /*8ea0*/  @!P4 IADD3 R147, R147, -R252, RZ ;  /* 0x800000fc9393c210 */ /* 0x000fe40007ffe0ff */
[C---:B------:R-:W-:Y:S02]  /*8eb0*/  ISETP.GT.U32.AND P4, PT, R252.reuse, R154, PT ;  /* 0x0000009afc00720c */ /* 0x040fe40003f84070 */
[----:B------:R-:W-:Y:S01]  /*8ec0*/  ISETP.GT.U32.AND P6, PT, R252, R149, PT ;  /* 0x00000095fc00720c */ /* 0x000fe20003fc4070 */
        /* <DEDUP_REMOVED lines=15> */
[----:B------:R-:W-:Y:S01]  /*8fc0*/  @!P5 IADD3 R155, R155, -R252, RZ ;  /* 0x800000fc9b9bd210 */ /* 0x000fe20007ffe0ff */
[C---:B------:R-:W-:Y:S01]  /*8fd0*/  IMAD R243, R252.reuse, R247, R243 ;  /* 0x000000f7fcf37224 */ /* 0x040fe200078e02f3 */
[----:B------:R-:W-:Y:S01]  /*8fe0*/  ISETP.GT.U32.AND P0, PT, R252, R151, PT ;  /* 0x00000097fc00720c */ /* 0x000fe20003f04070 */
[----:B------:R-:W-:Y:S01]  /*8ff0*/  @!P1 IMAD.IADD R158, R158, 0x1, -R252 ;  /* 0x000000019e9e9824 */ /* 0x000fe200078e0afc */
[----:B------:R-:W-:Y:S01]  /*9000*/  ISETP.GT.U32.AND P5, PT, R252, R162, PT ;  /* 0x000000a2fc00720c */ /* 0x000fe20003fa4070 */
[----:B------:R-:W-:Y:S01]  /*9010*/  IMAD.HI.U32 R247, R6, R246, RZ ;  /* 0x000000f606f77227 */ /* 0x000fe200078e00ff */
[----:B------:R-:W-:-:S02]  /*9020*/  @!P2 IADD3 R159, R159, -R252, RZ ;  /* 0x800000fc9f9fa210 */ /* 0x000fc40007ffe0ff */
[----:B------:R-:W-:Y:S01]  /*9030*/  ISETP.GT.U32.AND P1, PT, R252, R152, PT ;  /* 0x00000098fc00720c */ /* 0x000fe20003f24070 */
[--C-:B------:R-:W-:Y:S01]  /*9040*/  @!P3 IMAD.IADD R160, R160, 0x1, -R252.reuse ;  /* 0x00000001a0a0b824 */ /* 0x100fe200078e0afc */
[C---:B------:R-:W-:Y:S01]  /*9050*/  ISETP.GT.U32.AND P2, PT, R252.reuse, R153, PT ;  /* 0x00000099fc00720c */ /* 0x040fe20003f44070 */
[----:B------:R-:W-:Y:S01]  /*9060*/  @!P4 IMAD.IADD R161, R161, 0x1, -R252 ;  /* 0x00000001a1a1c824 */ /* 0x000fe200078e0afc */
[C---:B------:R-:W-:Y:S01]  /*9070*/  ISETP.GT.U32.AND P3, PT, R252.reuse, R154, PT ;  /* 0x0000009afc00720c */ /* 0x040fe20003f64070 */
[----:B------:R-:W-:Y:S01]  /*9080*/  IMAD.MOV R245, RZ, RZ, -R247 ;  /* 0x000000fffff57224 */ /* 0x000fe200078e0af7 */
[C---:B------:R-:W-:Y:S01]  /*9090*/  ISETP.GT.U32.AND P4, PT, R252.reuse, R155, PT ;  /* 0x0000009bfc00720c */ /* 0x040fe20003f84070 */
[----:B------:R-:W-:Y:S02]  /*90a0*/  VIADD R126, R3, 0xf9 ;  /* 0x000000f9037e7836 */ /* 0x000fe40000000000 */
[----:B------:R-:W-:Y:S02]  /*90b0*/  IMAD R245, R252, R245, R246 ;  /* 0x000000f5fcf57224 */ /* 0x000fe400078e02f6 */
[--C-:B------:R-:W-:Y:S01]  /*90c0*/  @!P6 IMAD.IADD R156, R156, 0x1, -R252.reuse ;  /* 0x000000019c9ce824 */ /* 0x100fe200078e0afc */
[----:B------:R-:W-:Y:S01]  /*90d0*/  IABS R246, R126 ;  /* 0x0000007e00f67213 */ /* 0x000fe20000000000 */
[--C-:B------:R-:W-:Y:S01]  /*90e0*/  @!P0 IMAD.IADD R151, R151, 0x1, -R252.reuse ;  /* 0x0000000197978824 */ /* 0x100fe200078e0afc */
[----:B------:R-:W-:Y:S01]  /*90f0*/  ISETP.GT.U32.AND P6, PT, R252, R163, PT ;  /* 0x000000a3fc00720c */ /* 0x000fe20003fc4070 */
[--C-:B------:R-:W-:Y:S01]  /*9100*/  @!P5 IMAD.IADD R162, R162, 0x1, -R252.reuse ;  /* 0x00000001a2a2d824 */ /* 0x100fe200078e0afc */
[----:B------:R-:W-:Y:S01]  /*9110*/  ISETP.GT.U32.AND P0, PT, R252, R157, PT ;  /* 0x0000009dfc00720c */ /* 0x000fe20003f04070 */
[--C-:B------:R-:W-:Y:S01]  /*9120*/  @!P1 IMAD.IADD R152, R152, 0x1, -R252.reuse ;  /* 0x0000000198989824 */ /* 0x100fe200078e0afc */
[C---:B------:R-:W-:Y:S01]  /*9130*/  ISETP.GT.U32.AND P5, PT, R252.reuse, R156, PT ;  /* 0x0000009cfc00720c */ /* 0x040fe20003fa4070 */
[--C-:B------:R-:W-:Y:S01]  /*9140*/  @!P2 IMAD.IADD R153, R153, 0x1, -R252.reuse ;  /* 0x000000019999a824 */ /* 0x100fe200078e0afc */
[----:B------:R-:W-:Y:S01]  /*9150*/  ISETP.GT.U32.AND P1, PT, R252, R158, PT ;  /* 0x0000009efc00720c */ /* 0x000fe20003f24070 */
[----:B------:R-:W-:Y:S01]  /*9160*/  IMAD.HI.U32 R247, R6, R246, RZ ;  /* 0x000000f606f77227 */ /* 0x000fe200078e00ff */
[----:B------:R-:W-:Y:S01]  /*9170*/  ISETP.GT.U32.AND P2, PT, R252, R159, PT ;  /* 0x0000009ffc00720c */ /* 0x000fe20003f44070 */
[----:B------:R-:W-:Y:S01]  /*9180*/  STL [R1+0xea4], R126 ;  /* 0x000ea47e01007387 */ /* 0x000fe20000100800 */
[----:B------:R-:W-:Y:S01]  /*9190*/  @!P3 IADD3 R154, R154, -R252, RZ ;  /* 0x800000fc9a9ab210 */ /* 0x000fe20007ffe0ff */
[----:B------:R-:W-:Y:S01]  /*91a0*/  @!P4 IMAD.IADD R155, R155, 0x1, -R252 ;  /* 0x000000019b9bc824 */ /* 0x000fe200078e0afc */
[C---:B------:R-:W-:Y:S01]  /*91b0*/  ISETP.GT.U32.AND P3, PT, R252.reuse, R160, PT ;  /* 0x000000a0fc00720c */ /* 0x040fe20003f64070 */
[----:B------:R-:W-:Y:S01]  /*91c0*/  STL [R1+0xc], R248 ;  /* 0x00000cf801007387 */ /* 0x000fe20000100800 */
[----:B------:R-:W-:-:S03]  /*91d0*/  ISETP.GT.U32.AND P4, PT, R252, R161, PT ;  /* 0x000000a1fc00720c */ /* 0x000fc60003f84070 */
[----:B------:R-:W-:Y:S01]  /*91e0*/  STL [R1+0x8], R249 ;  /* 0x000008f901007387 */ /* 0x000fe20000100800 */
[----:B------:R-:W-:-:S03]  /*91f0*/  IADD3 R247, -R247, RZ, RZ ;  /* 0x000000fff7f77210 */ /* 0x000fc60007ffe1ff */
[----:B------:R-:W-:Y:S04]  /*9200*/  STL [R1+0x4], R251 ;  /* 0x000004fb01007387 */ /* 0x000fe80000100800 */
[----:B------:R1:W-:Y:S01]  /*9210*/  STL [R1+0x12b4], R2 ;  /* 0x0012b40201007387 */ /* 0x0003e20000100800 */
[-C--:B------:R-:W-:Y:S01]  /*9220*/  @!P6 IADD3 R163, R163, -R252.reuse, RZ ;  /* 0x800000fca3a3e210 */ /* 0x080fe20007ffe0ff */
[----:B------:R-:W-:Y:S01]  /*9230*/  IMAD R246, R252, R247, R246 ;  /* 0x000000f7fcf67224 */ /* 0x000fe200078e02f6 */
[----:B------:R-:W-:Y:S01]  /*9240*/  @!P0 IADD3 R157, R157, -R252, RZ ;  /* 0x800000fc9d9d8210 */ /* 0x000fe20007ffe0ff */
[--C-:B------:R-:W-:Y:S02]  /*9250*/  @!P5 IMAD.IADD R156, R156, 0x1, -R252.reuse ;  /* 0x000000019c9cd824 */ /* 0x100fe400078e0afc */
[----:B-1----:R-:W-:Y:S01]  /*9260*/  VIADD R2, R3, 0xfa ;  /* 0x000000fa03027836 */ /* 0x002fe20000000000 */
[----:B------:R-:W-:Y:S01]  /*9270*/  ISETP.GT.U32.AND P0, PT, R252, R164, PT ;  /* 0x000000a4fc00720c */ /* 0x000fe20003f04070 */
[----:B------:R-:W-:Y:S01]  /*9280*/  @!P1 IMAD.IADD R158, R158, 0x1, -R252 ;  /* 0x000000019e9e9824 */ /* 0x000fe200078e0afc */
[----:B------:R-:W-:-:S02]  /*9290*/  ISETP.GT.U32.AND P5, PT, R252, R163, PT ;  /* 0x000000a3fc00720c */ /* 0x000fc40003fa4070 */
[----:B------:R-:W-:Y:S01]  /*92a0*/  IABS R247, R2 ;  /* 0x0000000200f77213 */ /* 0x000fe20000000000 */
[--C-:B------:R-:W-:Y:S01]  /*92b0*/  @!P2 IMAD.IADD R159, R159, 0x1, -R252.reuse ;  /* 0x000000019f9fa824 */ /* 0x100fe200078e0afc */
[----:B------:R-:W-:Y:S01]  /*92c0*/  ISETP.GT.U32.AND P6, PT, R252, R162, PT ;  /* 0x000000a2fc00720c */ /* 0x000fe20003fc4070 */
[----:B------:R-:W-:Y:S01]  /*92d0*/  @!P3 IMAD.IADD R160, R160, 0x1, -R252 ;  /* 0x00000001a0a0b824 */ /* 0x000fe200078e0afc */
[C---:B------:R-:W-:Y:S02]  /*92e0*/  ISETP.GT.U32.AND P1, PT, R252.reuse, R165, PT ;  /* 0x000000a5fc00720c */ /* 0x040fe40003f24070 */
[----:B------:R-:W-:Y:S01]  /*92f0*/  ISETP.GT.U32.AND P2, PT, R252, R166, PT ;  /* 0x000000a6fc00720c */ /* 0x000fe20003f44070 */
[----:B------:R-:W-:Y:S01]  /*9300*/  STL [R1], R250 ;  /* 0x000000fa01007387 */ /* 0x000fe20000100800 */
[----:B------:R-:W-:Y:S01]  /*9310*/  IMAD.HI.U32 R248, R6, R247, RZ ;  /* 0x000000f706f87227 */ /* 0x000fe200078e00ff */
[----:B------:R-:W-:Y:S02]  /*9320*/  ISETP.GT.U32.AND P3, PT, R252, R167, PT ;  /* 0x000000a7fc00720c */ /* 0x000fe40003f64070 */
[----:B------:R-:W-:Y:S01]  /*9330*/  STL [R1+0x12b8], R4 ;  /* 0x0012b80401007387 */ /* 0x000fe20000100800 */
[----:B------:R-:W-:-:S02]  /*9340*/  @!P4 IADD3 R161, R161, -R252, RZ ;  /* 0x800000fca1a1c210 */ /* 0x000fc40007ffe0ff */
[----:B------:R-:W-:Y:S01]  /*9350*/  ISETP.GT.U32.AND P4, PT, R252, R168, PT ;  /* 0x000000a8fc00720c */ /* 0x000fe20003f84070 */
[----:B------:R-:W-:Y:S01]  /*9360*/  STL [R1+0x12bc], R5 ;  /* 0x0012bc0501007387 */ /* 0x000fe20000100800 */
[----:B------:R-:W-:-:S03]  /*9370*/  IADD3 R248, -R248, RZ, RZ ;  /* 0x000000fff8f87210 */ /* 0x000fc60007ffe1ff */
[----:B------:R-:W-:Y:S04]  /*9380*/  STL [R1+0x12c0], R7 ;  /* 0x0012c00701007387 */ /* 0x000fe80000100800 */
[----:B------:R-:W-:Y:S04]  /*9390*/  STL [R1+0x12c4], R8 ;  /* 0x0012c40801007387 */ /* 0x000fe80000100800 */
[----:B------:R1:W-:Y:S01]  /*93a0*/  STL [R1+0xea0], R2 ;  /* 0x000ea00201007387 */ /* 0x0003e20000100800 */
[--C-:B------:R-:W-:Y:S01]  /*93b0*/  @!P0 IMAD.IADD R164, R164, 0x1, -R252.reuse ;  /* 0x00000001a4a48824 */ /* 0x100fe200078e0afc */
[C---:B------:R-:W-:Y:S01]  /*93c0*/  ISETP.GT.U32.AND P0, PT, R252.reuse, R171, PT ;  /* 0x000000abfc00720c */ /* 0x040fe20003f04070 */
[----:B------:R-:W-:Y:S01]  /*93d0*/  IMAD R247, R252, R248, R247 ;  /* 0x000000f8fcf77224 */ /* 0x000fe200078e02f7 */
[----:B------:R-:W-:Y:S01]  /*93e0*/  @!P1 IADD3 R165, R165, -R252, RZ ;  /* 0x800000fca5a59210 */ /* 0x000fe20007ffe0ff */
[----:B------:R-:W-:-:S02]  /*93f0*/  @!P5 IMAD.IADD R163, R163, 0x1, -R252 ;  /* 0x00000001a3a3d824 */ /* 0x000fc400078e0afc */
[----:B-1----:R-:W-:Y:S01]  /*9400*/  VIADD R2, R3, 0xfb ;  /* 0x000000fb03027836 */ /* 0x002fe20000000000 */
[----:B------:R-:W-:Y:S01]  /*9410*/  ISETP.GT.U32.AND P5, PT, R252, R170, PT ;  /* 0x000000aafc00720c */ /* 0x000fe20003fa4070 */
[--C-:B------:R-:W-:Y:S01]  /*9420*/  @!P6 IMAD.IADD R162, R162, 0x1, -R252.reuse ;  /* 0x00000001a2a2e824 */ /* 0x100fe200078e0afc */
[----:B------:R-:W-:Y:S01]  /*9430*/  ISETP.GT.U32.AND P6, PT, R252, R169, PT ;  /* 0x000000a9fc00720c */ /* 0x000fe20003fc4070 */
[--C-:B------:R-:W-:Y:S01]  /*9440*/  @!P2 IMAD.IADD R166, R166, 0x1, -R252.reuse ;  /* 0x00000001a6a6a824 */ /* 0x100fe200078e0afc */
[----:B------:R-:W-:Y:S01]  /*9450*/  IABS R248, R2 ;  /* 0x0000000200f87213 */ /* 0x000fe20000000000 */
[--C-:B------:R-:W-:Y:S01]  /*9460*/  @!P3 IMAD.IADD R167, R167, 0x1, -R252.reuse ;  /* 0x00000001a7a7b824 */ /* 0x100fe200078e0afc */
[C---:B------:R-:W-:Y:S02]  /*9470*/  ISETP.GT.U32.AND P1, PT, R252.reuse, R172, PT ;  /* 0x000000acfc00720c */ /* 0x040fe40003f24070 */
[----:B------:R-:W-:Y:S01]  /*9480*/  ISETP.GT.U32.AND P2, PT, R252, R173, PT ;  /* 0x000000adfc00720c */ /* 0x000fe20003f44070 */
[--C-:B------:R-:W-:Y:S01]  /*9490*/  @!P4 IMAD.IADD R168, R168, 0x1, -R252.reuse ;  /* 0x00000001a8a8c824 */ /* 0x100fe200078e0afc */
[----:B------:R-:W-:Y:S01]  /*94a0*/  ISETP.GT.U32.AND P3, PT, R252, R174, PT ;  /* 0x000000aefc00720c */ /* 0x000fe20003f64070 */
[----:B------:R-:W-:Y:S01]  /*94b0*/  IMAD.HI.U32 R249, R6, R248, RZ ;  /* 0x000000f806f97227 */ /* 0x000fe200078e00ff */
[C---:B------:R-:W-:Y:S01]  /*94c0*/  ISETP.GT.U32.AND P4, PT, R252.reuse, R175, PT ;  /* 0x000000affc00720c */ /* 0x040fe20003f84070 */
[----:B------:R1:W-:Y:S03]  /*94d0*/  STL [R1+0xe9c], R2 ;  /* 0x000e9c0201007387 */ /* 0x0003e60000100800 */
[----:B------:R-:W-:Y:S01]  /*94e0*/  IADD3 R249, -R249, RZ, RZ ;  /* 0x000000fff9f97210 */ /* 0x000fe20007ffe1ff */
[--C-:B------:R-:W-:Y:S01]  /*94f0*/  @!P0 IMAD.IADD R171, R171, 0x1, -R252.reuse ;  /* 0x00000001abab8824 */ /* 0x100fe200078e0afc */
[----:B------:R-:W-:Y:S01]  /*9500*/  ISETP.GT.U32.AND P0, PT, R252, R165, PT ;  /* 0x000000a5fc00720c */ /* 0x000fe20003f04070 */
[--C-:B------:R-:W-:Y:S01]  /*9510*/  @!P5 IMAD.IADD R170, R170, 0x1, -R252.reuse ;  /* 0x00000001aaaad824 */ /* 0x100fe200078e0afc */
[----:B------:R-:W-:Y:S01]  /*9520*/  @!P6 IADD3 R169, R169, -R252, RZ ;  /* 0x800000fca9a9e210 */ /* 0x000fe20007ffe0ff */
[----:B-1----:R-:W-:Y:S01]  /*9530*/  VIADD R2, R3, 0xfc ;  /* 0x000000fc03027836 */ /* 0x002fe20000000000 */
[----:B------:R-:W-:Y:S01]  /*9540*/  ISETP.GT.U32.AND P5, PT, R252, R164, PT ;  /* 0x000000a4fc00720c */ /* 0x000fe20003fa4070 */
[----:B------:R-:W-:Y:S01]  /*9550*/  @!P1 IMAD.IADD R172, R172, 0x1, -R252 ;  /* 0x00000001acac9824 */ /* 0x000fe200078e0afc */
[----:B------:R-:W-:Y:S01]  /*9560*/  @!P2 IADD3 R173, R173, -R252, RZ ;  /* 0x800000fcadada210 */ /* 0x000fe20007ffe0ff */
[C---:B------:R-:W-:Y:S01]  /*9570*/  IMAD R248, R252.reuse, R249, R248 ;  /* 0x000000f9fcf87224 */ /* 0x040fe200078e02f8 */
[----:B------:R-:W-:Y:S01]  /*9580*/  ISETP.GT.U32.AND P6, PT, R252, R176, PT ;  /* 0x000000b0fc00720c */ /* 0x000fe20003fc4070 */
[----:B------:R-:W-:Y:S01]  /*9590*/  @!P3 IMAD.IADD R174, R174, 0x1, -R252 ;  /* 0x00000001aeaeb824 */ /* 0x000fe200078e0afc */
[----:B------:R-:W-:-:S02]  /*95a0*/  ISETP.GT.U32.AND P1, PT, R252, R166, PT ;  /* 0x000000a6fc00720c */ /* 0x000fc40003f24070 */
[C---:B------:R-:W-:Y:S02]  /*95b0*/  ISETP.GT.U32.AND P2, PT, R252.reuse, R167, PT ;  /* 0x000000a7fc00720c */ /* 0x040fe40003f44070 */
[----:B------:R-:W-:Y:S01]  /*95c0*/  IABS R249, R2 ;  /* 0x0000000200f97213 */ /* 0x000fe20000000000 */
[--C-:B------:R-:W-:Y:S01]  /*95d0*/  @!P4 IMAD.IADD R175, R175, 0x1, -R252.reuse ;  /* 0x00000001afafc824 */ /* 0x100fe200078e0afc */
[C---:B------:R-:W-:Y:S02]  /*95e0*/  ISETP.GT.U32.AND P3, PT, R252.reuse, R168, PT ;  /* 0x000000a8fc00720c */ /* 0x040fe40003f64070 */
[----:B------:R-:W-:Y:S01]  /*95f0*/  ISETP.GT.U32.AND P4, PT, R252, R169, PT ;  /* 0x000000a9fc00720c */ /* 0x000fe20003f84070 */
[----:B------:R-:W-:Y:S01]  /*9600*/  IMAD.HI.U32 R250, R6, R249, RZ ;  /* 0x000000f906fa7227 */ /* 0x000fe200078e00ff */
[----:B------:R1:W-:Y:S01]  /*9610*/  STL [R1+0xe98], R2 ;  /* 0x000e980201007387 */ /* 0x0003e20000100800 */
[----:B------:R-:W-:Y:S02]  /*9620*/  @!P5 IADD3 R164, R164, -R252, RZ ;  /* 0x800000fca4a4d210 */ /* 0x000fe40007ffe0ff */
[--C-:B------:R-:W-:Y:S01]  /*9630*/  @!P0 IMAD.IADD R165, R165, 0x1, -R252.reuse ;  /* 0x00000001a5a58824 */ /* 0x100fe200078e0afc */
[----:B------:R-:W-:Y:S01]  /*9640*/  IADD3 R250, -R250, RZ, RZ ;  /* 0x000000fffafa7210 */ /* 0x000fe20007ffe1ff */
[--C-:B------:R-:W-:Y:S01]  /*9650*/  @!P6 IMAD.IADD R176, R176, 0x1, -R252.reuse ;  /* 0x00000001b0b0e824 */ /* 0x100fe200078e0afc */
[----:B------:R-:W-:Y:S01]  /*9660*/  ISETP.GT.U32.AND P0, PT, R252, R171, PT ;  /* 0x000000abfc00720c */ /* 0x000fe20003f04070 */
[--C-:B------:R-:W-:Y:S01]  /*9670*/  @!P1 IMAD.IADD R166, R166, 0x1, -R252.reuse ;  /* 0x00000001a6a69824 */ /* 0x100fe200078e0afc */
[----:B------:R-:W-:Y:S01]  /*9680*/  ISETP.GT.U32.AND P5, PT, R252, R170, PT ;  /* 0x000000aafc00720c */ /* 0x000fe20003fa4070 */
[----:B------:R-:W-:-:S02]  /*9690*/  @!P2 IMAD.IADD R167, R167, 0x1, -R252 ;  /* 0x00000001a7a7a824 */ /* 0x000fc400078e0afc */
[----:B-1----:R-:W-:Y:S01]  /*96a0*/  VIADD R2, R3, 0xfd ;  /* 0x000000fd03027836 */ /* 0x002fe20000000000 */
[C---:B------:R-:W-:Y:S02]  /*96b0*/  ISETP.GT.U32.AND P1, PT, R252.reuse, R172, PT ;  /* 0x000000acfc00720c */ /* 0x040fe40003f24070 */
[C---:B------:R-:W-:Y:S01]  /*96c0*/  ISETP.GT.U32.AND P2, PT, R252.reuse, R173, PT ;  /* 0x000000adfc00720c */ /* 0x040fe20003f44070 */
[----:B------:R-:W-:Y:S01]  /*96d0*/  IMAD R249, R252, R250, R249 ;  /* 0x000000fafcf97224 */ /* 0x000fe200078e02f9 */
[----:B------:R-:W-:Y:S01]  /*96e0*/  @!P3 IADD3 R168, R168, -R252, RZ ;  /* 0x800000fca8a8b210 */ /* 0x000fe20007ffe0ff */
[----:B------:R-:W-:Y:S01]  /*96f0*/  @!P4 IMAD.IADD R169, R169, 0x1, -R252 ;  /* 0x00000001a9a9c824 */ /* 0x000fe200078e0afc */
[C---:B------:R-:W-:Y:S02]  /*9700*/  ISETP.GT.U32.AND P3, PT, R252.reuse, R174, PT ;  /* 0x000000aefc00720c */ /* 0x040fe40003f64070 */
[----:B------:R-:W-:Y:S02]  /*9710*/  IABS R250, R2 ;  /* 0x0000000200fa7213 */ /* 0x000fe40000000000 */
[----:B------:R-:W-:-:S03]  /*9720*/  ISETP.GT.U32.AND P4, PT, R252, R176, PT ;  /* 0x000000b0fc00720c */ /* 0x000fc60003f84070 */
[----:B------:R-:W-:Y:S01]  /*9730*/  IMAD.HI.U32 R251, R6, R250, RZ ;  /* 0x000000fa06fb7227 */ /* 0x000fe200078e00ff */
[C---:B------:R-:W-:Y:S01]  /*9740*/  ISETP.GT.U32.AND P6, PT, R252.reuse, R175, PT ;  /* 0x000000affc00720c */ /* 0x040fe20003fc4070 */
[----:B------:R1:W-:Y:S02]  /*9750*/  STL [R1+0xe94], R2 ;  /* 0x000e940201007387 */ /* 0x0003e40000100800 */
[--C-:B------:R-:W-:Y:S01]  /*9760*/  @!P0 IMAD.IADD R171, R171, 0x1, -R252.reuse ;  /* 0x00000001abab8824 */ /* 0x100fe200078e0afc */
[----:B------:R-:W-:Y:S01]  /*9770*/  ISETP.GT.U32.AND P0, PT, R252, R178, PT ;  /* 0x000000b2fc00720c */ /* 0x000fe20003f04070 */
[--C-:B------:R-:W-:Y:S01]  /*9780*/  @!P5 IMAD.IADD R170, R170, 0x1, -R252.reuse ;  /* 0x00000001aaaad824 */ /* 0x100fe200078e0afc */
[----:B------:R-:W-:Y:S01]  /*9790*/  ISETP.GT.U32.AND P5, PT, R252, R177, PT ;  /* 0x000000b1fc00720c */ /* 0x000fe20003fa4070 */
[--C-:B------:R-:W-:Y:S01]  /*97a0*/  @!P2 IMAD.IADD R173, R173, 0x1, -R252.reuse ;  /* 0x00000001adada824 */ /* 0x100fe200078e0afc */
[----:B------:R-:W-:Y:S02]  /*97b0*/  @!P1 IADD3 R172, R172, -R252, RZ ;  /* 0x800000fcacac9210 */ /* 0x000fe40007ffe0ff */
[----:B------:R-:W-:Y:S01]  /*97c0*/  IADD3 R251, -R251, RZ, RZ ;  /* 0x000000fffbfb7210 */ /* 0x000fe20007ffe1ff */
[----:B-1----:R-:W-:Y:S01]  /*97d0*/  VIADD R2, R3, 0xfe ;  /* 0x000000fe03027836 */ /* 0x002fe20000000000 */
[----:B------:R-:W-:Y:S01]  /*97e0*/  ISETP.GT.U32.AND P1, PT, R252, R179, PT ;  /* 0x000000b3fc00720c */ /* 0x000fe20003f24070 */
[----:B------:R-:W-:Y:S01]  /*97f0*/  @!P3 IMAD.IADD R174, R174, 0x1, -R252 ;  /* 0x00000001aeaeb824 */ /* 0x000fe200078e0afc */
[----:B------:R-:W-:-:S02]  /*9800*/  ISETP.GT.U32.AND P2, PT, R252, R180, PT ;  /* 0x000000b4fc00720c */ /* 0x000fc40003f44070 */
[C---:B------:R-:W-:Y:S01]  /*9810*/  ISETP.GT.U32.AND P3, PT, R252.reuse, R181, PT ;  /* 0x000000b5fc00720c */ /* 0x040fe20003f64070 */
[----:B------:R-:W-:Y:S01]  /*9820*/  IMAD R250, R252, R251, R250 ;  /* 0x000000fbfcfa7224 */ /* 0x000fe200078e02fa */
[----:B------:R-:W-:Y:S01]  /*9830*/  @!P4 IADD3 R176, R176, -R252, RZ ;  /* 0x800000fcb0b0c210 */ /* 0x000fe20007ffe0ff */
[----:B------:R1:W-:Y:S01]  /*9840*/  STL [R1+0xe90], R2 ;  /* 0x000e900201007387 */ /* 0x0003e20000100800 */
[----:B------:R-:W-:Y:S02]  /*9850*/  ISETP.GT.U32.AND P4, PT, R252, R183, PT ;  /* 0x000000b7fc00720c */ /* 0x000fe40003f84070 */
[----:B------:R-:W-:Y:S01]  /*9860*/  IABS R251, R2 ;  /* 0x0000000200fb7213 */ /* 0x000fe20000000000 */
[--C-:B------:R-:W-:Y:S01]  /*9870*/  @!P6 IMAD.IADD R175, R175, 0x1, -R252.reuse ;  /* 0x00000001afafe824 */ /* 0x100fe200078e0afc */
[----:B-1----:R-:W2:Y:S01]  /*9880*/  LDL R2, [R1+0xe7c] ;  /* 0x000e7c0001027983 */ /* 0x002ea20000100800 */
        /* <DEDUP_REMOVED lines=8> */
[C---:B------:R-:W-:Y:S01]  /*9910*/  ISETP.GT.U32.AND P1, PT, R252.reuse, R186, PT ;  /* 0x000000bafc00720c */ /* 0x040fe20003f24070 */
[--C-:B------:R-:W-:Y:S01]  /*9920*/  @!P4 IMAD.IADD R183, R183, 0x1, -R252.reuse ;  /* 0x00000001b7b7c824 */ /* 0x100fe200078e0afc */
[C---:B------:R-:W-:Y:S01]  /*9930*/  ISETP.GT.U32.AND P2, PT, R252.reuse, R187, PT ;  /* 0x000000bbfc00720c */ /* 0x040fe20003f44070 */
[----:B------:R-:W1:Y:S01]  /*9940*/  S2R R4, SR_TID.X ;  /* 0x0000000000047919 */ /* 0x000e620000002100 */
[C---:B------:R-:W-:Y:S02]  /*9950*/  ISETP.GT.U32.AND P3, PT, R252.reuse, R188, PT ;  /* 0x000000bcfc00720c */ /* 0x040fe40003f64070 */
[----:B------:R-:W-:Y:S01]  /*9960*/  ISETP.GT.U32.AND P4, PT, R252, R177, PT ;  /* 0x000000b1fc00720c */ /* 0x000fe20003f84070 */
[--C-:B------:R-:W-:Y:S01]  /*9970*/  @!P6 IMAD.IADD R182, R182, 0x1, -R252.reuse ;  /* 0x00000001b6b6e824 */ /* 0x100fe200078e0afc */
[----:B------:R-:W-:Y:S01]  /*9980*/  ISETP.GT.U32.AND P6, PT, R252, R189, PT ;  /* 0x000000bdfc00720c */ /* 0x000fe20003fc4070 */
[--C-:B------:R-:W-:Y:S01]  /*9990*/  @!P0 IMAD.IADD R185, R185, 0x1, -R252.reuse ;  /* 0x00000001b9b98824 */ /* 0x100fe200078e0afc */
[----:B------:R-:W-:Y:S01]  /*99a0*/  @!P5 IADD3 R184, R184, -R252, RZ ;  /* 0x800000fcb8b8d210 */ /* 0x000fe20007ffe0ff */
[----:B------:R-:W-:Y:S01]  /*99b0*/  IMAD.HI.U32 R6, R6, R251, RZ ;  /* 0x000000fb06067227 */ /* 0x000fe200078e00ff */
[C---:B------:R-:W-:Y:S01]  /*99c0*/  ISETP.GT.U32.AND P0, PT, R252.reuse, R179, PT ;  /* 0x000000b3fc00720c */ /* 0x040fe20003f04070 */
[----:B------:R-:W3:Y:S01]  /*99d0*/  LDL.LU R126, [R1+0x20] ;  /* 0x00002000017e7983 */ /* 0x000ee20000300800 */
        /* <DEDUP_REMOVED lines=19> */
[C---:B------:R-:W-:Y:S01]  /*9b10*/  ISETP.GT.U32.AND P3, PT, R252.reuse, R189, PT ;  /* 0x000000bdfc00720c */ /* 0x040fe20003f64070 */
[--C-:B------:R-:W-:Y:S01]  /*9b20*/  @!P4 IMAD.IADD R183, R183, 0x1, -R252.reuse ;  /* 0x00000001b7b7c824 */ /* 0x100fe200078e0afc */
[C---:B------:R-:W-:Y:S02]  /*9b30*/  ISETP.GT.U32.AND P4, PT, R252.reuse, R190, PT ;  /* 0x000000befc00720c */ /* 0x040fe40003f84070 */
[C---:B------:R-:W-:Y:S01]  /*9b40*/  ISETP.GT.U32.AND P6, PT, R252.reuse, R188, PT ;  /* 0x000000bcfc00720c */ /* 0x040fe20003fc4070 */
[--C-:B------:R-:W-:Y:S01]  /*9b50*/  @!P0 IMAD.IADD R185, R185, 0x1, -R252.reuse ;  /* 0x00000001b9b98824 */ /* 0x100fe200078e0afc */
[----:B------:R-:W-:Y:S01]  /*9b60*/  ISETP.GT.U32.AND P0, PT, R252, R192, PT ;  /* 0x000000c0fc00720c */ /* 0x000fe20003f04070 */
[----:B------:R-:W-:Y:S01]  /*9b70*/  @!P5 IMAD.IADD R184, R184, 0x1, -R252 ;  /* 0x00000001b8b8d824 */ /* 0x000fe200078e0afc */
[----:B------:R-:W-:-:S02]  /*9b80*/  ISETP.GT.U32.AND P5, PT, R252, R191, PT ;  /* 0x000000bffc00720c */ /* 0x000fc40003fa4070 */
[----:B------:R-:W-:Y:S01]  /*9b90*/  @!P1 IADD3 R186, R186, -R252, RZ ;  /* 0x800000fcbaba9210 */ /* 0x000fe20007ffe0ff */
[--C-:B------:R-:W-:Y:S01]  /*9ba0*/  @!P2 IMAD.IADD R187, R187, 0x1, -R252.reuse ;  /* 0x00000001bbbba824 */ /* 0x100fe200078e0afc */
[C---:B------:R-:W-:Y:S01]  /*9bb0*/  ISETP.GT.U32.AND P1, PT, R252.reuse, R193, PT ;  /* 0x000000c1fc00720c */ /* 0x040fe20003f24070 */
[--C-:B------:R-:W-:Y:S01]  /*9bc0*/  @!P3 IMAD.IADD R189, R189, 0x1, -R252.reuse ;  /* 0x00000001bdbdb824 */ /* 0x100fe200078e0afc */
[C---:B------:R-:W-:Y:S02]  /*9bd0*/  ISETP.GT.U32.AND P2, PT, R252.reuse, R194, PT ;  /* 0x000000c2fc00720c */ /* 0x040fe40003f44070 */
[----:B------:R-:W-:Y:S02]  /*9be0*/  ISETP.GT.U32.AND P3, PT, R252, R196, PT ;  /* 0x000000c4fc00720c */ /* 0x000fe40003f64070 */
[----:B------:R-:W-:Y:S02]  /*9bf0*/  @!P4 IADD3 R190, R190, -R252, RZ ;  /* 0x800000fcbebec210 */ /* 0x000fe40007ffe0ff */
[----:B------:R-:W-:Y:S01]  /*9c00*/  ISETP.GT.U32.AND P4, PT, R252, R197, PT ;  /* 0x000000c5fc00720c */ /* 0x000fe20003f84070 */
[--C-:B------:R-:W-:Y:S01]  /*9c10*/  @!P6 IMAD.IADD R188, R188, 0x1, -R252.reuse ;  /* 0x00000001bcbce824 */ /* 0x100fe200078e0afc */
        /* <DEDUP_REMOVED lines=12> */
[C---:B------:R-:W-:Y:S01]  /*9ce0*/  ISETP.GT.U32.AND P4, PT, R252.reuse, R191, PT ;  /* 0x000000bffc00720c */ /* 0x040fe20003f84070 */
[--C-:B------:R-:W-:Y:S01]  /*9cf0*/  @!P6 IMAD.IADD R195, R195, 0x1, -R252.reuse ;  /* 0x00000001c3c3e824 */ /* 0x100fe200078e0afc */
[----:B------:R-:W-:Y:S01]  /*9d00*/  ISETP.GT.U32.AND P6, PT, R252, R202, PT ;  /* 0x000000cafc00720c */ /* 0x000fe20003fc4070 */
[--C-:B------:R-:W-:Y:S01]  /*9d10*/  @!P0 IMAD.IADD R199, R199, 0x1, -R252.reuse ;  /* 0x00000001c7c78824 */ /* 0x100fe200078e0afc */
[----:B------:R-:W-:Y:S02]  /*9d20*/  @!P5 IADD3 R198, R198, -R252, RZ ;  /* 0x800000fcc6c6d210 */ /* 0x000fe40007ffe0ff */
[----:B------:R-:W-:Y:S01]  /*9d30*/  ISETP.GT.U32.AND P0, PT, R252, R193, PT ;  /* 0x000000c1fc00720c */ /* 0x000fe20003f04070 */
        /* <DEDUP_REMOVED lines=8> */
[----:B------:R-:W-:Y:S02]  /*9dc0*/  ISETP.GT.U32.AND P4, PT, R252, R197, PT ;  /* 0x000000c5fc00720c */ /* 0x000fe40003f84070 */
[-C--:B------:R-:W-:Y:S02]  /*9dd0*/  @!P6 IADD3 R202, R202, -R252.reuse, RZ ;  /* 0x800000fccacae210 */ /* 0x080fe40007ffe0ff */
[----:B------:R-:W-:Y:S01]  /*9de0*/  @!P0 IADD3 R193, R193, -R252, RZ ;  /* 0x800000fcc1c18210 */ /* 0x000fe20007ffe0ff */
[--C-:B------:R-:W-:Y:S01]  /*9df0*/  @!P5 IMAD.IADD R192, R192, 0x1, -R252.reuse ;  /* 0x00000001c0c0d824 */ /* 0x100fe200078e0afc */
[----:B------:R-:W-:Y:S01]  /*9e00*/  ISETP.GT.U32.AND P0, PT, R252, R199, PT ;  /* 0x000000c7fc00720c */ /* 0x000fe20003f04070 */
[--C-:B------:R-:W-:Y:S01]  /*9e10*/  @!P1 IMAD.IADD R194, R194, 0x1, -R252.reuse ;  /* 0x00000001c2c29824 */ /* 0x100fe200078e0afc */
[C---:B------:R-:W-:Y:S01]  /*9e20*/  ISETP.GT.U32.AND P5, PT, R252.reuse, R198, PT ;  /* 0x000000c6fc00720c */ /* 0x040fe20003fa4070 */
[----:B------:R-:W-:Y:S01]  /*9e30*/  @!P2 IMAD.IADD R195, R195, 0x1, -R252 ;  /* 0x00000001c3c3a824 */ /* 0x000fe200078e0afc */
[----:B------:R-:W-:-:S02]  /*9e40*/  ISETP.GT.U32.AND P1, PT, R252, R200, PT ;  /* 0x000000c8fc00720c */ /* 0x000fc40003f24070 */
[----:B------:R-:W-:Y:S02]  /*9e50*/  ISETP.GT.U32.AND P2, PT, R252, R202, PT ;  /* 0x000000cafc00720c */ /* 0x000fe40003f44070 */
[----:B------:R-:W-:Y:S01]  /*9e60*/  @!P3 IADD3 R196, R196, -R252, RZ ;  /* 0x800000fcc4c4b210 */ /* 0x000fe20007ffe0ff */
[--C-:B------:R-:W-:Y:S01]  /*9e70*/  @!P4 IMAD.IADD R197, R197, 0x1, -R252.reuse ;  /* 0x00000001c5c5c824 */ /* 0x100fe200078e0afc */
[C---:B------:R-:W-:Y:S02]  /*9e80*/  ISETP.GT.U32.AND P3, PT, R252.reuse, R203, PT ;  /* 0x000000cbfc00720c */ /* 0x040fe40003f64070 */
[C---:B------:R-:W-:Y:S01]  /*9e90*/  ISETP.GT.U32.AND P4, PT, R252.reuse, R204, PT ;  /* 0x000000ccfc00720c */ /* 0x040fe20003f84070 */
[--C-:B------:R-:W-:Y:S01]  /*9ea0*/  @!P0 IMAD.IADD R199, R199, 0x1, -R252.reuse ;  /* 0x00000001c7c78824 */ /* 0x100fe200078e0afc */
[----:B------:R-:W-:Y:S01]  /*9eb0*/  ISETP.GT.U32.AND P6, PT, R252, R201, PT ;  /* 0x000000c9fc00720c */ /* 0x000fe20003fc4070 */
[----:B------:R-:W-:Y:S01]  /*9ec0*/  @!P5 IMAD.IADD R198, R198, 0x1, -R252 ;  /* 0x00000001c6c6d824 */ /* 0x000fe200078e0afc */
[----:B------:R-:W-:-:S02]  /*9ed0*/  ISETP.GT.U32.AND P0, PT, R252, R206, PT ;  /* 0x000000cefc00720c */ /* 0x000fc40003f04070 */
[----:B------:R-:W-:Y:S01]  /*9ee0*/  ISETP.GT.U32.AND P5, PT, R252, R205, PT ;  /* 0x000000cdfc00720c */ /* 0x000fe20003fa4070 */
[--C-:B------:R-:W-:Y:S01]  /*9ef0*/  @!P2 IMAD.IADD R202, R202, 0x1, -R252.reuse ;  /* 0x00000001cacaa824 */ /* 0x100fe200078e0afc */
[----:B------:R-:W-:Y:S02]  /*9f00*/  @!P1 IADD3 R200, R200, -R252, RZ ;  /* 0x800000fcc8c89210 */ /* 0x000fe40007ffe0ff */
[C---:B------:R-:W-:Y:S01]  /*9f10*/  ISETP.GT.U32.AND P1, PT, R252.reuse, R207, PT ;  /* 0x000000cffc00720c */ /* 0x040fe20003f24070 */
[----:B------:R-:W-:Y:S01]  /*9f20*/  @!P3 IMAD.IADD R203, R203, 0x1, -R252 ;  /* 0x00000001cbcbb824 */ /* 0x000fe200078e0afc */
[C---:B------:R-:W-:Y:S02]  /*9f30*/  ISETP.GT.U32.AND P2, PT, R252.reuse, R209, PT ;  /* 0x000000d1fc00720c */ /* 0x040fe40003f44070 */
[----:B------:R-:W-:Y:S02]  /*9f40*/  ISETP.GT.U32.AND P3, PT, R252, R210, PT ;  /* 0x000000d2fc00720c */ /* 0x000fe40003f64070 */
[----:B------:R-:W-:-:S02]  /*9f50*/  @!P4 IADD3 R204, R204, -R252, RZ ;  /* 0x800000fcccccc210 */ /* 0x000fc40007ffe0ff */
[C---:B------:R-:W-:Y:S01]  /*9f60*/  ISETP.GT.U32.AND P4, PT, R252.reuse, R211, PT ;  /* 0x000000d3fc00720c */ /* 0x040fe20003f84070 */
[--C-:B------:R-:W-:Y:S01]  /*9f70*/  @!P6 IMAD.IADD R201, R201, 0x1, -R252.reuse ;  /* 0x00000001c9c9e824 */ /* 0x100fe200078e0afc */
[----:B------:R-:W-:Y:S01]  /*9f80*/  ISETP.GT.U32.AND P6, PT, R252, R208, PT ;  /* 0x000000d0fc00720c */ /* 0x000fe20003fc4070 */
[--C-:B------:R-:W-:Y:S01]  /*9f90*/  @!P0 IMAD.IADD R206, R206, 0x1, -R252.reuse ;  /* 0x00000001cece8824 */ /* 0x100fe200078e0afc */
        /* <DEDUP_REMOVED lines=11> */
[-C--:B------:R-:W-:Y:S01]  /*a050*/  @!P6 IADD3 R208, R208, -R252.reuse, RZ ;  /* 0x800000fcd0d0e210 */ /* 0x080fe20007ffe0ff */
[--C-:B------:R-:W-:Y:S01]  /*a060*/  @!P0 IMAD.IADD R213, R213, 0x1, -R252.reuse ;  /* 0x00000001d5d58824 */ /* 0x100fe200078e0afc */
[----:B------:R-:W-:Y:S02]  /*a070*/  ISETP.GT.U32.AND P6, PT, R252, R215, PT ;  /* 0x000000d7fc00720c */ /* 0x000fe40003fc4070 */
[----:B------:R-:W-:Y:S01]  /*a080*/  @!P5 IADD3 R212, R212, -R252, RZ ;  /* 0x800000fcd4d4d210 */ /* 0x000fe20007ffe0ff */
[--C-:B------:R-:W-:Y:S01]  /*a090*/  @!P1 IMAD.IADD R214, R214, 0x1, -R252.reuse ;  /* 0x00000001d6d69824 */ /* 0x100fe200078e0afc */
[C---:B------:R-:W-:Y:S02]  /*a0a0*/  ISETP.GT.U32.AND P0, PT, R252.reuse, R207, PT ;  /* 0x000000cffc00720c */ /* 0x040fe40003f04070 */
[----:B------:R-:W-:Y:S02]  /*a0b0*/  ISETP.GT.U32.AND P5, PT, R252, R206, PT ;  /* 0x000000cefc00720c */ /* 0x000fe40003fa4070 */
        /* <DEDUP_REMOVED lines=8> */
[----:B------:R-:W-:Y:S01]  /*a140*/  @!P0 IADD3 R207, R207, -R252, RZ ;  /* 0x800000fccfcf8210 */ /* 0x000fe20007ffe0ff */
[--C-:B------:R-:W-:Y:S01]  /*a150*/  @!P5 IMAD.IADD R206, R206, 0x1, -R252.reuse ;  /* 0x00000001ceced824 */ /* 0x100fe200078e0afc */
[C---:B------:R-:W-:Y:S02]  /*a160*/  ISETP.GT.U32.AND P0, PT, R252.reuse, R213, PT ;  /* 0x000000d5fc00720c */ /* 0x040fe40003f04070 */
        /* <DEDUP_REMOVED lines=104> */
[----:B------:R-:W-:Y:S01]  /*a7f0*/  @!P6 IADD3 R241, R241, -R252, RZ ;  /* 0x800000fcf1f1e210 */ /* 0x000fe20007ffe0ff */
        /* <DEDUP_REMOVED lines=9> */
[C---:B------:R-:W-:Y:S01]  /*a890*/  ISETP.GT.U32.AND P2, PT, R252.reuse, R244, PT ;  /* 0x000000f4fc00720c */ /* 0x040fe20003f44070 */
[----:B------:R-:W-:Y:S01]  /*a8a0*/  @!P4 IMAD.IADD R239, R239, 0x1, -R252 ;  /* 0x00000001efefc824 */ /* 0x000fe200078e0afc */
[----:B------:R-:W-:Y:S02]  /*a8b0*/  ISETP.GT.U32.AND P3, PT, R252, R245, PT ;  /* 0x000000f5fc00720c */ /* 0x000fe40003f64070 */
[----:B------:R-:W-:Y:S02]  /*a8c0*/  IADD3 R6, -R6, RZ, RZ ;  /* 0x000000ff06067210 */ /* 0x000fe40007ffe1ff */
[----:B------:R-:W-:-:S02]  /*a8d0*/  ISETP.GT.U32.AND P4, PT, R252, R246, PT ;  /* 0x000000f6fc00720c */ /* 0x000fc40003f84070 */
[----:B------:R-:W-:Y:S01]  /*a8e0*/  @!P6 IADD3 R240, R240, -R252, RZ ;  /* 0x800000fcf0f0e210 */ /* 0x000fe20007ffe0ff */
[C---:B------:R-:W-:Y:S01]  /*a8f0*/  IMAD R251, R252.reuse, R6, R251 ;  /* 0x00000006fcfb7224 */ /* 0x040fe200078e02fb */
[----:B------:R-:W-:Y:S01]  /*a900*/  ISETP.GT.U32.AND P6, PT, R252, R247, PT ;  /* 0x000000f7fc00720c */ /* 0x000fe20003fc4070 */
[--C-:B------:R-:W-:Y:S02]  /*a910*/  @!P0 IMAD.IADD R242, R242, 0x1, -R252.reuse ;  /* 0x00000001f2f28824 */ /* 0x100fe400078e0afc */
        /* <DEDUP_REMOVED lines=10> */
[----:B------:R-:W-:Y:S01]  /*a9c0*/  @!P6 IMAD.IADD R247, R247, 0x1, -R252 ;  /* 0x00000001f7f7e824 */ /* 0x000fe200078e0afc */
[----:B------:R-:W-:Y:S01]  /*a9d0*/  ISETP.GT.U32.AND P1, PT, R252, R250, PT ;  /* 0x000000fafc00720c */ /* 0x000fe20003f24070 */
[----:B-1----:R-:W-:Y:S01]  /*a9e0*/  IMAD.SHL.U32 R6, R4, 0x4, RZ ;  /* 0x0000000404067824 */ /* 0x002fe200078e00ff */
[----:B------:R-:W-:-:S03]  /*a9f0*/  @!P5 IADD3 R248, R248, -R252, RZ ;  /* 0x800000fcf8f8d210 */ /* 0x000fc60007ffe0ff */
[--C-:B------:R-:W-:Y:S02]  /*aa00*/  @!P0 IMAD.IADD R249, R249, 0x1, -R252.reuse ;  /* 0x00000001f9f98824 */ /* 0x100fe400078e0afc */
[----:B------:R-:W-:Y:S02]  /*aa10*/  @!P2 IADD3 R251, R251, -R252, RZ ;  /* 0x800000fcfbfba210 */ /* 0x000fe40007ffe0ff */
[----:B------:R-:W-:Y:S01]  /*aa20*/  ISETP.GT.U32.AND P2, PT, R252, R247, PT ;  /* 0x000000f7fc00720c */ /* 0x000fe20003f44070 */
[--C-:B------:R-:W-:Y:S01]  /*aa30*/  @!P3 IMAD.IADD R242, R242, 0x1, -R252.reuse ;  /* 0x00000001f2f2b824 */ /* 0x100fe200078e0afc */
[----:B------:R-:W-:Y:S01]  /*aa40*/  ISETP.GT.U32.AND P3, PT, R252, R248, PT ;  /* 0x000000f8fc00720c */ /* 0x000fe20003f64070 */
[--C-:B------:R-:W-:Y:S01]  /*aa50*/  @!P4 IMAD.IADD R243, R243, 0x1, -R252.reuse ;  /* 0x00000001f3f3c824 */ /* 0x100fe200078e0afc */
[----:B------:R-:W-:Y:S02]  /*aa60*/  LOP3.LUT R5, R4, 0x60, RZ, 0xc0, !PT ;  /* 0x0000006004057812 */ /* 0x000fe400078ec0ff */
[----:B------:R-:W-:Y:S01]  /*aa70*/  ISETP.GT.U32.AND P4, PT, R252, R249, PT ;  /* 0x000000f9fc00720c */ /* 0x000fe20003f84070 */
[----:B------:R-:W-:Y:S01]  /*aa80*/  @!P1 IMAD.IADD R250, R250, 0x1, -R252 ;  /* 0x00000001fafa9824 */ /* 0x000fe200078e0afc */
[----:B------:R-:W-:Y:S01]  /*aa90*/  LOP3.LUT R6, R6, 0x7c, RZ, 0xc0, !PT ;  /* 0x0000007c06067812 */ /* 0x000fe200078ec0ff */
[----:B------:R-:W4:Y:S01]  /*aaa0*/  LDL R4, [R1+0x1278] ;  /* 0x0012780001047983 */ /* 0x000f220000100800 */
[----:B--2---:R-:W-:-:S03]  /*aab0*/  ISETP.GE.AND P1, PT, R2, RZ, PT ;  /* 0x000000ff0200720c */ /* 0x004fc60003f26270 */
[----:B------:R-:W-:Y:S01]  /*aac0*/  IMAD R6, R5, 0x400, R6 ;  /* 0x0000040005067824 */ /* 0x000fe200078e0206 */
[----:B------:R-:W2:Y:S01]  /*aad0*/  LDL.LU R2, [R1+0x24] ;  /* 0x0000240001027983 */ /* 0x000ea20000300800 */
[--C-:B------:R-:W-:Y:S01]  /*aae0*/  @!P2 IMAD.IADD R247, R247, 0x1, -R252.reuse ;  /* 0x00000001f7f7a824 */ /* 0x100fe200078e0afc */
[----:B------:R-:W-:Y:S02]  /*aaf0*/  @!P3 IADD3 R248, R248, -R252, RZ ;  /* 0x800000fcf8f8b210 */ /* 0x000fe40007ffe0ff */
[----:B------:R1:W-:Y:S01]  /*ab00*/  STL [R1+0x127c], R6 ;  /* 0x00127c0601007387 */ /* 0x0003e20000100800 */
[----:B------:R-:W-:-:S03]  /*ab10*/  @!P4 IMAD.IADD R249, R249, 0x1, -R252 ;  /* 0x00000001f9f9c824 */ /* 0x000fc600078e0afc */
[----:B-1----:R-:W4:Y:S04]  /*ab20*/  LDL R6, [R1+0xe84] ;  /* 0x000e840001067983 */ /* 0x002f280000100800 */
[----:B------:R1:W-:Y:S04]  /*ab30*/  STL [R1+0x28], R127 ;  /* 0x0000287f01007387 */ /* 0x0003e80000100800 */
[----:B------:R-:W2:Y:S04]  /*ab40*/  LDL R8, [R1+0xe8c] ;  /* 0x000e8c0001087983 */ /* 0x000ea80000100800 */
[----:B------:R-:W2:Y:S04]  /*ab50*/  LDL R7, [R1+0xea8] ;  /* 0x000ea80001077983 */ /* 0x000ea80000100800 */
[----:B-1----:R-:W2:Y:S04]  /*ab60*/  LDL R127, [R1+0xe88] ;  /* 0x000e8800017f7983 */ /* 0x002ea80000100800 */
[----:B------:R-:W2:Y:S04]  /*ab70*/  LDL R5, [R1+0xeb4] ;  /* 0x000eb40001057983 */ /* 0x000ea80000100800 */
[----:B------:R1:W-:Y:S04]  /*ab80*/  STL [R1+0x12a8], R247 ;  /* 0x0012a8f701007387 */ /* 0x0003e80000100800 */
[----:B-1----:R-:W2:Y:S04]  /*ab90*/  LDL R247, [R1+0xe80] ;  /* 0x000e800001f77983 */ /* 0x002ea80000100800 */
[----:B------:R1:W-:Y:S04]  /*aba0*/  STL [R1+0x12ac], R248 ;  /* 0x0012acf801007387 */ /* 0x0003e80000100800 */
[----:B-1----:R-:W2:Y:S04]  /*abb0*/  LDL R248, [R1+0xeac] ;  /* 0x000eac0001f87983 */ /* 0x002ea80000100800 */
[----:B------:R1:W-:Y:S04]  /*abc0*/  STL [R1+0x12b0], R249 ;  /* 0x0012b0f901007387 */ /* 0x0003e80000100800 */
[----:B-1----:R-:W4:Y:S01]  /*abd0*/  LDL.LU R249, [R1+0x28] ;  /* 0x0000280001f97983 */ /* 0x002f220000300800 */
[----:B------:R-:W-:-:S13]  /*abe0*/  ISETP.GT.U32.AND P0, PT, R252, R246, PT ;  /* 0x000000f6fc00720c */ /* 0x000fda0003f04070 */
[----:B------:R-:W-:Y:S01]  /*abf0*/  @!P0 IMAD.IADD R246, R246, 0x1, -R252 ;  /* 0x00000001f6f68824 */ /* 0x000fe200078e0afc */
[----:B---3--:R-:W-:Y:S01]  /*ac00*/  ISETP.NE.AND P0, PT, R126, RZ, PT ;  /* 0x000000ff7e00720c */ /* 0x008fe20003f05270 */
[----:B------:R1:W-:Y:S01]  /*ac10*/  STL [R1+0x1280], R3 ;  /* 0x0012800301007387 */ /* 0x0003e20000100800 */
[----:B----4-:R-:W-:-:S11]  /*ac20*/  @!P1 IMAD.MOV R249, RZ, RZ, -R249 ;  /* 0x000000fffff99224 */ /* 0x010fd600078e0af9 */
[----:B------:R-:W-:Y:S02]  /*ac30*/  @!P0 LOP3.LUT R249, RZ, R126, RZ, 0x33, !PT ;  /* 0x0000007efff98212 */ /* 0x000fe400078e33ff */
[----:B------:R-:W3:Y:S01]  /*ac40*/  LDL.LU R126, [R1+0x12c8] ;  /* 0x0012c800017e7983 */ /* 0x000ee20000300800 */
[C---:B------:R-:W-:Y:S02]  /*ac50*/  ISETP.GT.U32.AND P5, PT, R252.reuse, R245, PT ;  /* 0x000000f5fc00720c */ /* 0x040fe40003fa4070 */
[----:B------:R-:W-:Y:S02]  /*ac60*/  ISETP.GT.U32.AND P6, PT, R252, R244, PT ;  /* 0x000000f4fc00720c */ /* 0x000fe40003fc4070 */
[----:B------:R-:W-:Y:S02]  /*ac70*/  ISETP.GE.AND P2, PT, R6, RZ, PT ;  /* 0x000000ff0600720c */ /* 0x000fe40003f46270 */
[----:B--2---:R-:W-:-:S07]  /*ac80*/  ISETP.GE.AND P3, PT, R127, RZ, PT ;  /* 0x000000ff7f00720c */ /* 0x004fce0003f66270 */
[----:B------:R-:W-:Y:S02]  /*ac90*/  @!P5 IADD3 R245, R245, -R252, RZ ;  /* 0x800000fcf5f5d210 */ /* 0x000fe40007ffe0ff */
[----:B------:R-:W-:Y:S01]  /*aca0*/  ISETP.GT.U32.AND P5, PT, R252, R251, PT ;  /* 0x000000fbfc00720c */ /* 0x000fe20003fa4070 */
[----:B------:R-:W-:Y:S01]  /*acb0*/  @!P6 IMAD.IADD R244, R244, 0x1, -R252 ;  /* 0x00000001f4f4e824 */ /* 0x000fe200078e0afc */
[----:B------:R-:W-:Y:S02]  /*acc0*/  ISETP.GT.U32.AND P6, PT, R252, R250, PT ;  /* 0x000000fafc00720c */ /* 0x000fe40003fc4070 */
[----:B------:R-:W-:Y:S02]  /*acd0*/  ISETP.GE.AND P4, PT, R3, RZ, PT ;  /* 0x000000ff0300720c */ /* 0x000fe40003f86270 */
[----:B------:R-:W-:-:S07]  /*ace0*/  ISETP.GE.AND P1, PT, R247, RZ, PT ;  /* 0x000000fff700720c */ /* 0x000fce0003f26270 */
[----:B------:R-:W-:Y:S01]  /*acf0*/  @!P5 IADD3 R251, R251, -R252, RZ ;  /* 0x800000fcfbfbd210 */ /* 0x000fe20007ffe0ff */
[----:B-1----:R-:W2:Y:S01]  /*ad00*/  LDL R3, [R1+0xed4] ;  /* 0x000ed40001037983 */ /* 0x002ea20000100800 */
[----:B------:R-:W-:Y:S01]  /*ad10*/  ISETP.GE.AND P5, PT, R4, RZ, PT ;  /* 0x000000ff0400720c */ /* 0x000fe20003fa6270 */
[----:B------:R-:W-:Y:S01]  /*ad20*/  @!P6 IMAD.IADD R250, R250, 0x1, -R252 ;  /* 0x00000001fafae824 */ /* 0x000fe200078e0afc */
[----:B------:R-:W-:Y:S01]  /*ad30*/  ISETP.NE.AND P0, PT, R2, RZ, PT ;  /* 0x000000ff0200720c */ /* 0x000fe20003f05270 */
[----:B------:R-:W-:Y:S01]  /*ad40*/  IMAD.MOV.U32 R247, RZ, RZ, R0 ;  /* 0x000000fffff77224 */ /* 0x000fe200078e0000 */
[----:B------:R-:W-:Y:S01]  /*ad50*/  LOP3.LUT R252, RZ, R2, RZ, 0x33, !PT ;  /* 0x00000002fffc7212 */ /* 0x000fe200078e33ff */
[----:B------:R-:W4:Y:S04]  /*ad60*/  LDL R4, [R1+0xebc] ;  /* 0x000ebc0001047983 */ /* 0x000f280000100800 */
[----:B------:R-:W2:Y:S04]  /*ad70*/  LDL R2, [R1+0xec0] ;  /* 0x000ec00001027983 */ /* 0x000ea80000100800 */
[----:B------:R-:W-:-:S02]  /*ad80*/  @!P5 IADD3 R247, -R247, RZ, RZ ;  /* 0x000000fff7f7d210 */ /* 0x000fc40007ffe1ff */
[----:B------:R-:W-:Y:S01]  /*ad90*/  ISETP.GE.AND P5, PT, R7, RZ, PT ;  /* 0x000000ff0700720c */ /* 0x000fe20003fa6270 */
[----:B---3--:R-:W-:Y:S02]  /*ada0*/  IMAD.MOV.U32 R6, RZ, RZ, R126 ;  /* 0x000000ffff067224 */ /* 0x008fe400078e007e */
[----:B------:R-:W1:Y:S02]  /*adb0*/  LDC.64 R126, c[0x0][0x238] ;  /* 0x00008e00ff7e7b82 */ /* 0x000e640000000a00 */
[----:B------:R-:W-:Y:S01]  /*adc0*/  @!P4 IMAD.MOV R6, RZ, RZ, -R6 ;  /* 0x000000ffff06c224 */ /* 0x000fe200078e0a06 */
[----:B------:R-:W-:Y:S01]  /*add0*/  ISETP.GE.AND P4, PT, R8, RZ, PT ;  /* 0x000000ff0800720c */ /* 0x000fe20003f86270 */
[----:B-1----:R1:W-:Y:S04]  /*ade0*/  STL [R1+0x1284], R126 ;  /* 0x0012847e01007387 */ /* 0x0023e80000100800 */
[----:B------:R-:W3:Y:S04]  /*adf0*/  LDL R0, [R1+0xec8] ;  /* 0x000ec80001007983 */ /* 0x000ee80000100800 */
[----:B-1----:R-:W3:Y:S04]  /*ae00*/  LDL R126, [R1+0xed0] ;  /* 0x000ed000017e7983 */ /* 0x002ee80000100800 */
[----:B------:R-:W4:Y:S04]  /*ae10*/  LDL.LU R8, [R1+0x1c] ;  /* 0x00001c0001087983 */ /* 0x000f280000300800 */
[----:B------:R1:W-:Y:S04]  /*ae20*/  STL [R1+0x30], R6 ;  /* 0x0000300601007387 */ /* 0x0003e80000100800 */
[----:B-1----:R-:W3:Y:S04]  /*ae30*/  LDL R6, [R1+0xee0] ;  /* 0x000ee00001067983 */ /* 0x002ee80000100800 */
[----:B------:R-:W2:Y:S04]  /*ae40*/  LDL.LU R7, [R1+0x18] ;  /* 0x0000180001077983 */ /* 0x000ea80000300800 */
[----:B------:R1:W-:Y:S04]  /*ae50*/  STL [R1+0x2c], R247 ;  /* 0x00002cf701007387 */ /* 0x0003e80000100800 */
[----:B-1----:R-:W3:Y:S01]  /*ae60*/  LDL R247, [R1+0xee4] ;  /* 0x000ee40001f77983 */ /* 0x002ee20000100800 */
[----:B----4-:R-:W-:Y:S01]  /*ae70*/  @!P3 IMAD.MOV R8, RZ, RZ, -R8 ;  /* 0x000000ffff08b224 */ /* 0x010fe200078e0a08 */
[----:B------:R-:W-:-:S04]  /*ae80*/  ISETP.GE.AND P3, PT, R248, RZ, PT ;  /* 0x000000fff800720c */ /* 0x000fc80003f66270 */
[----:B------:R1:W-:Y:S04]  /*ae90*/  STL [R1+0x24], R8 ;  /* 0x0000240801007387 */ /* 0x0003e80000100800 */
[----:B-1----:R-:W4:Y:S01]  /*aea0*/  LDL.LU R8, [R1+0x12c4] ;  /* 0x0012c40001087983 */ /* 0x002f220000300800 */
[----:B--2---:R-:W-:-:S03]  /*aeb0*/  @!P2 IMAD.MOV R7, RZ, RZ, -R7 ;  /* 0x000000ffff07a224 */ /* 0x004fc600078e0a07 */
[----:B------:R-:W2:Y:S01]  /*aec0*/  LDL.LU R248, [R1+0x14] ;  /* 0x0000140001f87983 */ /* 0x000ea20000300800 */
[----:B------:R-:W-:-:S03]  /*aed0*/  ISETP.GE.AND P2, PT, R5, RZ, PT ;  /* 0x000000ff0500720c */ /* 0x000fc60003f46270 */
[----:B------:R1:W-:Y:S04]  /*aee0*/  STL [R1+0x20], R7 ;  /* 0x0000200701007387 */ /* 0x0003e80000100800 */
[----:B-1----:R-:W4:Y:S04]  /*aef0*/  LDL.LU R7, [R1+0x12c0] ;  /* 0x0012c00001077983 */ /* 0x002f280000300800 */
[----:B------:R-:W3:Y:S01]  /*af00*/  LDL.LU R5, [R1+0x10] ;  /* 0x0000100001057983 */ /* 0x000ee20000300800 */
[----:B--2---:R-:W-:Y:S01]  /*af10*/  @!P1 IMAD.MOV R248, RZ, RZ, -R248 ;  /* 0x000000fffff89224 */ /* 0x004fe200078e0af8 */
[----:B------:R-:W-:-:S04]  /*af20*/  ISETP.GE.AND P1, PT, R4, RZ, PT ;  /* 0x000000ff0400720c */ /* 0x000fc80003f26270 */
[----:B------:R1:W-:Y:S04]  /*af30*/  STL [R1+0x1c], R248 ;  /* 0x00001cf801007387 */ /* 0x0003e80000100800 */
[----:B-1----:R-:W2:Y:S01]  /*af40*/  LDL R248, [R1+0xee8] ;  /* 0x000ee80001f87983 */ /* 0x002ea20000100800 */
[----:B---3--:R-:W-:-:S03]  /*af50*/  @!P4 IADD3 R5, -R5, RZ, RZ ;  /* 0x000000ff0505c210 */ /* 0x008fc60007ffe1ff */
[----:B------:R-:W3:Y:S01]  /*af60*/  LDL.LU R4, [R1+0xc] ;  /* 0x00000c0001047983 */ /* 0x000ee20000300800 */
[----:B------:R-:W-:-:S03]  /*af70*/  ISETP.GE.AND P4, PT, R2, RZ, PT ;  /* 0x000000ff0200720c */ /* 0x000fc60003f86270 */
[----:B------:R1:W-:Y:S04]  /*af80*/  STL [R1+0x18], R5 ;  /* 0x0000180501007387 */ /* 0x0003e80000100800 */
[----:B-1----:R-:W4:Y:S04]  /*af90*/  LDL.LU R5, [R1+0x12bc] ;  /* 0x0012bc0001057983 */ /* 0x002f280000300800 */
[----:B------:R-:W2:Y:S01]  /*afa0*/  LDL.LU R2, [R1+0x8] ;  /* 0x0000080001027983 */ /* 0x000ea20000300800 */
[----:B---3--:R-:W-:Y:S01]  /*afb0*/  @!P5 IMAD.MOV R4, RZ, RZ, -R4 ;  /* 0x000000ffff04d224 */ /* 0x008fe200078e0a04 */
[----:B------:R-:W-:-:S04]  /*afc0*/  ISETP.GE.AND P5, PT, R0, RZ, PT ;  /* 0x000000ff0000720c */ /* 0x000fc80003fa6270 */
[----:B------:R1:W-:Y:S04]  /*afd0*/  STL [R1+0x14], R4 ;  /* 0x0000140401007387 */ /* 0x0003e80000100800 */
[----:B-1----:R-:W3:Y:S01]  /*afe0*/  LDL.LU R4, [R1+0x12b8] ;  /* 0x0012b80001047983 */ /* 0x002ee20000300800 */
[----:B--2---:R-:W-:-:S03]  /*aff0*/  @!P3 IMAD.MOV R2, RZ, RZ, -R2 ;  /* 0x000000ffff02b224 */ /* 0x004fc600078e0a02 */
[----:B------:R-:W2:Y:S01]  /*b000*/  LDL.LU R0, [R1+0x4] ;  /* 0x0000040001007983 */ /* 0x000ea20000300800 */
[----:B------:R-:W-:-:S03]  /*b010*/  ISETP.GE.AND P3, PT, R126, RZ, PT ;  /* 0x000000ff7e00720c */ /* 0x000fc60003f66270 */
[----:B------:R1:W-:Y:S04]  /*b020*/  STL [R1+0x10], R2 ;  /* 0x0000100201007387 */ /* 0x0003e80000100800 */
[----:B-1----:R-:W4:Y:S04]  /*b030*/  LDL.LU R2, [R1+0x12b4] ;  /* 0x0012b40001027983 */ /* 0x002f280000300800 */
[----:B------:R-:W3:Y:S01]  /*b040*/  LDL.LU R126, [R1] ;  /* 0x00000000017e7983 */ /* 0x000ee20000300800 */
[----:B--2---:R-:W-:Y:S01]  /*b050*/  @!P2 IMAD.MOV R0, RZ, RZ, -R0 ;  /* 0x000000ffff00a224 */ /* 0x004fe200078e0a00 */
[----:B------:R-:W-:-:S02]  /*b060*/  ISETP.GE.AND P2, PT, R3, RZ, PT ;  /* 0x000000ff0300720c */ /* 0x000fc40003f46270 */
[----:B----4-:R-:W-:Y:S02]  /*b070*/  MOV R3, R2 ;  /* 0x0000000200037202 */ /* 0x010fe40000000f00 */
[----:B------:R-:W2:Y:S01]  /*b080*/  LDL R2, [R1+0xef8] ;  /* 0x000ef80001027983 */ /* 0x000ea20000100800 */
[----:B---3--:R-:W-:-:S03]  /*b090*/  @!P1 IMAD.MOV R126, RZ, RZ, -R126 ;  /* 0x000000ffff7e9224 */ /* 0x008fc600078e0a7e */
[----:B------:R-:W-:Y:S04]  /*b0a0*/  STL [R1+0xc], R0 ;  /* 0x00000c0001007387 */ /* 0x000fe80000100800 */
[----:B------:R1:W-:Y:S04]  /*b0b0*/  STL [R1+0x1288], R126 ;  /* 0x0012887e01007387 */ /* 0x0003e80000100800 */
[----:B-1----:R-:W3:Y:S01]  /*b0c0*/  LDL R126, [R1+0xef0] ;  /* 0x000ef000017e7983 */ /* 0x002ee20000100800 */
[----:B------:R-:W-:Y:S01]  /*b0d0*/  ISETP.GE.AND P1, PT, R6, RZ, PT ;  /* 0x000000ff0600720c */ /* 0x000fe20003f26270 */
[----:B------:R-:W-:-:S02]  /*b0e0*/  IMAD.MOV.U32 R6, RZ, RZ, R4 ;  /* 0x000000ffff067224 */ /* 0x000fc400078e0004 */
[----:B------:R-:W-:Y:S02]  /*b0f0*/  @!P4 IMAD.MOV R3, RZ, RZ, -R3 ;  /* 0x000000ffff03c224 */ /* 0x000fe400078e0a03 */
[----:B------:R-:W-:Y:S01]  /*b100*/  @!P5 IMAD.MOV R6, RZ, RZ, -R6 ;  /* 0x000000ffff06d224 */ /* 0x000fe200078e0a06 */
[----:B------:R-:W-:Y:S02]  /*b110*/  ISETP.GE.AND P4, PT, R247, RZ, PT ;  /* 0x000000fff700720c */ /* 0x000fe40003f86270 */
[----:B------:R1:W-:Y:S01]  /*b120*/  STL [R1+0x128c], R3 ;  /* 0x00128c0301007387 */ /* 0x0003e20000100800 */
[----:B------:R-:W-:-:S03]  /*b130*/  MOV R0, R5 ;  /* 0x0000000500007202 */ /* 0x000fc60000000f00 */
[----:B------:R-:W4:Y:S04]  /*b140*/  LDL R247, [R1+0xf0c] ;  /* 0x000f0c0001f77983 */ /* 0x000f280000100800 */
[----:B------:R-:W4:Y:S04]  /*b150*/  LDL R5, [R1+0xf08] ;  /* 0x000f080001057983 */ /* 0x000f280000100800 */
[----:B-1----:R-:W4:Y:S04]  /*b160*/  LDL R3, [R1+0xf14] ;  /* 0x000f140001037983 */ /* 0x002f280000100800 */
[----:B------:R1:W-:Y:S04]  /*b170*/  STL [R1+0x1290], R6 ;  /* 0x0012900601007387 */ /* 0x0003e80000100800 */
[----:B-1----:R-:W4:Y:S01]  /*b180*/  LDL R6, [R1+0xefc] ;  /* 0x000efc0001067983 */ /* 0x002f220000100800 */
[----:B------:R-:W-:Y:S01]  /*b190*/  ISETP.GE.AND P5, PT, R248, RZ, PT ;  /* 0x000000fff800720c */ /* 0x000fe20003fa6270 */
[----:B------:R-:W-:-:S02]  /*b1a0*/  @!P3 IMAD.MOV R0, RZ, RZ, -R0 ;  /* 0x000000ffff00b224 */ /* 0x000fc400078e0a00 */
[----:B------:R-:W4:Y:S01]  /*b1b0*/  LDL R248, [R1+0xf1c] ;  /* 0x000f1c0001f87983 */ /* 0x000f220000100800 */
[----:B------:R-:W-:-:S03]  /*b1c0*/  @!P2 IMAD.MOV R7, RZ, RZ, -R7 ;  /* 0x000000ffff07a224 */ /* 0x000fc600078e0a07 */
[----:B------:R-:W-:Y:S04]  /*b1d0*/  STL [R1+0x1294], R0 ;  /* 0x0012940001007387 */ /* 0x000fe80000100800 */
[----:B------:R-:W4:Y:S04]  /*b1e0*/  LDL R4, [R1+0xf24] ;  /* 0x000f240001047983 */ /* 0x000f280000100800 */
[----:B------:R1:W-:Y:S01]  /*b1f0*/  STL [R1+0x1298], R7 ;  /* 0x0012980701007387 */ /* 0x0003e20000100800 */
[----:B--2---:R-:W-:-:S03]  /*b200*/  ISETP.GE.AND P2, PT, R2, RZ, PT ;  /* 0x000000ff0200720c */ /* 0x004fc60003f46270 */
[----:B------:R-:W2:Y:S01]  /*b210*/  LDL R2, [R1+0xf30] ;  /* 0x000f300001027983 */ /* 0x000ea20000100800 */
[----:B---3--:R-:W-:-:S03]  /*b220*/  ISETP.GE.AND P3, PT, R126, RZ, PT ;  /* 0x000000ff7e00720c */ /* 0x008fc60003f66270 */
[----:B------:R-:W3:Y:S01]  /*b230*/  LDL R126, [R1+0xf28] ;  /* 0x000f2800017e7983 */ /* 0x000ee20000100800 */
[----:B------:R-:W-:Y:S01]  /*b240*/  @!P1 IADD3 R8, -R8, RZ, RZ ;  /* 0x000000ff08089210 */ /* 0x000fe20007ffe1ff */
[----:B------:R-:W-:Y:S02]  /*b250*/  @!P4 IMAD.MOV R9, RZ, RZ, -R9 ;  /* 0x000000ffff09c224 */ /* 0x000fe400078e0a09 */
[----:B------:R-:W-:Y:S02]  /*b260*/  @!P5 IMAD.MOV R10, RZ, RZ, -R10 ;  /* 0x000000ffff0ad224 */ /* 0x000fe400078e0a0a */
[----:B------:R-:W-:Y:S01]  /*b270*/  STL [R1+0x129c], R8 ;  /* 0x00129c0801007387 */ /* 0x000fe20000100800 */
[----:B----4-:R-:W-:Y:S02]  /*b280*/  ISETP.GE.AND P5, PT, R247, RZ, PT ;  /* 0x000000fff700720c */ /* 0x010fe40003fa6270 */
[----:B------:R-:W-:Y:S02]  /*b290*/  ISETP.GE.AND P4, PT, R5, RZ, PT ;  /* 0x000000ff0500720c */ /* 0x000fe40003f86270 */
[----:B------:R-:W-:-:S02]  /*b2a0*/  ISETP.GE.AND P1, PT, R6, RZ, PT ;  /* 0x000000ff0600720c */ /* 0x000fc40003f26270 */
[----:B------:R-:W4:Y:S04]  /*b2b0*/  LDL R6, [R1+0xf38] ;  /* 0x000f380001067983 */ /* 0x000f280000100800 */
[----:B------:R-:W-:Y:S04]  /*b2c0*/  STL [R1+0x12a0], R9 ;  /* 0x0012a00901007387 */ /* 0x000fe80000100800 */
[----:B------:R-:W4:Y:S04]  /*b2d0*/  LDL R5, [R1+0xf3c] ;  /* 0x000f3c0001057983 */ /* 0x000f280000100800 */
[----:B------:R4:W-:Y:S04]  /*b2e0*/  STL [R1+0x12a4], R10 ;  /* 0x0012a40a01007387 */ /* 0x0009e80000100800 */
[----:B------:R-:W4:Y:S01]  /*b2f0*/  LDL R247, [R1+0xf44] ;  /* 0x000f440001f77983 */ /* 0x000f220000100800 */
[----:B------:R-:W-:-:S02]  /*b300*/  @!P2 IADD3 R12, -R12, RZ, RZ ;  /* 0x000000ff0c0ca210 */ /* 0x000fc40007ffe1ff */
[----:B------:R-:W-:Y:S01]  /*b310*/  ISETP.GE.AND P2, PT, R248, RZ, PT ;  /* 0x000000fff800720c */ /* 0x000fe20003f46270 */
[----:B------:R-:W-:Y:S01]  /*b320*/  @!P3 IMAD.MOV R11, RZ, RZ, -R11 ;  /* 0x000000ffff0bb224 */ /* 0x000fe200078e0a0b */
[----:B------:R-:W4:Y:S01]  /*b330*/  LDL R248, [R1+0xf54] ;  /* 0x000f540001f87983 */ /* 0x000f220000100800 */
[----:B------:R-:W-:Y:S01]  /*b340*/  ISETP.GE.AND P3, PT, R3, RZ, PT ;  /* 0x000000ff0300720c */ /* 0x000fe20003f66270 */
[----:B------:R-:W-:Y:S02]  /*b350*/  @!P4 IMAD.MOV R14, RZ, RZ, -R14 ;  /* 0x000000ffff0ec224 */ /* 0x000fe400078e0a0e */
[----:B------:R-:W-:Y:S01]  /*b360*/  @!P5 IMAD.MOV R15, RZ, RZ, -R15 ;  /* 0x000000ffff0fd224 */ /* 0x000fe200078e0a0f */
[----:B------:R-:W4:Y:S01]  /*b370*/  LDL R3, [R1+0xf50] ;  /* 0x000f500001037983 */ /* 0x000f220000100800 */
[----:B------:R-:W-:-:S03]  /*b380*/  @!P1 IMAD.MOV R13, RZ, RZ, -R13 ;  /* 0x000000ffff0d9224 */ /* 0x000fc600078e0a0d */
[----:B-1----:R-:W4:Y:S04]  /*b390*/  LDL R7, [R1+0xeec] ;  /* 0x000eec0001077983 */ /* 0x002f280000100800 */
[----:B------:R-:W4:Y:S01]  /*b3a0*/  LDL R0, [R1+0xedc] ;  /* 0x000edc0001007983 */ /* 0x000f220000100800 */
[----:B--2---:R-:W-:-:S03]  /*b3b0*/  ISETP.GE.AND P5, PT, R2, RZ, PT ;  /* 0x000000ff0200720c */ /* 0x004fc60003fa6270 */
[----:B------:R-:W2:Y:S01]  /*b3c0*/  LDL R2, [R1+0xf68] ;  /* 0x000f680001027983 */ /* 0x000ea20000100800 */
[----:B---3--:R-:W-:-:S03]  /*b3d0*/  ISETP.GE.AND P4, PT, R126, RZ, PT ;  /* 0x000000ff7e00720c */ /* 0x008fc60003f86270 */
[----:B------:R-:W3:Y:S01]  /*b3e0*/  LDL R126, [R1+0xf64] ;  /* 0x000f6400017e7983 */ /* 0x000ee20000100800 */
[----:B------:R-:W-:-:S03]  /*b3f0*/  ISETP.GE.AND P1, PT, R4, RZ, PT ;  /* 0x000000ff0400720c */ /* 0x000fc60003f26270 */
[----:B------:R-:W3:Y:S10]  /*b400*/  LDL R4, [R1+0xf5c] ;  /* 0x000f5c0001047983 */ /* 0x000ef40000100800 */
[----:B------:R-:W-:-:S02]  /*b410*/  @!P1 IMAD.MOV R18, RZ, RZ, -R18 ;  /* 0x000000ffff129224 */ /* 0x000fc400078e0a12 */
[----:B------:R-:W-:Y:S01]  /*b420*/  @!P2 IMAD.MOV R17, RZ, RZ, -R17 ;  /* 0x000000ffff11a224 */ /* 0x000fe200078e0a11 */
[----:B------:R-:W-:Y:S02]  /*b430*/  @!P5 IADD3 R20, -R20, RZ, RZ ;  /* 0x000000ff1414d210 */ /* 0x000fe40007ffe1ff */
[----:B----4-:R-:W-:Y:S02]  /*b440*/  ISETP.GE.AND P1, PT, R247, RZ, PT ;  /* 0x000000fff700720c */ /* 0x010fe40003f26270 */
[----:B------:R-:W4:Y:S01]  /*b450*/  LDL R247, [R1+0xf80] ;  /* 0x000f800001f77983 */ /* 0x000f220000100800 */
[----:B------:R-:W-:-:S03]  /*b460*/  ISETP.GE.AND P2, PT, R5, RZ, PT ;  /* 0x000000ff0500720c */ /* 0x000fc60003f46270 */
[----:B------:R-:W4:Y:S01]  /*b470*/  LDL R5, [R1+0xf74] ;  /* 0x000f740001057983 */ /* 0x000f220000100800 */
[----:B------:R-:W-:-:S03]  /*b480*/  ISETP.GE.AND P5, PT, R248, RZ, PT ;  /* 0x000000fff800720c */ /* 0x000fc60003fa6270 */
[----:B------:R-:W4:Y:S01]  /*b490*/  LDL R248, [R1+0xf8c] ;  /* 0x000f8c0001f87983 */ /* 0x000f220000100800 */
[----:B------:R-:W-:Y:S01]  /*b4a0*/  @!P3 IADD3 R16, -R16, RZ, RZ ;  /* 0x000000ff1010b210 */ /* 0x000fe20007ffe1ff */
[----:B------:R-:W-:Y:S01]  /*b4b0*/  @!P4 IMAD.MOV R19, RZ, RZ, -R19 ;  /* 0x000000ffff13c224 */ /* 0x000fe200078e0a13 */
[----:B------:R-:W-:Y:S01]  /*b4c0*/  ISETP.GE.AND P3, PT, R6, RZ, PT ;  /* 0x000000ff0600720c */ /* 0x000fe20003f66270 */
[----:B------:R-:W-:Y:S01]  /*b4d0*/  @!P1 IMAD.MOV R23, RZ, RZ, -R23 ;  /* 0x000000ffff179224 */ /* 0x000fe200078e0a17 */
[----:B------:R-:W4:Y:S01]  /*b4e0*/  LDL R6, [R1+0xf6c] ;  /* 0x000f6c0001067983 */ /* 0x000f220000100800 */
[----:B------:R-:W-:Y:S01]  /*b4f0*/  ISETP.GE.AND P4, PT, R3, RZ, PT ;  /* 0x000000ff0300720c */ /* 0x000fe20003f86270 */
[----:B------:R-:W-:Y:S02]  /*b500*/  @!P2 IMAD.MOV R22, RZ, RZ, -R22 ;  /* 0x000000ffff16a224 */ /* 0x000fe400078e0a16 */
[----:B------:R-:W4:Y:S01]  /*b510*/  LDL R3, [R1+0xf88] ;  /* 0x000f880001037983 */ /* 0x000f220000100800 */
[----:B--2---:R-:W-:-:S03]  /*b520*/  ISETP.GE.AND P1, PT, R2, RZ, PT ;  /* 0x000000ff0200720c */ /* 0x004fc60003f26270 */
[----:B------:R-:W2:Y:S01]  /*b530*/  LDL R2, [R1+0xfa4] ;  /* 0x000fa40001027983 */ /* 0x000ea20000100800 */
[----:B---3--:R-:W-:-:S03]  /*b540*/  ISETP.GE.AND P2, PT, R126, RZ, PT ;  /* 0x000000ff7e00720c */ /* 0x008fc60003f46270 */
[----:B------:R-:W3:Y:S01]  /*b550*/  LDL R126, [R1+0xf98] ;  /* 0x000f9800017e7983 */ /* 0x000ee20000100800 */
[----:B------:R-:W-:Y:S01]  /*b560*/  @!P3 IMAD.MOV R21, RZ, RZ, -R21 ;  /* 0x000000ffff15b224 */ /* 0x000fe200078e0a15 */
[----:B------:R-:W-:Y:S02]  /*b570*/  ISETP.GE.AND P3, PT, R4, RZ, PT ;  /* 0x000000ff0400720c */ /* 0x000fe40003f66270 */
[----:B------:R-:W3:Y:S11]  /*b580*/  LDL R4, [R1+0xf94] ;  /* 0x000f940001047983 */ /* 0x000ef60000100800 */
        /* <DEDUP_REMOVED lines=598> */
[----:B------:R-:W-:Y:S01]  /*daf0*/  ISETP.GE.AND P3, PT, R4, RZ, PT ;  /* 0x000000ff0400720c */ /* 0x000fe20003f66270 */
[----:B------:R-:W-:Y:S01]  /*db00*/  @!P5 IMAD.MOV R227, RZ, RZ, -R227 ;  /* 0x000000ffffe3d224 */ /* 0x000fe200078e0ae3 */
[----:B------:R-:W3:Y:S11]  /*db10*/  LDL R4, [R1+0xf04] ;  /* 0x000f040001047983 */ /* 0x000ef60000100800 */
[----:B------:R-:W-:Y:S01]  /*db20*/  @!P3 IMAD.MOV R228, RZ, RZ, -R228 ;  /* 0x000000ffffe4b224 */ /* 0x000fe200078e0ae4 */
[----:B------:R-:W-:Y:S01]  /*db30*/  @!P1 IADD3 R230, -R230, RZ, RZ ;  /* 0x000000ffe6e69210 */ /* 0x000fe20007ffe1ff */
[----:B------:R-:W-:Y:S01]  /*db40*/  @!P2 IMAD.MOV R229, RZ, RZ, -R229 ;  /* 0x000000ffffe5a224 */ /* 0x000fe200078e0ae5 */
[----:B------:R-:W-:-:S02]  /*db50*/  @!P4 IADD3 R226, -R226, RZ, RZ ;  /* 0x000000ffe2e2c210 */ /* 0x000fc40007ffe1ff */
[----:B----4-:R-:W-:Y:S02]  /*db60*/  ISETP.GE.AND P3, PT, R247, RZ, PT ;  /* 0x000000fff700720c */ /* 0x010fe40003f66270 */
[----:B------:R-:W4:Y:S01]  /*db70*/  LDL R247, [R1+0xecc] ;  /* 0x000ecc0001f77983 */ /* 0x000f220000100800 */
[----:B------:R-:W-:-:S03]  /*db80*/  ISETP.GE.AND P5, PT, R5, RZ, PT ;  /* 0x000000ff0500720c */ /* 0x000fc60003fa6270 */
[----:B------:R-:W4:Y:S01]  /*db90*/  LDL R5, [R1+0xec4] ;  /* 0x000ec40001057983 */ /* 0x000f220000100800 */
[----:B------:R-:W-:-:S03]  /*dba0*/  ISETP.GE.AND P1, PT, R248, RZ, PT ;  /* 0x000000fff800720c */ /* 0x000fc60003f26270 */
[----:B------:R-:W4:Y:S01]  /*dbb0*/  LDL R248, [R1+0xeb8] ;  /* 0x000eb80001f87983 */ /* 0x000f220000100800 */
[----:B------:R-:W-:Y:S02]  /*dbc0*/  ISETP.GE.AND P4, PT, R6, RZ, PT ;  /* 0x000000ff0600720c */ /* 0x000fe40003f86270 */
        /* <DEDUP_REMOVED lines=8> */
[----:B------:R-:W3:Y:S10]  /*dc50*/  LDL R126, [R1+0xea0] ;  /* 0x000ea000017e7983 */ /* 0x000ef40000100800 */
[----:B------:R-:W-:Y:S01]  /*dc60*/  @!P5 IMAD.MOV R237, RZ, RZ, -R237 ;  /* 0x000000ffffedd224 */ /* 0x000fe200078e0aed */
[----:B------:R-:W-:-:S02]  /*dc70*/  @!P2 IADD3 R234, -R234, RZ, RZ ;  /* 0x000000ffeaeaa210 */ /* 0x000fc40007ffe1ff */
[----:B------:R-:W-:Y:S01]  /*dc80*/  ISETP.GE.AND P2, PT, R7, RZ, PT ;  /* 0x000000ff0700720c */ /* 0x000fe20003f46270 */
[----:B------:R-:W-:Y:S01]  /*dc90*/  @!P4 IMAD.MOV R231, RZ, RZ, -R231 ;  /* 0x000000ffffe7c224 */ /* 0x000fe200078e0ae7 */
[----:B------:R-:W-:Y:S01]  /*dca0*/  ISETP.GE.AND P4, PT, R4, RZ, PT ;  /* 0x000000ff0400720c */ /* 0x000fe20003f86270 */
[----:B------:R-:W-:Y:S01]  /*dcb0*/  @!P1 IMAD.MOV R235, RZ, RZ, -R235 ;  /* 0x000000ffffeb9224 */ /* 0x000fe200078e0aeb */
[----:B------:R-:W-:Y:S01]  /*dcc0*/  ISETP.GE.AND P1, PT, R0, RZ, PT ;  /* 0x000000ff0000720c */ /* 0x000fe20003f26270 */
[----:B------:R-:W3:Y:S01]  /*dcd0*/  LDL R4, [R1+0xea4] ;  /* 0x000ea40001047983 */ /* 0x000ee20000100800 */
[----:B------:R-:W-:Y:S02]  /*dce0*/  @!P3 IADD3 R238, -R238, RZ, RZ ;  /* 0x000000ffeeeeb210 */ /* 0x000fe40007ffe1ff */
[----:B----4-:R-:W-:Y:S02]  /*dcf0*/  ISETP.GE.AND P5, PT, R247, RZ, PT ;  /* 0x000000fff700720c */ /* 0x010fe40003fa6270 */
[----:B------:R-:W4:Y:S01]  /*dd00*/  LDL R247, [R1+0xe98] ;  /* 0x000e980001f77983 */ /* 0x000f220000100800 */
[----:B------:R-:W-:-:S02]  /*dd10*/  ISETP.GE.AND P3, PT, R5, RZ, PT ;  /* 0x000000ff0500720c */ /* 0x000fc40003f66270 */
[----:B------:R-:W-:Y:S01]  /*dd20*/  @!P2 IMAD.MOV R239, RZ, RZ, -R239 ;  /* 0x000000ffffefa224 */ /* 0x000fe200078e0aef */
[----:B------:R-:W-:Y:S02]  /*dd30*/  ISETP.GE.AND P2, PT, R248, RZ, PT ;  /* 0x000000fff800720c */ /* 0x000fe40003f46270 */
[----:B------:R-:W4:Y:S01]  /*dd40*/  LDL R248, [R1+0xe94] ;  /* 0x000e940001f87983 */ /* 0x000f220000100800 */
[----:B------:R-:W-:-:S03]  /*dd50*/  @!P4 IMAD.MOV R236, RZ, RZ, -R236 ;  /* 0x000000ffffecc224 */ /* 0x000fc600078e0aec */
[----:B------:R-:W4:Y:S01]  /*dd60*/  LDL.LU R10, [R1+0x30] ;  /* 0x00003000010a7983 */ /* 0x000f220000300800 */
[----:B------:R-:W-:-:S03]  /*dd70*/  ISETP.GE.AND P4, PT, R6, RZ, PT ;  /* 0x000000ff0600720c */ /* 0x000fc60003f86270 */
[----:B------:R-:W4:Y:S01]  /*dd80*/  LDL.LU R9, [R1+0x2c] ;  /* 0x00002c0001097983 */ /* 0x000f220000300800 */
[----:B------:R-:W-:-:S03]  /*dd90*/  @!P1 IMAD.MOV R240, RZ, RZ, -R240 ;  /* 0x000000fffff09224 */ /* 0x000fc600078e0af0 */
[----:B------:R-:W4:Y:S01]  /*dda0*/  LDL.LU R8, [R1+0x24] ;  /* 0x0000240001087983 */ /* 0x000f220000300800 */
[----:B------:R-:W-:Y:S01]  /*ddb0*/  ISETP.GE.AND P1, PT, R3, RZ, PT ;  /* 0x000000ff0300720c */ /* 0x000fe20003f26270 */
[----:B------:R-:W-:Y:S02]  /*ddc0*/  @!P3 IMAD.MOV R243, RZ, RZ, -R243 ;  /* 0x000000fffff3b224 */ /* 0x000fe400078e0af3 */
[----:B------:R-:W4:Y:S01]  /*ddd0*/  LDL.LU R7, [R1+0x20] ;  /* 0x0000200001077983 */ /* 0x000f220000300800 */
[----:B------:R-:W-:-:S03]  /*dde0*/  @!P5 IADD3 R242, -R242, RZ, RZ ;  /* 0x000000fff2f2d210 */ /* 0x000fc60007ffe1ff */
[----:B------:R-:W4:Y:S04]  /*ddf0*/  LDL.LU R0, [R1+0x1c] ;  /* 0x00001c0001007983 */ /* 0x000f280000300800 */
[----:B------:R-:W4:Y:S04]  /*de00*/  LDL.LU R6, [R1+0x18] ;  /* 0x0000180001067983 */ /* 0x000f280000300800 */
[----:B------:R-:W4:Y:S01]  /*de10*/  LDL.LU R3, [R1+0x14] ;  /* 0x0000140001037983 */ /* 0x000f220000300800 */
[----:B--2---:R-:W-:Y:S01]  /*de20*/  ISETP.GE.AND P3, PT, R2, RZ, PT ;  /* 0x000000ff0200720c */ /* 0x004fe20003f66270 */
[----:B------:R-:W-:Y:S01]  /*de30*/  IMAD R2, R249, UR4, RZ ;  /* 0x00000004f9027c24 */ /* 0x000fe2000f8e02ff */
[----:B---3--:R-:W-:-:S02]  /*de40*/  ISETP.GE.AND P5, PT, R126, RZ, PT ;  /* 0x000000ff7e00720c */ /* 0x008fc40003fa6270 */
[----:B------:R-:W2:Y:S04]  /*de50*/  LDL.LU R126, [R1+0x10] ;  /* 0x00001000017e7983 */ /* 0x000ea80000300800 */
[----:B------:R-:W3:Y:S04]  /*de60*/  LDL.LU R249, [R1+0x12b0] ;  /* 0x0012b00001f97983 */ /* 0x000ee80000300800 */
[----:B------:R-:W2:Y:S01]  /*de70*/  LDL R5, [R1+0xe90] ;  /* 0x000e900001057983 */ /* 0x000ea20000100800 */
[----:B------:R-:W-:Y:S02]  /*de80*/  @!P2 IMAD.MOV R244, RZ, RZ, -R244 ;  /* 0x000000fffff4a224 */ /* 0x000fe400078e0af4 */
[----:B------:R-:W-:Y:S01]  /*de90*/  @!P4 IMAD.MOV R241, RZ, RZ, -R241 ;  /* 0x000000fffff1c224 */ /* 0x000fe200078e0af1 */
[----:B------:R-:W-:-:S02]  /*dea0*/  ISETP.GE.AND P4, PT, R4, RZ, PT ;  /* 0x000000ff0400720c */ /* 0x000fc40003f86270 */
[----:B----4-:R-:W-:Y:S02]  /*deb0*/  ISETP.GE.AND P2, PT, R247, RZ, PT ;  /* 0x000000fff700720c */ /* 0x010fe40003f46270 */
[----:B------:R-:W1:Y:S01]  /*dec0*/  S2R R247, SR_TID.X ;  /* 0x0000000000f77919 */ /* 0x000e620000002100 */
[----:B------:R-:W-:Y:S01]  /*ded0*/  @!P1 IMAD.MOV R245, RZ, RZ, -R245 ;  /* 0x000000fffff59224 */ /* 0x000fe200078e0af5 */
[----:B------:R-:W-:-:S07]  /*dee0*/  LEA R4, P1, R2, UR6, 0x2 ;  /* 0x0000000602047c11 */ /* 0x000fce000f8210ff */
[----:B------:R-:W-:Y:S02]  /*def0*/  @!P4 IADD3 R246, -R246, RZ, RZ ;  /* 0x000000fff6f6c210 */ /* 0x000fe40007ffe1ff */
[----:B------:R-:W-:Y:S02]  /*df00*/  ISETP.GE.AND P4, PT, R248, RZ, PT ;  /* 0x000000fff800720c */ /* 0x000fe40003f86270 */
[----:B------:R-:W4:Y:S01]  /*df10*/  LDL.LU R248, [R1+0x12ac] ;  /* 0x0012ac0001f87983 */ /* 0x000f220000300800 */
[C---:B------:R-:W-:Y:S02]  /*df20*/  SEL R10, R252.reuse, R10, !P0 ;  /* 0x0000000afc0a7207 */ /* 0x040fe40004000000 */
[C---:B------:R-:W-:Y:S02]  /*df30*/  SEL R9, R252.reuse, R9, !P0 ;  /* 0x00000009fc097207 */ /* 0x040fe40004000000 */
[C---:B------:R-:W-:Y:S02]  /*df40*/  SEL R8, R252.reuse, R8, !P0 ;  /* 0x00000008fc087207 */ /* 0x040fe40004000000 */
[----:B------:R-:W-:-:S02]  /*df50*/  SEL R7, R252, R7, !P0 ;  /* 0x00000007fc077207 */ /* 0x000fc40004000000 */
[----:B-1----:R-:W-:-:S05]  /*df60*/  LOP3.LUT R247, R247, 0x7f, RZ, 0xc0, !PT ;  /* 0x0000007ff7f77812 */ /* 0x002fca00078ec0ff */
[----:B------:R-:W-:Y:S01]  /*df70*/  IMAD R127, R247, R127, RZ ;  /* 0x0000007ff77f7224 */ /* 0x000fe200078e02ff */
[C---:B------:R-:W-:Y:S02]  /*df80*/  SEL R0, R252.reuse, R0, !P0 ;  /* 0x00000000fc007207 */ /* 0x040fe40004000000 */
[C---:B------:R-:W-:Y:S02]  /*df90*/  SEL R6, R252.reuse, R6, !P0 ;  /* 0x00000006fc067207 */ /* 0x040fe40004000000 */
[----:B------:R-:W-:Y:S02]  /*dfa0*/  SEL R3, R252, R3, !P0 ;  /* 0x00000003fc037207 */ /* 0x000fe40004000000 */
[----:B--2---:R-:W-:Y:S02]  /*dfb0*/  ISETP.GE.AND P6, PT, R5, RZ, PT ;  /* 0x000000ff0500720c */ /* 0x004fe40003fc6270 */
[----:B------:R-:W-:Y:S02]  /*dfc0*/  LEA.HI.X.SX32 R5, R2, UR7, 0x2, P1 ;  /* 0x0000000702057c11 */ /* 0x000fe400088f16ff */
[----:B------:R-:W2:Y:S04]  /*dfd0*/  LDL.LU R2, [R1+0xc] ;  /* 0x00000c0001027983 */ /* 0x000ea80000300800 */
[----:B------:R-:W2:Y:S04]  /*dfe0*/  LDL.LU R247, [R1+0x12a8] ;  /* 0x0012a80001f77983 */ /* 0x000ea80000300800 */
[----:B------:R1:W-:Y:S01]  /*dff0*/  STL [R1+0xd8], R10 ;  /* 0x0000d80a01007387 */ /* 0x0003e20000100800 */
[----:B------:R-:W-:-:S03]  /*e000*/  SEL R126, R252, R126, !P0 ;  /* 0x0000007efc7e7207 */ /* 0x000fc60004000000 */
[----:B-1----:R-:W2:Y:S04]  /*e010*/  LDL.LU R10, [R1+0x12a4] ;  /* 0x0012a400010a7983 */ /* 0x002ea80000300800 */
[----:B------:R1:W-:Y:S04]  /*e020*/  STL [R1+0x28], R9 ;  /* 0x0000280901007387 */ /* 0x0003e80000100800 */
        /* <DEDUP_REMOVED lines=12> */
[----:B-1----:R-:W2:Y:S01]  /*e0f0*/  LDL.LU R126, [R1+0x1288] ;  /* 0x00128800017e7983 */ /* 0x002ea20000300800 */
[----:B----4-:R-:W-:Y:S01]  /*e100*/  @!P3 IMAD.MOV R248, RZ, RZ, -R248 ;  /* 0x000000fffff8b224 */ /* 0x010fe200078e0af8 */
[----:B------:R-:W-:Y:S01]  /*e110*/  @!P4 IADD3 R250, -R250, RZ, RZ ;  /* 0x000000fffafac210 */ /* 0x000fe20007ffe1ff */
[----:B---3--:R-:W-:Y:S01]  /*e120*/  @!P2 IMAD.MOV R249, RZ, RZ, -R249 ;  /* 0x000000fffff9a224 */ /* 0x008fe200078e0af9 */
[C---:B------:R-:W-:Y:S01]  /*e130*/  SEL R36, R252.reuse, R36, !P0 ;  /* 0x00000024fc247207 */ /* 0x040fe20004000000 */
[----:B------:R-:W-:Y:S01]  /*e140*/  @!P6 IMAD.MOV R251, RZ, RZ, -R251 ;  /* 0x000000fffffbe224 */ /* 0x000fe200078e0afb */
[----:B------:R-:W-:-:S02]  /*e150*/  SEL R79, R252, R79, !P0 ;  /* 0x0000004ffc4f7207 */ /* 0x000fc40004000000 */
[C---:B------:R-:W-:Y:S02]  /*e160*/  SEL R80, R252.reuse, R80, !P0 ;  /* 0x00000050fc507207 */ /* 0x040fe40004000000 */
[C---:B------:R-:W-:Y:S02]  /*e170*/  SEL R81, R252.reuse, R81, !P0 ;  /* 0x00000051fc517207 */ /* 0x040fe40004000000 */
[C---:B------:R-:W-:Y:S02]  /*e180*/  SEL R82, R252.reuse, R82, !P0 ;  /* 0x00000052fc527207 */ /* 0x040fe40004000000 */
[C---:B------:R-:W-:Y:S02]  /*e190*/  SEL R83, R252.reuse, R83, !P0 ;  /* 0x00000053fc537207 */ /* 0x040fe40004000000 */
[C---:B------:R-:W-:Y:S02]  /*e1a0*/  SEL R84, R252.reuse, R84, !P0 ;  /* 0x00000054fc547207 */ /* 0x040fe40004000000 */
        /* <DEDUP_REMOVED lines=17> */
[----:B--2---:R-:W-:-:S05]  /*e2c0*/  SEL R2, R252, R2, !P0 ;  /* 0x00000002fc027207 */ /* 0x004fca0004000000 */
[----:B------:R1:W-:Y:S01]  /*e2d0*/  STL [R1+0xbc], R2 ;  /* 0x0000bc0201007387 */ /* 0x0003e20000100800 */
[C---:B------:R-:W-:Y:S02]  /*e2e0*/  SEL R0, R252.reuse, R0, !P0 ;  /* 0x00000000fc007207 */ /* 0x040fe40004000000 */
[C---:B-1----:R-:W-:Y:S02]  /*e2f0*/  SEL R2, R252.reuse, R126, !P0 ;  /* 0x0000007efc027207 */ /* 0x042fe40004000000 */
[----:B------:R-:W2:Y:S04]  /*e300*/  LDL.LU R126, [R1+0x1284] ;  /* 0x00128400017e7983 */ /* 0x000ea80000300800 */
[----:B------:R1:W-:Y:S02]  /*e310*/  STL [R1+0xb8], R2 ;  /* 0x0000b80201007387 */ /* 0x0003e40000100800 */
[----:B-1----:R-:W-:-:S02]  /*e320*/  SEL R2, R252, R3, !P0 ;  /* 0x00000003fc027207 */ /* 0x002fc40004000000 */
[----:B------:R-:W3:Y:S04]  /*e330*/  LDL.LU R3, [R1+0x1280] ;  /* 0x0012800001037983 */ /* 0x000ee80000300800 */
[----:B------:R1:W-:Y:S02]  /*e340*/  STL [R1+0xb4], R2 ;  /* 0x0000b40201007387 */ /* 0x0003e40000100800 */
[C---:B-1----:R-:W-:Y:S02]  /*e350*/  SEL R2, R252.reuse, R6, !P0 ;  /* 0x00000006fc027207 */ /* 0x042fe40004000000 */
[----:B------:R-:W4:Y:S04]  /*e360*/  LDL.LU R6, [R1+0x127c] ;  /* 0x00127c0001067983 */ /* 0x000f280000300800 */
[----:B------:R1:W-:Y:S04]  /*e370*/  STL [R1+0xb0], R2 ;  /* 0x0000b00201007387 */ /* 0x0003e80000100800 */
[----:B------:R1:W-:Y:S02]  /*e380*/  STL [R1+0xac], R0 ;  /* 0x0000ac0001007387 */ /* 0x0003e40000100800 */
[----:B-1----:R-:W-:-:S02]  /*e390*/  SEL R2, R252, R7, !P0 ;  /* 0x00000007fc027207 */ /* 0x002fc40004000000 */
[----:B------:R-:W-:-:S03]  /*e3a0*/  SEL R0, R252, R8, !P0 ;  /* 0x00000008fc007207 */ /* 0x000fc60004000000 */
[----:B------:R1:W-:Y:S01]  /*e3b0*/  STL [R1+0xa8], R2 ;  /* 0x0000a80201007387 */ /* 0x0003e20000100800 */
[----:B------:R-:W-:-:S03]  /*e3c0*/  SEL R7, R252, R9, !P0 ;  /* 0x00000009fc077207 */ /* 0x000fc60004000000 */
[----:B------:R1:W-:Y:S02]  /*e3d0*/  STL [R1+0xa4], R0 ;  /* 0x0000a40001007387 */ /* 0x0003e40000100800 */
[C---:B-1----:R-:W-:Y:S02]  /*e3e0*/  SEL R2, R252.reuse, R10, !P0 ;  /* 0x0000000afc027207 */ /* 0x042fe40004000000 */
[----:B------:R1:W-:Y:S01]  /*e3f0*/  STL [R1+0xa0], R7 ;  /* 0x0000a00701007387 */ /* 0x0003e20000100800 */
[----:B------:R-:W-:-:S03]  /*e400*/  SEL R0, R252, R11, !P0 ;  /* 0x0000000bfc007207 */ /* 0x000fc60004000000 */
[----:B------:R1:W-:Y:S04]  /*e410*/  STL [R1+0x9c], R2 ;  /* 0x00009c0201007387 */ /* 0x0003e80000100800 */
[----:B------:R1:W-:Y:S02]  /*e420*/  STL [R1+0x98], R0 ;  /* 0x0000980001007387 */ /* 0x0003e40000100800 */
[C---:B-1----:R-:W-:Y:S02]  /*e430*/  SEL R7, R252.reuse, R12, !P0 ;  /* 0x0000000cfc077207 */ /* 0x042fe40004000000 */
[----:B------:R-:W-:-:S03]  /*e440*/  SEL R2, R252, R13, !P0 ;  /* 0x0000000dfc027207 */ /* 0x000fc60004000000 */
        /* <DEDUP_REMOVED lines=42> */
[----:B------:R-:W-:Y:S01]  /*e6f0*/  STL [R1+0x40], R7 ;  /* 0x0000400701007387 */ /* 0x000fe20000100800 */
[----:B------:R-:W-:-:S03]  /*e700*/  SEL R0, R252, R35, !P0 ;  /* 0x00000023fc007207 */ /* 0x000fc60004000000 */
[----:B------:R-:W-:Y:S04]  /*e710*/  STL [R1+0x3c], R2 ;  /* 0x00003c0201007387 */ /* 0x000fe80000100800 */
[----:B------:R1:W-:Y:S01]  /*e720*/  STL [R1+0x38], R0 ;  /* 0x0000380001007387 */ /* 0x0003e20000100800 */
[C---:B------:R-:W-:Y:S02]  /*e730*/  SEL R35, R252.reuse, R37, !P0 ;  /* 0x00000025fc237207 */ /* 0x040fe40004000000 */
[C---:B------:R-:W-:Y:S02]  /*e740*/  SEL R37, R252.reuse, R67, !P0 ;  /* 0x00000043fc257207 */ /* 0x040fe40004000000 */
[C---:B-1----:R-:W-:Y:S02]  /*e750*/  SEL R0, R252.reuse, R66, !P0 ;  /* 0x00000042fc007207 */ /* 0x042fe40004000000 */
[----:B------:R-:W-:-:S03]  /*e760*/  SEL R2, R252, R68, !P0 ;  /* 0x00000044fc027207 */ /* 0x000fc60004000000 */
[----:B------:R1:W-:Y:S04]  /*e770*/  STL [R1+0x34], R0 ;  /* 0x0000340001007387 */ /* 0x0003e80000100800 */
[----:B------:R1:W-:Y:S02]  /*e780*/  STL [R1+0x30], R37 ;  /* 0x0000302501007387 */ /* 0x0003e40000100800 */
[C---:B-1----:R-:W-:Y:S02]  /*e790*/  SEL R0, R252.reuse, R69, !P0 ;  /* 0x00000045fc007207 */ /* 0x042fe40004000000 */
        /* <DEDUP_REMOVED lines=19> */
[----:B------:R1:W-:Y:S01]  /*e8d0*/  STL [R1], R0 ;  /* 0x0000000001007387 */ /* 0x0003e20000100800 */
[----:B------:R-:W-:Y:S01]  /*e8e0*/  @!P5 IMAD.MOV R247, RZ, RZ, -R247 ;  /* 0x000000fffff7d224 */ /* 0x000fe200078e0af7 */
        /* <DEDUP_REMOVED lines=171> */
[C---:B------:R-:W-:Y:S01]  /*f3a0*/  SEL R247, R252.reuse, R247, !P0 ;  /* 0x000000f7fcf77207 */ /* 0x040fe20004000000 */
[----:B--2---:R-:W-:Y:S01]  /*f3b0*/  STL [R1+0x1600], R126 ;  /* 0x0016007e01007387 */ /* 0x004fe20000100800 */
[----:B------:R-:W-:Y:S01]  /*f3c0*/  ULDC UR59, c[0x0][0x240] ;  /* 0x00009000003b7ab9 */ /* 0x000fe20000000800 */
[----:B------:R-:W-:Y:S01]  /*f3d0*/  ULDC.64 UR4, c[0x0][0x218] ;  /* 0x0000860000047ab9 */ /* 0x000fe20000000a00 */
[C---:B------:R-:W-:Y:S01]  /*f3e0*/  SEL R248, R252.reuse, R248, !P0 ;  /* 0x000000f8fcf87207 */ /* 0x040fe20004000000 */
[----:B------:R-:W-:Y:S01]  /*f3f0*/  STL [R1+0x15fc], R4 ;  /* 0x0015fc0401007387 */ /* 0x000fe20000100800 */
[C---:B-1----:R-:W-:Y:S01]  /*f400*/  LEA R0, P1, R127.reuse, UR4, 0x2 ;  /* 0x000000047f007c11 */ /* 0x042fe2000f8210ff */
[----:B------:R-:W-:Y:S01]  /*f410*/  ULDC UR4, c[0x0][0x240] ;  /* 0x0000900000047ab9 */ /* 0x000fe20000000800 */
[C---:B------:R-:W-:Y:S01]  /*f420*/  SEL R249, R252.reuse, R249, !P0 ;  /* 0x000000f9fcf97207 */ /* 0x040fe20004000000 */
[----:B------:R-:W-:Y:S01]  /*f430*/  STL [R1+0x15f8], R5 ;  /* 0x0015f80501007387 */ /* 0x000fe20000100800 */
[----:B------:R-:W-:Y:S01]  /*f440*/  LEA.HI.X.SX32 R2, R127, UR5, 0x2, P1 ;  /* 0x000000057f027c11 */ /* 0x000fe200088f16ff */
[----:B------:R-:W-:Y:S01]  /*f450*/  ULDC UR28, c[0x0][0x240] ;  /* 0x00009000001c7ab9 */ /* 0x000fe20000000800 */
[C---:B------:R-:W-:Y:S01]  /*f460*/  SEL R250, R252.reuse, R250, !P0 ;  /* 0x000000fafcfa7207 */ /* 0x040fe20004000000 */
[----:B----4-:R-:W-:Y:S01]  /*f470*/  STL [R1+0x15f4], R6 ;  /* 0x0015f40601007387 */ /* 0x010fe20000100800 */
[----:B------:R-:W-:Y:S01]  /*f480*/  SEL R251, R252, R251, !P0 ;  /* 0x000000fbfcfb7207 */ /* 0x000fe20004000000 */
[----:B------:R-:W-:Y:S01]  /*f490*/  ULDC UR32, c[0x0][0x240] ;  /* 0x0000900000207ab9 */ /* 0x000fe20000000800 */
[----:B------:R-:W-:Y:S01]  /*f4a0*/  ULDC UR30, c[0x0][0x240] ;  /* 0x00009000001e7ab9 */ /* 0x000fe20000000800 */
[----:B---3--:R-:W-:Y:S01]  /*f4b0*/  STL [R1+0x15f0], R3 ;  /* 0x0015f00301007387 */ /* 0x008fe20000100800 */
[----:B------:R-:W-:Y:S01]  /*f4c0*/  ULDC UR19, c[0x0][0x240] ;  /* 0x0000900000137ab9 */ /* 0x000fe20000000800 */
[----:B------:R-:W-:Y:S01]  /*f4d0*/  ULDC UR26, c[0x0][0x240] ;  /* 0x00009000001a7ab9 */ /* 0x000fe20000000800 */
[----:B------:R-:W-:Y:S01]  /*f4e0*/  ULDC UR42, c[0x0][0x240] ;  /* 0x00009000002a7ab9 */ /* 0x000fe20000000800 */
[----:B------:R-:W2:Y:S01]  /*f4f0*/  LDL.LU R53, [R1+0x28] ;  /* 0x0000280001357983 */ /* 0x000ea20000300800 */
[----:B------:R-:W-:Y:S01]  /*f500*/  ULDC UR33, c[0x0][0x240] ;  /* 0x0000900000217ab9 */ /* 0x000fe20000000800 */
[----:B------:R-:W-:Y:S01]  /*f510*/  ULDC UR22, c[0x0][0x240] ;  /* 0x0000900000167ab9 */ /* 0x000fe20000000800 */
[----:B------:R-:W-:Y:S01]  /*f520*/  ULDC UR18, c[0x0][0x240] ;  /* 0x0000900000127ab9 */ /* 0x000fe20000000800 */
[----:B------:R-:W3:Y:S01]  /*f530*/  LDL.LU R52, [R1+0xd8] ;  /* 0x0000d80001347983 */ /* 0x000ee20000300800 */
[----:B------:R-:W-:Y:S01]  /*f540*/  ULDC UR21, c[0x0][0x240] ;  /* 0x0000900000157ab9 */ /* 0x000fe20000000800 */
[----:B------:R-:W-:Y:S01]  /*f550*/  ULDC UR44, c[0x0][0x240] ;  /* 0x00009000002c7ab9 */ /* 0x000fe20000000800 */
[----:B------:R-:W-:Y:S01]  /*f560*/  ULDC UR20, c[0x0][0x240] ;  /* 0x0000900000147ab9 */ /* 0x000fe20000000800 */
[----:B------:R-:W4:Y:S01]  /*f570*/  LDL.LU R51, [R1+0xd4] ;  /* 0x0000d40001337983 */ /* 0x000f220000300800 */
        /* <DEDUP_REMOVED lines=13> */
[----:B------:R-:W-:Y:S01]  /*f650*/  IMAD R36, R36, UR59, RZ ;  /* 0x0000003b24247c24 */ /* 0x000fe2000f8e02ff */
[----:B------:R-:W-:Y:S01]  /*f660*/  ULDC UR17, c[0x0][0x240] ;  /* 0x0000900000117ab9 */ /* 0x000fe20000000800 */
[----:B------:R-:W4:Y:S01]  /*f670*/  LDL.LU R37, [R1+0xc4] ;  /* 0x0000c40001257983 */ /* 0x000f220000300800 */
[----:B------:R-:W-:Y:S01]  /*f680*/  IMAD R35, R35, UR59, RZ ;  /* 0x0000003b23237c24 */ /* 0x000fe2000f8e02ff */
[----:B------:R-:W-:Y:S01]  /*f690*/  ULDC UR45, c[0x0][0x240] ;  /* 0x00009000002d7ab9 */ /* 0x000fe20000000800 */
[----:B------:R-:W-:Y:S01]  /*f6a0*/  IMAD R34, R34, UR59, RZ ;  /* 0x0000003b22227c24 */ /* 0x000fe2000f8e02ff */
        /* <DEDUP_REMOVED lines=83> */
[----:B--2---:R-:W-:Y:S01]  /*fbe0*/  IMAD R78, R53, UR4, RZ ;  /* 0x00000004354e7c24 */ /* 0x004fe2000f8e02ff */
[----:B------:R-:W-:Y:S01]  /*fbf0*/  ULDC UR4, c[0x0][0x240] ;  /* 0x0000900000047ab9 */ /* 0x000fe20000000800 */
[----:B---3--:R-:W-:-:S02]  /*fc00*/  IMAD R77, R52, UR59, RZ ;  /* 0x0000003b344d7c24 */ /* 0x008fc4000f8e02ff */
[----:B----4-:R-:W-:Y:S02]  /*fc10*/  IMAD R76, R51, UR59, RZ ;  /* 0x0000003b334c7c24 */ /* 0x010fe4000f8e02ff */
[----:B------:R-:W-:Y:S02]  /*fc20*/  IMAD R75, R50, UR59, RZ ;  /* 0x0000003b324b7c24 */ /* 0x000fe4000f8e02ff */
[----:B------:R-:W-:Y:S02]  /*fc30*/  IMAD R74, R38, UR59, RZ ;  /* 0x0000003b264a7c24 */ /* 0x000fe4000f8e02ff */
[----:B------:R-:W2:Y:S01]  /*fc40*/  LDL.LU R38, [R1+0x98] ;  /* 0x0000980001267983 */ /* 0x000ea20000300800 */
[----:B------:R-:W-:Y:S02]  /*fc50*/  IMAD R73, R49, UR59, RZ ;  /* 0x0000003b31497c24 */ /* 0x000fe4000f8e02ff */
[----:B------:R-:W-:Y:S02]  /*fc60*/  IMAD R72, R37, UR59, RZ ;  /* 0x0000003b25487c24 */ /* 0x000fe4000f8e02ff */
[----:B------:R-:W3:Y:S01]  /*fc70*/  LDL.LU R37, [R1+0x94] ;  /* 0x0000940001257983 */ /* 0x000ee20000300800 */
[----:B------:R-:W-:-:S02]  /*fc80*/  IMAD R71, R48, UR59, RZ ;  /* 0x0000003b30477c24 */ /* 0x000fc4000f8e02ff */
[----:B------:R-:W-:Y:S02]  /*fc90*/  IMAD R70, R47, UR59, RZ ;  /* 0x0000003b2f467c24 */ /* 0x000fe4000f8e02ff */
[----:B------:R-:W-:Y:S02]  /*fca0*/  IMAD R69, R46, UR59, RZ ;  /* 0x0000003b2e457c24 */ /* 0x000fe4000f8e02ff */
[----:B------:R-:W-:Y:S02]  /*fcb0*/  IMAD R68, R45, UR59, RZ ;  /* 0x0000003b2d447c24 */ /* 0x000fe4000f8e02ff */
[----:B------:R-:W-:-:S03]  /*fcc0*/  IMAD R67, R44, UR59, RZ ;  /* 0x0000003b2c437c24 */ /* 0x000fc6000f8e02ff */
[----:B------:R-:W-:Y:S01]  /*fcd0*/  STL.64 [R1+0x1668], R68 ;  /* 0x0016684401007387 */ /* 0x000fe20000100a00 */
[----:B------:R-:W-:Y:S02]  /*fce0*/  IMAD R66, R43, UR59, RZ ;  /* 0x0000003b2b427c24 */ /* 0x000fe4000f8e02ff */
[----:B------:R-:W-:-:S03]  /*fcf0*/  IMAD R65, R42, UR59, RZ ;  /* 0x0000003b2a417c24 */ /* 0x000fc6000f8e02ff */
[----:B------:R-:W-:Y:S01]  /*fd00*/  STL.64 [R1+0x1660], R66 ;  /* 0x0016604201007387 */ /* 0x000fe20000100a00 */
[----:B------:R-:W-:-:S03]  /*fd10*/  IMAD R64, R41, UR59, RZ ;  /* 0x0000003b29407c24 */ /* 0x000fc6000f8e02ff */
[----:B------:R-:W4:Y:S04]  /*fd20*/  LDL.LU R59, [R1+0x90] ;  /* 0x00009000013b7983 */ /* 0x000f280000300800 */
[----:B------:R-:W4:Y:S04]  /*fd30*/  LDL.LU R58, [R1+0x8c] ;  /* 0x00008c00013a7983 */ /* 0x000f280000300800 */
[----:B------:R-:W4:Y:S04]  /*fd40*/  LDL.LU R57, [R1+0x88] ;  /* 0x0000880001397983 */ /* 0x000f280000300800 */
[----:B------:R-:W4:Y:S01]  /*fd50*/  LDL.LU R56, [R1+0x84] ;  /* 0x0000840001387983 */ /* 0x000f220000300800 */
[----:B------:R-:W-:-:S03]  /*fd60*/  IMAD R63, R40, UR59, RZ ;  /* 0x0000003b283f7c24 */ /* 0x000fc6000f8e02ff */
[----:B------:R1:W-:Y:S01]  /*fd70*/  STL.64 [R1+0x1658], R64 ;  /* 0x0016584001007387 */ /* 0x0003e20000100a00 */
[----:B------:R-:W-:-:S03]  /*fd80*/  IMAD R62, R39, UR59, RZ ;  /* 0x0000003b273e7c24 */ /* 0x000fc6000f8e02ff */
[----:B------:R-:W4:Y:S04]  /*fd90*/  LDL.LU R55, [R1+0x80] ;  /* 0x0000800001377983 */ /* 0x000f280000300800 */
[----:B------:R-:W4:Y:S04]  /*fda0*/  LDL.LU R54, [R1+0x7c] ;  /* 0x00007c0001367983 */ /* 0x000f280000300800 */
[----:B------:R-:W4:Y:S04]  /*fdb0*/  LDL.LU R53, [R1+0x78] ;  /* 0x0000780001357983 */ /* 0x000f280000300800 */
[----:B------:R-:W4:Y:S04]  /*fdc0*/  LDL.LU R52, [R1+0x74] ;  /* 0x0000740001347983 */ /* 0x000f280000300800 */
[----:B------:R-:W4:Y:S04]  /*fdd0*/  LDL.LU R51, [R1+0x70] ;  /* 0x0000700001337983 */ /* 0x000f280000300800 */
[----:B------:R-:W4:Y:S04]  /*fde0*/  LDL.LU R50, [R1+0x6c] ;  /* 0x00006c0001327983 */ /* 0x000f280000300800 */
[----:B------:R-:W4:Y:S04]  /*fdf0*/  LDL.LU R49, [R1+0x68] ;  /* 0x0000680001317983 */ /* 0x000f280000300800 */
[----:B------:R-:W4:Y:S04]  /*fe00*/  LDL.LU R48, [R1+0x64] ;  /* 0x0000640001307983 */ /* 0x000f280000300800 */
[----:B------:R-:W-:Y:S04]  /*fe10*/  STL.64 [R1+0x1650], R62 ;  /* 0x0016503e01007387 */ /* 0x000fe80000100a00 */
[----:B------:R-:W-:Y:S04]  /*fe20*/  STL [R1+0x1670], R63 ;  /* 0x0016703f01007387 */ /* 0x000fe80000100800 */
        /* <DEDUP_REMOVED lines=8> */
[----:B------:R-:W4:Y:S01]  /*feb0*/  LDL.LU R39, [R1+0x40] ;  /* 0x0000400001277983 */ /* 0x000f220000300800 */
[----:B--2---:R-:W-:-:S03]  /*fec0*/  IMAD R61, R38, UR59, RZ ;  /* 0x0000003b263d7c24 */ /* 0x004fc6000f8e02ff */
[----:B------:R-:W2:Y:S01]  /*fed0*/  LDL.LU R38, [R1+0x3c] ;  /* 0x00003c0001267983 */ /* 0x000ea20000300800 */
[----:B---3--:R-:W-:-:S03]  /*fee0*/  IMAD R60, R37, UR59, RZ ;  /* 0x0000003b253c7c24 */ /* 0x008fc6000f8e02ff */
[----:B------:R-:W3:Y:S04]  /*fef0*/  LDL.LU R37, [R1+0x38] ;  /* 0x0000380001257983 */ /* 0x000ee80000300800 */
[----:B------:R-:W-:Y:S01]  /*ff00*/  STL.64 [R1+0x1648], R60 ;  /* 0x0016483c01007387 */ /* 0x000fe20000100a00 */
[----:B----4-:R-:W-:Y:S02]  /*ff10*/  IMAD R59, R59, UR59, RZ ;  /* 0x0000003b3b3b7c24 */ /* 0x010fe4000f8e02ff */
[----:B------:R-:W-:Y:S02]  /*ff20*/  IMAD R58, R58, UR59, RZ ;  /* 0x0000003b3a3a7c24 */ /* 0x000fe4000f8e02ff */
[----:B------:R-:W-:Y:S02]  /*ff30*/  IMAD R57, R57, UR59, RZ ;  /* 0x0000003b39397c24 */ /* 0x000fe4000f8e02ff */
[----:B------:R-:W-:Y:S01]  /*ff40*/  IMAD R56, R56, UR59, RZ ;  /* 0x0000003b38387c24 */ /* 0x000fe2000f8e02ff */
[----:B------:R-:W-:Y:S01]  /*ff50*/  STL.64 [R1+0x1640], R58 ;  /* 0x0016403a01007387 */ /* 0x000fe20000100a00 */
[----:B------:R-:W-:-:S02]  /*ff60*/  IMAD R55, R55, UR59, RZ ;  /* 0x0000003b37377c24 */ /* 0x000fc4000f8e02ff */
[----:B------:R-:W-:Y:S01]  /*ff70*/  IMAD R54, R54, UR59, RZ ;  /* 0x0000003b36367c24 */ /* 0x000fe2000f8e02ff */
[----:B------:R4:W-:Y:S01]  /*ff80*/  STL.64 [R1+0x1630], R56 ;  /* 0x0016303801007387 */ /* 0x0009e20000100a00 */
[----:B------:R-:W-:Y:S02]  /*ff90*/  IMAD R53, R53, UR59, RZ ;  /* 0x0000003b35357c24 */ /* 0x000fe4000f8e02ff */
[----:B------:R-:W-:Y:S01]  /*ffa0*/  IMAD R52, R52, UR59, RZ ;  /* 0x0000003b34347c24 */ /* 0x000fe2000f8e02ff */
[----:B------:R-:W-:Y:S01]  /*ffb0*/  STL.64 [R1+0x1620], R54 ;  /* 0x0016203601007387 */ /* 0x000fe20000100a00 */
[----:B------:R-:W-:Y:S02]  /*ffc0*/  IMAD R51, R51, UR59, RZ ;  /* 0x0000003b33337c24 */ /* 0x000fe4000f8e02ff */
[----:B------:R-:W-:Y:S01]  /*ffd0*/  IMAD R50, R50, UR59, RZ ;  /* 0x0000003b32327c24 */ /* 0x000fe2000f8e02ff */
[----:B------:R-:W-:Y:S01]  /*ffe0*/  STL.64 [R1+0x1618], R52 ;  /* 0x0016183401007387 */ /* 0x000fe20000100a00 */
[----:B------:R-:W-:-:S02]  /*fff0*/  IMAD R49, R49, UR59, RZ ;  /* 0x0000003b31317c24 */ /* 0x000fc4000f8e02ff */
[----:B------:R-:W-:Y:S01]  /*10000*/  IMAD R48, R48, UR59, RZ ;  /* 0x0000003b30307c24 */ /* 0x000fe2000f8e02ff */
[----:B------:R4:W-:Y:S04]  /*10010*/  STL.64 [R1+0x1608], R50 ;  /* 0x0016083201007387 */ /* 0x0009e80000100a00 */
[----:B------:R-:W-:Y:S01]  /*10020*/  STL.64 [R1+0x1610], R48 ;  /* 0x0016103001007387 */ /* 0x000fe20000100a00 */
[----:B------:R-:W-:Y:S02]  /*10030*/  IMAD R47, R47, UR59, RZ ;  /* 0x0000003b2f2f7c24 */ /* 0x000fe4000f8e02ff */
[----:B------:R-:W-:Y:S02]  /*10040*/  IMAD R46, R46, UR59, RZ ;  /* 0x0000003b2e2e7c24 */ /* 0x000fe4000f8e02ff */
[----:B------:R-:W-:-:S02]  /*10050*/  IMAD R45, R45, UR59, RZ ;  /* 0x0000003b2d2d7c24 */ /* 0x000fc4000f8e02ff */
[----:B------:R-:W-:Y:S01]  /*10060*/  IMAD R44, R44, UR59, RZ ;  /* 0x0000003b2c2c7c24 */ /* 0x000fe2000f8e02ff */
[----:B------:R4:W-:Y:S04]  /*10070*/  STL.64 [R1+0x1628], R46 ;  /* 0x0016282e01007387 */ /* 0x0009e80000100a00 */
[----:B------:R2:W-:Y:S04]  /*10080*/  STL.64 [R1+0x1638], R44 ;  /* 0x0016382c01007387 */ /* 0x0005e80000100a00 */
[----:B------:R-:W3:Y:S04]  /*10090*/  LDL.LU R127, [R1+0x34] ;  /* 0x00003400017f7983 */ /* 0x000ee80000300800 */
[----:B------:R-:W3:Y:S04]  /*100a0*/  LDL.LU R252, [R1+0x30] ;  /* 0x0000300001fc7983 */ /* 0x000ee80000300800 */
[----:B-1----:R-:W2:Y:S04]  /*100b0*/  LDL.LU R64, [R1+0x10] ;  /* 0x0000100001407983 */ /* 0x002ea80000300800 */
[----:B------:R-:W3:Y:S04]  /*100c0*/  LDL.LU R65, [R1+0x1c] ;  /* 0x00001c0001417983 */ /* 0x000ee80000300800 */
        /* <DEDUP_REMOVED lines=8> */
[----:B------:R-:W3:Y:S01]  /*10150*/  LDL.LU R126, [R1] ;  /* 0x00000000017e7983 */ /* 0x000ee20000300800 */
        /* <DEDUP_REMOVED lines=8> */
[----:B----4-:R-:W-:-:S02]  /*101e0*/  IMAD R56, R228, UR28, RZ ;  /* 0x0000001ce4387c24 */ /* 0x010fc4000f8e02ff */
[----:B------:R-:W-:Y:S01]  /*101f0*/  IMAD R172, R172, UR26, RZ ;  /* 0x0000001aacac7c24 */ /* 0x000fe2000f8e02ff */
[----:B------:R-:W-:Y:S01]  /*10200*/  ULDC UR26, c[0x0][0x240] ;  /* 0x00009000001a7ab9 */ /* 0x000fe20000000800 */
[----:B------:R-:W-:Y:S02]  /*10210*/  IMAD R62, R222, UR32, RZ ;  /* 0x00000020de3e7c24 */ /* 0x000fe4000f8e02ff */
[----:B------:R-:W-:Y:S01]  /*10220*/  IMAD R154, R154, UR42, RZ ;  /* 0x0000002a9a9a7c24 */ /* 0x000fe2000f8e02ff */
[----:B------:R-:W-:Y:S01]  /*10230*/  ULDC UR42, c[0x0][0x240] ;  /* 0x00009000002a7ab9 */ /* 0x000fe20000000800 */
[----:B------:R-:W-:Y:S02]  /*10240*/  IMAD R50, R230, UR26, RZ ;  /* 0x0000001ae6327c24 */ /* 0x000fe4000f8e02ff */
[----:B------:R-:W-:Y:S01]  /*10250*/  IMAD R163, R163, UR33, RZ ;  /* 0x00000021a3a37c24 */ /* 0x000fe2000f8e02ff */
[----:B------:R-:W-:Y:S01]  /*10260*/  ULDC UR33, c[0x0][0x240] ;  /* 0x0000900000217ab9 */ /* 0x000fe20000000800 */
[----:B------:R-:W-:Y:S01]  /*10270*/  IMAD R176, R176, UR22, RZ ;  /* 0x00000016b0b07c24 */ /* 0x000fe2000f8e02ff */
[----:B------:R-:W-:Y:S01]  /*10280*/  ULDC UR22, c[0x0][0x240] ;  /* 0x0000900000167ab9 */ /* 0x000fe20000000800 */
[----:B------:R-:W-:Y:S01]  /*10290*/  IMAD.MOV.U32 R230, RZ, RZ, R62 ;  /* 0x000000ffffe67224 */ /* 0x000fe200078e003e */
[----:B------:R-:W-:Y:S01]  /*102a0*/  LEA R62, P2, R77, R0, 0x2 ;  /* 0x000000004d3e7211 */ /* 0x000fe200078410ff */
[----:B------:R-:W-:Y:S01]  /*102b0*/  IMAD R180, R180, UR18, RZ ;  /* 0x00000012b4b47c24 */ /* 0x000fe2000f8e02ff */
[----:B------:R-:W-:Y:S01]  /*102c0*/  ULDC UR18, c[0x0][0x240] ;  /* 0x0000900000127ab9 */ /* 0x000fe20000000800 */
[----:B------:R-:W-:-:S02]  /*102d0*/  IMAD R46, R212, UR42, RZ ;  /* 0x0000002ad42e7c24 */ /* 0x000fc4000f8e02ff */
[----:B------:R-:W-:Y:S01]  /*102e0*/  IMAD R177, R177, UR21, RZ ;  /* 0x00000015b1b17c24 */ /* 0x000fe2000f8e02ff */
[----:B------:R-:W-:Y:S01]  /*102f0*/  ULDC UR21, c[0x0][0x240] ;  /* 0x0000900000157ab9 */ /* 0x000fe20000000800 */
[----:B------:R-:W-:Y:S01]  /*10300*/  IMAD R228, R234, UR22, RZ ;  /* 0x00000016eae47c24 */ /* 0x000fe2000f8e02ff */
[----:B------:R-:W-:Y:S01]  /*10310*/  LEA.HI.X.SX32 R63, R77, R2, 0x2, P2 ;  /* 0x000000024d3f7211 */ /* 0x000fe200010f16ff */
[----:B------:R-:W-:Y:S02]  /*10320*/  IMAD R234, R238, UR18, RZ ;  /* 0x00000012eeea7c24 */ /* 0x000fe4000f8e02ff */
[----:B------:R-:W-:Y:S01]  /*10330*/  IMAD R152, R152, UR44, RZ ;  /* 0x0000002c98987c24 */ /* 0x000fe2000f8e02ff */
[----:B------:R-:W-:Y:S01]  /*10340*/  ULDC UR44, c[0x0][0x240] ;  /* 0x00009000002c7ab9 */ /* 0x000fe20000000800 */
[----:B------:R-:W-:Y:S01]  /*10350*/  IMAD R178, R178, UR20, RZ ;  /* 0x00000014b2b27c24 */ /* 0x000fe2000f8e02ff */
[----:B------:R-:W-:Y:S01]  /*10360*/  ULDC UR20, c[0x0][0x240] ;  /* 0x0000900000147ab9 */ /* 0x000fe20000000800 */
[----:B------:R-:W-:-:S02]  /*10370*/  IMAD R222, R235, UR21, RZ ;  /* 0x00000015ebde7c24 */ /* 0x000fc4000f8e02ff */
[----:B------:R-:W-:Y:S01]  /*10380*/  IMAD R55, R210, UR44, RZ ;  /* 0x0000002cd2377c24 */ /* 0x000fe2000f8e02ff */
[----:B------:R-:W-:Y:S01]  /*10390*/  LEA R210, P2, R70, R0, 0x2 ;  /* 0x0000000046d27211 */ /* 0x000fe200078410ff */
[----:B--2---:R-:W-:-:S04]  /*103a0*/  IMAD R60, R64, UR59, RZ ;  /* 0x0000003b403c7c24 */ /* 0x004fc8000f8e02ff */
[----:B------:R-:W-:Y:S01]  /*103b0*/  IMAD.MOV.U32 R238, RZ, RZ, R60 ;  /* 0x000000ffffee7224 */ /* 0x000fe200078e003c */
[-C--:B------:R-:W-:Y:S01]  /*103c0*/  LEA R60, P4, R75, R0.reuse, 0x2 ;  /* 0x000000004b3c7211 */ /* 0x080fe200078810ff */
[----:B---3--:R-:W-:Y:S01]  /*103d0*/  IMAD R48, R66, UR59, RZ ;  /* 0x0000003b42307c24 */ /* 0x008fe2000f8e02ff */
[-C--:B------:R-:W-:Y:S01]  /*103e0*/  LEA R66, P5, R74, R0.reuse, 0x2 ;  /* 0x000000004a427211 */ /* 0x080fe200078a10ff */
[----:B------:R-:W-:Y:S01]  /*103f0*/  IMAD R45, R68, UR59, RZ ;  /* 0x0000003b442d7c24 */ /* 0x000fe2000f8e02ff */
[----:B------:R-:W-:Y:S01]  /*10400*/  LEA R68, P3, R76, R0, 0x2 ;  /* 0x000000004c447211 */ /* 0x000fe200078610ff */
[----:B------:R-:W-:Y:S02]  /*10410*/  IMAD R59, R3, UR59, RZ ;  /* 0x0000003b033b7c24 */ /* 0x000fe4000f8e02ff */
[----:B------:R-:W-:Y:S02]  /*10420*/  IMAD R3, R226, UR30, RZ ;  /* 0x0000001ee2037c24 */ /* 0x000fe4000f8e02ff */
[----:B------:R-:W-:-:S02]  /*10430*/  IMAD R226, R237, UR19, RZ ;  /* 0x00000013ede27c24 */ /* 0x000fc4000f8e02ff */
[----:B------:R-:W-:Y:S01]  /*10440*/  IMAD.MOV.U32 R237, RZ, RZ, R56 ;  /* 0x000000ffffed7224 */ /* 0x000fe200078e0038 */
[----:B------:R-:W-:Y:S01]  /*10450*/  LEA R56, P1, R78, R0, 0x2 ;  /* 0x000000004e387211 */ /* 0x000fe200078210ff */
[----:B------:R-:W-:Y:S02]  /*10460*/  IMAD R52, R6, UR59, RZ ;  /* 0x0000003b06347c24 */ /* 0x000fe4000f8e02ff */
[----:B------:R-:W-:Y:S02]  /*10470*/  IMAD R57, R4, UR59, RZ ;  /* 0x0000003b04397c24 */ /* 0x000fe4000f8e02ff */
[----:B------:R-:W-:Y:S02]  /*10480*/  IMAD R6, R221, UR33, RZ ;  /* 0x00000021dd067c24 */ /* 0x000fe4000f8e02ff */
[----:B------:R-:W-:Y:S01]  /*10490*/  IMAD R61, R126, UR59, RZ ;  /* 0x0000003b7e3d7c24 */ /* 0x000fe2000f8e02ff */
[----:B------:R-:W-:Y:S02]  /*104a0*/  MOV R212, R57 ;  /* 0x0000003900d47202 */ /* 0x000fe40000000f00 */
[-C--:B------:R-:W-:Y:S01]  /*104b0*/  LEA.HI.X.SX32 R57, R78, R2.reuse, 0x2, P1 ;  /* 0x000000024e397211 */ /* 0x080fe200008f16ff */
[----:B------:R-:W-:Y:S01]  /*104c0*/  IMAD R49, R69, UR59, RZ ;  /* 0x0000003b45317c24 */ /* 0x000fe2000f8e02ff */
[----:B------:R-:W-:Y:S01]  /*104d0*/  LEA.HI.X.SX32 R69, R76, R2, 0x2, P3 ;  /* 0x000000024c457211 */ /* 0x000fe200018f16ff */
[----:B------:R-:W-:-:S02]  /*104e0*/  IMAD.MOV.U32 R235, RZ, RZ, R6 ;  /* 0x000000ffffeb7224 */ /* 0x000fc400078e0006 */
[----:B------:R-:W-:Y:S01]  /*104f0*/  IMAD R6, R236, UR20, RZ ;  /* 0x00000014ec067c24 */ /* 0x000fe2000f8e02ff */
[----:B------:R-:W-:Y:S01]  /*10500*/  MOV R236, R61 ;  /* 0x0000003d00ec7202 */ /* 0x000fe20000000f00 */
[----:B------:R-:W-:Y:S01]  /*10510*/  STL.64 [R1+0x8c0], R56 ;  /* 0x0008c03801007387 */ /* 0x000fe20000100a00 */
[----:B------:R-:W-:Y:S01]  /*10520*/  IMAD R58, R67, UR59, RZ ;  /* 0x0000003b433a7c24 */ /* 0x000fe2000f8e02ff */
[-C--:B------:R-:W-:Y:S02]  /*10530*/  LEA.HI.X.SX32 R61, R75, R2.reuse, 0x2, P4 ;  /* 0x000000024b3d7211 */ /* 0x080fe400020f16ff */
[----:B------:R1:W-:Y:S01]  /*10540*/  STL.64 [R1+0x2f8], R62 ;  /* 0x0002f83e01007387 */ /* 0x0003e20000100a00 */
[----:B------:R-:W-:-:S03]  /*10550*/  LEA.HI.X.SX32 R67, R74, R2, 0x2, P5 ;  /* 0x000000024a437211 */ /* 0x000fc600028f16ff */
[----:B-1----:R-:W2:Y:S04]  /*10560*/  LDL.LU R63, [R1+0x1670] ;  /* 0x00167000013f7983 */ /* 0x002ea80000300800 */
[----:B------:R1:W-:Y:S04]  /*10570*/  STL.64 [R1+0x2f0], R68 ;  /* 0x0002f04401007387 */ /* 0x0003e80000100a00 */
[----:B-1----:R-:W3:Y:S04]  /*10580*/  LDL.LU.64 R68, [R1+0x1668] ;  /* 0x0016680001447983 */ /* 0x002ee80000300a00 */
[----:B------:R-:W-:Y:S04]  /*10590*/  STL [R1+0x2c0], R210 ;  /* 0x0002c0d201007387 */ /* 0x000fe80000100800 */
[----:B------:R-:W-:Y:S04]  /*105a0*/  STL.64 [R1+0x2e8], R60 ;  /* 0x0002e83c01007387 */ /* 0x000fe80000100a00 */
[----:B------:R1:W-:Y:S04]  /*105b0*/  STL.64 [R1+0x2e0], R66 ;  /* 0x0002e04201007387 */ /* 0x0003e80000100a00 */
[----:B-1----:R-:W4:Y:S01]  /*105c0*/  LDL.LU.64 R66, [R1+0x1660] ;  /* 0x0016600001427983 */ /* 0x002f220000300a00 */
[----:B------:R-:W-:Y:S01]  /*105d0*/  IMAD R182, R182, UR16, RZ ;  /* 0x00000010b6b67c24 */ /* 0x000fe2000f8e02ff */
[----:B------:R-:W-:Y:S01]  /*105e0*/  ULDC UR16, c[0x0][0x240] ;  /* 0x0000900000107ab9 */ /* 0x000fe20000000800 */
[----:B------:R-:W-:Y:S01]  /*105f0*/  IMAD R150, R150, UR46, RZ ;  /* 0x0000002e96967c24 */ /* 0x000fe2000f8e02ff */
[----:B------:R-:W-:Y:S01]  /*10600*/  ULDC UR46, c[0x0][0x240] ;  /* 0x00009000002e7ab9 */ /* 0x000fe20000000800 */
[----:B------:R-:W-:-:S02]  /*10610*/  IMAD R221, R240, UR16, RZ ;  /* 0x00000010f0dd7c24 */ /* 0x000fc4000f8e02ff */
[----:B------:R-:W-:Y:S01]  /*10620*/  IMAD R153, R153, UR43, RZ ;  /* 0x0000002b99997c24 */ /* 0x000fe2000f8e02ff */
[----:B------:R-:W-:Y:S01]  /*10630*/  ULDC UR43, c[0x0][0x240] ;  /* 0x00009000002b7ab9 */ /* 0x000fe20000000800 */
[----:B------:R-:W-:Y:S01]  /*10640*/  IMAD R155, R155, UR41, RZ ;  /* 0x000000299b9b7c24 */ /* 0x000fe2000f8e02ff */
[----:B------:R-:W-:Y:S01]  /*10650*/  ULDC UR41, c[0x0][0x240] ;  /* 0x0000900000297ab9 */ /* 0x000fe20000000800 */
[----:B------:R-:W-:Y:S01]  /*10660*/  IMAD.MOV.U32 R240, RZ, RZ, R58 ;  /* 0x000000fffff07224 */ /* 0x000fe200078e003a */
[-C--:B------:R-:W-:Y:S01]  /*10670*/  LEA R58, P6, R73, R0.reuse, 0x2 ;  /* 0x00000000493a7211 */ /* 0x080fe200078c10ff */
[----:B------:R-:W-:Y:S01]  /*10680*/  IMAD R126, R208, UR46, RZ ;  /* 0x0000002ed07e7c24 */ /* 0x000fe2000f8e02ff */
[----:B------:R-:W-:Y:S01]  /*10690*/  LEA R64, P0, R72, R0, 0x2 ;  /* 0x0000000048407211 */ /* 0x000fe200078010ff */
[----:B------:R-:W-:Y:S01]  /*106a0*/  IMAD R160, R160, UR36, RZ ;  /* 0x00000024a0a07c24 */ /* 0x000fe2000f8e02ff */
[----:B------:R-:W-:Y:S01]  /*106b0*/  ULDC UR36, c[0x0][0x240] ;  /* 0x0000900000247ab9 */ /* 0x000fe20000000800 */
[----:B------:R-:W-:-:S02]  /*106c0*/  IMAD R54, R211, UR43, RZ ;  /* 0x0000002bd3367c24 */ /* 0x000fc4000f8e02ff */
[----:B------:R-:W-:Y:S02]  /*106d0*/  IMAD R208, R213, UR41, RZ ;  /* 0x00000029d5d07c24 */ /* 0x000fe4000f8e02ff */
[----:B------:R-:W-:Y:S01]  /*106e0*/  IMAD.MOV.U32 R213, RZ, RZ, R59 ;  /* 0x000000ffffd57224 */ /* 0x000fe200078e003b */
[----:B------:R-:W-:Y:S01]  /*106f0*/  LEA.HI.X.SX32 R59, R73, R2, 0x2, P6 ;  /* 0x00000002493b7211 */ /* 0x000fe200030f16ff */
[----:B------:R-:W-:Y:S01]  /*10700*/  IMAD R53, R65, UR59, RZ ;  /* 0x0000003b41357c24 */ /* 0x000fe2000f8e02ff */
[----:B------:R-:W-:Y:S01]  /*10710*/  LEA R56, P1, R71, R0, 0x2 ;  /* 0x0000000047387211 */ /* 0x000fe200078210ff */
[----:B------:R-:W-:Y:S01]  /*10720*/  IMAD R51, R218, UR36, RZ ;  /* 0x00000024da337c24 */ /* 0x000fe2000f8e02ff */
[-C--:B------:R-:W-:Y:S01]  /*10730*/  LEA.HI.X.SX32 R65, R72, R2.reuse, 0x2, P0 ;  /* 0x0000000248417211 */ /* 0x080fe200000f16ff */
[----:B------:R-:W-:Y:S01]  /*10740*/  IMAD R166, R166, UR60, RZ ;  /* 0x0000003ca6a67c24 */ /* 0x000fe2000f8e02ff */
[----:B------:R-:W-:Y:S01]  /*10750*/  ULDC UR60, c[0x0][0x240] ;  /* 0x00009000003c7ab9 */ /* 0x000fe20000000800 */
[----:B------:R-:W-:Y:S01]  /*10760*/  IMAD.MOV.U32 R218, RZ, RZ, R54 ;  /* 0x000000ffffda7224 */ /* 0x000fe200078e0036 */
[----:B------:R-:W-:Y:S01]  /*10770*/  STL.64 [R1+0x2d8], R58 ;  /* 0x0002d83a01007387 */ /* 0x000fe20000100a00 */
[----:B------:R-:W-:Y:S01]  /*10780*/  IMAD R44, R5, UR59, RZ ;  /* 0x0000003b052c7c24 */ /* 0x000fe2000f8e02ff */
[-C--:B------:R-:W-:Y:S01]  /*10790*/  LEA.HI.X.SX32 R57, R71, R2.reuse, 0x2, P1 ;  /* 0x0000000247397211 */ /* 0x080fe200008f16ff */
[----:B------:R-:W-:Y:S01]  /*107a0*/  IMAD R5, R224, UR60, RZ ;  /* 0x0000003ce0057c24 */ /* 0x000fe2000f8e02ff */
[----:B------:R-:W-:Y:S01]  /*107b0*/  MOV R224, R55 ;  /* 0x0000003700e07202 */ /* 0x000fe20000000f00 */
[----:B------:R-:W-:Y:S01]  /*107c0*/  IMAD.MOV.U32 R77, RZ, RZ, R211 ;  /* 0x000000ffff4d7224 */ /* 0x000fe200078e00d3 */
[----:B------:R1:W-:Y:S01]  /*107d0*/  STL.64 [R1+0x2d0], R64 ;  /* 0x0002d04001007387 */ /* 0x0003e20000100a00 */
[----:B------:R-:W-:-:S03]  /*107e0*/  LEA.HI.X.SX32 R77, R70, R2, 0x2, P2 ;  /* 0x00000002464d7211 */ /* 0x000fc600010f16ff */
[----:B-1----:R-:W4:Y:S01]  /*107f0*/  LDL.LU.64 R64, [R1+0x1658] ;  /* 0x0016580001407983 */ /* 0x002f220000300a00 */
[----:B--2---:R-:W-:Y:S02]  /*10800*/  MOV R73, R63 ;  /* 0x0000003f00497202 */ /* 0x004fe40000000f00 */
[CC--:B---3--:R-:W-:Y:S02]  /*10810*/  LEA R54, P3, R69.reuse, R0.reuse, 0x2 ;  /* 0x0000000045367211 */ /* 0x0c8fe400078610ff */
[C---:B------:R-:W-:Y:S02]  /*10820*/  LEA R60, P4, R68.reuse, R0, 0x2 ;  /* 0x00000000443c7211 */ /* 0x040fe400078810ff */
[-C--:B------:R-:W-:Y:S02]  /*10830*/  LEA.HI.X.SX32 R55, R69, R2.reuse, 0x2, P3 ;  /* 0x0000000245377211 */ /* 0x080fe400018f16ff */
[----:B------:R-:W-:Y:S02]  /*10840*/  LEA.HI.X.SX32 R61, R68, R2, 0x2, P4 ;  /* 0x00000002443d7211 */ /* 0x000fe400020f16ff */
[----:B----4-:R-:W-:-:S05]  /*10850*/  LEA R62, P5, R67, R0, 0x2 ;  /* 0x00000000433e7211 */ /* 0x010fca00078a10ff */
[----:B------:R1:W-:Y:S01]  /*10860*/  STL [R1+0x2a8], R62 ;  /* 0x0002a83e01007387 */ /* 0x0003e20000100800 */
[----:B------:R-:W-:-:S03]  /*10870*/  IMAD.MOV.U32 R72, RZ, RZ, R62 ;  /* 0x000000ffff487224 */ /* 0x000fc600078e003e */
[----:B-1----:R-:W2:Y:S04]  /*10880*/  LDL.LU.64 R62, [R1+0x1650] ;  /* 0x00165000013e7983 */ /* 0x002ea80000300a00 */
[----:B------:R-:W-:Y:S04]  /*10890*/  STL.64 [R1+0x2c8], R56 ;  /* 0x0002c83801007387 */ /* 0x000fe80000100a00 */
[----:B------:R-:W-:Y:S04]  /*108a0*/  STL [R1+0x2c4], R77 ;  /* 0x0002c44d01007387 */ /* 0x000fe80000100800 */
[----:B------:R-:W-:Y:S04]  /*108b0*/  STL.64 [R1+0x2b8], R54 ;  /* 0x0002b83601007387 */ /* 0x000fe80000100a00 */
[----:B------:R1:W-:Y:S04]  /*108c0*/  STL.64 [R1+0x2b0], R60 ;  /* 0x0002b03c01007387 */ /* 0x0003e80000100a00 */
[----:B-1----:R-:W3:Y:S01]  /*108d0*/  LDL.LU.64 R60, [R1+0x1648] ;  /* 0x00164800013c7983 */ /* 0x002ee20000300a00 */
[----:B------:R-:W-:Y:S01]  /*108e0*/  IMAD.MOV.U32 R76, RZ, RZ, R210 ;  /* 0x000000ffff4c7224 */ /* 0x000fe200078e00d2 */
[----:B------:R-:W-:Y:S01]  /*108f0*/  LEA R58, P6, R66, R0, 0x2 ;  /* 0x00000000423a7211 */ /* 0x000fe200078c10ff */
[----:B------:R-:W-:Y:S01]  /*10900*/  IMAD.MOV.U32 R78, RZ, RZ, R238 ;  /* 0x000000ffff4e7224 */ /* 0x000fe200078e00ee */
[----:B------:R-:W-:Y:S01]  /*10910*/  LEA.HI.X.SX32 R73, R67, R2, 0x2, P5 ;  /* 0x0000000243497211 */ /* 0x000fe200028f16ff */
[----:B------:R-:W-:Y:S01]  /*10920*/  IMAD.MOV.U32 R210, RZ, RZ, R44 ;  /* 0x000000ffffd27224 */ /* 0x000fe200078e002c */
[----:B------:R-:W-:Y:S01]  /*10930*/  LEA R44, P0, R65, R0, 0x2 ;  /* 0x00000000412c7211 */ /* 0x000fe200078010ff */
[----:B------:R-:W-:-:S02]  /*10940*/  IMAD.MOV.U32 R238, RZ, RZ, R226 ;  /* 0x000000ffffee7224 */ /* 0x000fc400078e00e2 */
[----:B------:R-:W-:Y:S01]  /*10950*/  IMAD.MOV.U32 R226, RZ, RZ, R46 ;  /* 0x000000ffffe27224 */ /* 0x000fe200078e002e */
[----:B------:R-:W-:Y:S01]  /*10960*/  LEA R56, P1, R64, R0, 0x2 ;  /* 0x0000000040387211 */ /* 0x000fe200078210ff */
[----:B------:R-:W-:Y:S01]  /*10970*/  IMAD.MOV.U32 R211, RZ, RZ, R45 ;  /* 0x000000ffffd37224 */ /* 0x000fe200078e002d */
[-C--:B------:R-:W-:Y:S02]  /*10980*/  LEA.HI.X.SX32 R59, R66, R2.reuse, 0x2, P6 ;  /* 0x00000002423b7211 */ /* 0x080fe400030f16ff */
[-C--:B------:R-:W-:Y:S02]  /*10990*/  LEA.HI.X.SX32 R45, R65, R2.reuse, 0x2, P0 ;  /* 0x00000002412d7211 */ /* 0x080fe400000f16ff */
[----:B------:R-:W-:Y:S02]  /*109a0*/  LEA.HI.X.SX32 R57, R64, R2, 0x2, P1 ;  /* 0x0000000240397211 */ /* 0x000fe400008f16ff */
[----:B--2---:R-:W-:-:S05]  /*109b0*/  LEA R74, P2, R63, R0, 0x2 ;  /* 0x000000003f4a7211 */ /* 0x004fca00078410ff */
[----:B------:R-:W-:Y:S04]  /*109c0*/  STL [R1+0x288], R74 ;  /* 0x0002884a01007387 */ /* 0x000fe80000100800 */
[----:B------:R-:W-:Y:S01]  /*109d0*/  STL [R1+0x2ac], R73 ;  /* 0x0002ac4901007387 */ /* 0x000fe20000100800 */
[----:B---3--:R-:W-:-:S05]  /*109e0*/  LEA R46, P4, R61, R0, 0x2 ;  /* 0x000000003d2e7211 */ /* 0x008fca00078810ff */
[----:B------:R-:W-:Y:S04]  /*109f0*/  STL [R1+0x278], R46 ;  /* 0x0002782e01007387 */ /* 0x000fe80000100800 */
[----:B------:R1:W-:Y:S04]  /*10a00*/  STL.64 [R1+0x2a0], R58 ;  /* 0x0002a03a01007387 */ /* 0x0003e80000100a00 */
[----:B-1----:R-:W2:Y:S04]  /*10a10*/  LDL.LU.64 R58, [R1+0x1640] ;  /* 0x00164000013a7983 */ /* 0x002ea80000300a00 */
[----:B------:R1:W-:Y:S04]  /*10a20*/  STL.64 [R1+0x298], R44 ;  /* 0x0002982c01007387 */ /* 0x0003e80000100a00 */
[----:B-1----:R-:W3:Y:S04]  /*10a30*/  LDL.LU.64 R44, [R1+0x1638] ;  /* 0x00163800012c7983 */ /* 0x002ee80000300a00 */
[----:B------:R1:W-:Y:S04]  /*10a40*/  STL.64 [R1+0x290], R56 ;  /* 0x0002903801007387 */ /* 0x0003e80000100a00 */
[----:B-1----:R-:W4:Y:S01]  /*10a50*/  LDL.LU.64 R56, [R1+0x1630] ;  /* 0x0016300001387983 */ /* 0x002f220000300a00 */
[----:B------:R-:W-:Y:S01]  /*10a60*/  IMAD R157, R157, UR39, RZ ;  /* 0x000000279d9d7c24 */ /* 0x000fe2000f8e02ff */
[----:B------:R-:W-:Y:S01]  /*10a70*/  ULDC UR39, c[0x0][0x240] ;  /* 0x0000900000277ab9 */ /* 0x000fe20000000800 */
[----:B------:R-:W-:Y:S01]  /*10a80*/  IMAD R162, R162, UR34, RZ ;  /* 0x00000022a2a27c24 */ /* 0x000fe2000f8e02ff */
[----:B------:R-:W-:Y:S01]  /*10a90*/  ULDC UR34, c[0x0][0x240] ;  /* 0x0000900000227ab9 */ /* 0x000fe20000000800 */
[----:B------:R-:W-:Y:S01]  /*10aa0*/  IMAD R183, R183, UR15, RZ ;  /* 0x0000000fb7b77c24 */ /* 0x000fe2000f8e02ff */
[----:B------:R-:W-:Y:S01]  /*10ab0*/  ULDC UR15, c[0x0][0x240] ;  /* 0x00009000000f7ab9 */ /* 0x000fe20000000800 */
[----:B------:R-:W-:Y:S01]  /*10ac0*/  IMAD R215, R215, UR39, RZ ;  /* 0x00000027d7d77c24 */ /* 0x000fe2000f8e02ff */
[----:B------:R-:W-:Y:S01]  /*10ad0*/  LEA R54, P3, R62, R0, 0x2 ;  /* 0x000000003e367211 */ /* 0x000fe200078610ff */
[----:B------:R-:W-:-:S02]  /*10ae0*/  IMAD R4, R220, UR34, RZ ;  /* 0x00000022dc047c24 */ /* 0x000fc4000f8e02ff */
[----:B------:R-:W-:Y:S01]  /*10af0*/  IMAD R220, R241, UR15, RZ ;  /* 0x0000000ff1dc7c24 */ /* 0x000fe2000f8e02ff */
[----:B------:R-:W-:Y:S01]  /*10b00*/  MOV R241, R236 ;  /* 0x000000ec00f17202 */ /* 0x000fe20000000f00 */
[----:B------:R-:W-:Y:S01]  /*10b10*/  IMAD R158, R158, UR38, RZ ;  /* 0x000000269e9e7c24 */ /* 0x000fe2000f8e02ff */
[----:B------:R-:W-:Y:S01]  /*10b20*/  ULDC UR38, c[0x0][0x240] ;  /* 0x0000900000267ab9 */ /* 0x000fe20000000800 */
[----:B------:R-:W-:Y:S02]  /*10b30*/  IMAD.MOV.U32 R77, RZ, RZ, R240 ;  /* 0x000000ffff4d7224 */ /* 0x000fe400078e00f0 */
[----:B------:R-:W-:Y:S02]  /*10b40*/  IMAD.MOV.U32 R65, RZ, RZ, R47 ;  /* 0x000000ffff417224 */ /* 0x000fe400078e002f */
[----:B------:R-:W-:Y:S02]  /*10b50*/  IMAD.MOV.U32 R240, RZ, RZ, R230 ;  /* 0x000000fffff07224 */ /* 0x000fe400078e00e6 */
[----:B------:R-:W-:Y:S01]  /*10b60*/  IMAD.MOV.U32 R236, RZ, RZ, R215 ;  /* 0x000000ffffec7224 */ /* 0x000fe200078e00d7 */
[----:B------:R-:W-:Y:S01]  /*10b70*/  MOV R215, R52 ;  /* 0x0000003400d77202 */ /* 0x000fe20000000f00 */
[----:B------:R-:W-:Y:S01]  /*10b80*/  IMAD.MOV.U32 R67, RZ, RZ, R75 ;  /* 0x000000ffff437224 */ /* 0x000fe200078e004b */
[----:B------:R-:W-:Y:S01]  /*10b90*/  LEA.HI.X.SX32 R67, R63, R2, 0x2, P2 ;  /* 0x000000023f437211 */ /* 0x000fe200010f16ff */
[----:B------:R-:W-:Y:S01]  /*10ba0*/  IMAD R216, R216, UR38, RZ ;  /* 0x00000026d8d87c24 */ /* 0x000fe2000f8e02ff */
[----:B------:R-:W-:-:S02]  /*10bb0*/  LEA R52, P5, R60, R0, 0x2 ;  /* 0x000000003c347211 */ /* 0x000fc400078a10ff */
[----:B------:R-:W-:Y:S01]  /*10bc0*/  LEA.HI.X.SX32 R55, R62, R2, 0x2, P3 ;  /* 0x000000023e377211 */ /* 0x000fe200018f16ff */
[----:B------:R-:W-:Y:S01]  /*10bd0*/  IMAD.MOV.U32 R66, RZ, RZ, R74 ;  /* 0x000000ffff427224 */ /* 0x000fe200078e004a */
[----:B------:R-:W-:Y:S01]  /*10be0*/  MOV R63, R65 ;  /* 0x00000041003f7202 */ /* 0x000fe20000000f00 */
[----:B------:R-:W-:Y:S01]  /*10bf0*/  IMAD.MOV.U32 R76, RZ, RZ, R78 ;  /* 0x000000ffff4c7224 */ /* 0x000fe200078e004e */
[----:B------:R-:W-:Y:S01]  /*10c00*/  MOV R74, R48 ;  /* 0x00000030004a7202 */ /* 0x000fe20000000f00 */
[----:B------:R-:W-:Y:S01]  /*10c10*/  IMAD.MOV.U32 R64, RZ, RZ, R46 ;  /* 0x000000ffff407224 */ /* 0x000fe200078e002e */
[----:B------:R-:W-:Y:S01]  /*10c20*/  MOV R78, R240 ;  /* 0x000000f0004e7202 */ /* 0x000fe20000000f00 */
[----:B------:R-:W-:Y:S01]  /*10c30*/  IMAD.MOV.U32 R73, RZ, RZ, R53 ;  /* 0x000000ffff497224 */ /* 0x000fe200078e0035 */
[----:B------:R-:W3:Y:S01]  /*10c40*/  LDL.LU.64 R46, [R1+0x1628] ;  /* 0x00162800012e7983 */ /* 0x000ee20000300a00 */
[-C--:B------:R-:W-:Y:S01]  /*10c50*/  LEA.HI.X.SX32 R63, R61, R2.reuse, 0x2, P4 ;  /* 0x000000023d3f7211 */ /* 0x080fe200020f16ff */
[----:B------:R-:W-:Y:S01]  /*10c60*/  IMAD.MOV.U32 R240, RZ, RZ, R237 ;  /* 0x000000fffff07224 */ /* 0x000fe200078e00ed */
[----:B------:R-:W-:Y:S01]  /*10c70*/  LEA.HI.X.SX32 R53, R60, R2, 0x2, P5 ;  /* 0x000000023c357211 */ /* 0x000fe200028f16ff */
[----:B------:R-:W-:Y:S01]  /*10c80*/  STL [R1+0x28c], R67 ;  /* 0x00028c4301007387 */ /* 0x000fe20000100800 */
[----:B------:R-:W-:Y:S01]  /*10c90*/  MOV R230, R216 ;  /* 0x000000d800e67202 */ /* 0x000fe20000000f00 */
[----:B------:R-:W-:Y:S01]  /*10ca0*/  IMAD.MOV.U32 R216, RZ, RZ, R211 ;  /* 0x000000ffffd87224 */ /* 0x000fe200078e00d3 */
[----:B------:R-:W-:Y:S01]  /*10cb0*/  MOV R237, R50 ;  /* 0x0000003200ed7202 */ /* 0x000fe20000000f00 */
[----:B------:R1:W-:Y:S01]  /*10cc0*/  STL.64 [R1+0x280], R54 ;  /* 0x0002803601007387 */ /* 0x0003e20000100a00 */
[----:B------:R-:W-:-:S02]  /*10cd0*/  IMAD.MOV.U32 R75, RZ, RZ, R77 ;  /* 0x000000ffff4b7224 */ /* 0x000fc400078e004d */
[----:B------:R-:W-:Y:S02]  /*10ce0*/  IMAD.MOV.U32 R211, RZ, RZ, R49 ;  /* 0x000000ffffd37224 */ /* 0x000fe400078e0031 */
[----:B------:R-:W-:Y:S02]  /*10cf0*/  IMAD.MOV.U32 R77, RZ, RZ, R241 ;  /* 0x000000ffff4d7224 */ /* 0x000fe400078e00f1 */
[----:B------:R-:W-:Y:S02]  /*10d00*/  IMAD.MOV.U32 R241, RZ, RZ, R238 ;  /* 0x000000fffff17224 */ /* 0x000fe400078e00ee */
[----:B------:R-:W-:Y:S01]  /*10d10*/  IMAD.MOV.U32 R238, RZ, RZ, R51 ;  /* 0x000000ffffee7224 */ /* 0x000fe200078e0033 */
[----:B-1----:R-:W3:Y:S01]  /*10d20*/  LDL.LU.64 R54, [R1+0x1620] ;  /* 0x0016200001367983 */ /* 0x002ee20000300a00 */
[-C--:B--2---:R-:W-:Y:S02]  /*10d30*/  LEA R48, P6, R59, R0.reuse, 0x2 ;  /* 0x000000003b307211 */ /* 0x084fe400078c10ff */
[----:B------:R-:W-:-:S02]  /*10d40*/  LEA R50, P0, R58, R0, 0x2 ;  /* 0x000000003a327211 */ /* 0x000fc400078010ff */
[-C--:B------:R-:W-:Y:S02]  /*10d50*/  LEA.HI.X.SX32 R49, R59, R2.reuse, 0x2, P6 ;  /* 0x000000023b317211 */ /* 0x080fe400030f16ff */
[----:B------:R-:W-:Y:S02]  /*10d60*/  LEA.HI.X.SX32 R51, R58, R2, 0x2, P0 ;  /* 0x000000023a337211 */ /* 0x000fe400000f16ff */
[----:B----4-:R-:W-:-:S05]  /*10d70*/  LEA R70, P1, R57, R0, 0x2 ;  /* 0x0000000039467211 */ /* 0x010fca00078210ff */
[----:B------:R-:W-:Y:S04]  /*10d80*/  STL [R1+0x258], R70 ;  /* 0x0002584601007387 */ /* 0x000fe80000100800 */
[----:B------:R-:W-:Y:S04]  /*10d90*/  STL [R1+0x27c], R63 ;  /* 0x00027c3f01007387 */ /* 0x000fe80000100800 */
[----:B------:R1:W-:Y:S04]  /*10da0*/  STL.64 [R1+0x270], R52 ;  /* 0x0002703401007387 */ /* 0x0003e80000100a00 */
[----:B-1----:R-:W2:Y:S04]  /*10db0*/  LDL.LU.64 R52, [R1+0x1618] ;  /* 0x0016180001347983 */ /* 0x002ea80000300a00 */
[----:B------:R1:W-:Y:S04]  /*10dc0*/  STL.64 [R1+0x268], R48 ;  /* 0x0002683001007387 */ /* 0x0003e80000100a00 */
[----:B-1----:R-:W4:Y:S04]  /*10dd0*/  LDL.LU.64 R48, [R1+0x1610] ;  /* 0x0016100001307983 */ /* 0x002f280000300a00 */
[----:B------:R1:W-:Y:S04]  /*10de0*/  STL.64 [R1+0x260], R50 ;  /* 0x0002603201007387 */ /* 0x0003e80000100a00 */
[----:B-1----:R-:W4:Y:S01]  /*10df0*/  LDL.LU.64 R50, [R1+0x1608] ;  /* 0x0016080001327983 */ /* 0x002f220000300a00 */
[-C--:B------:R-:W-:Y:S01]  /*10e00*/  LEA R66, P2, R56, R0.reuse, 0x2 ;  /* 0x0000000038427211 */ /* 0x080fe200078410ff */
[----:B------:R-:W-:Y:S01]  /*10e10*/  IMAD.MOV.U32 R62, RZ, RZ, R64 ;  /* 0x000000ffff3e7224 */ /* 0x000fe200078e0040 */
[-C--:B---3--:R-:W-:Y:S01]  /*10e20*/  LEA R64, P3, R55, R0.reuse, 0x2 ;  /* 0x0000000037407211 */ /* 0x088fe200078610ff */
[----:B------:R-:W-:Y:S01]  /*10e30*/  IMAD.MOV.U32 R59, RZ, RZ, R71 ;  /* 0x000000ffff3b7224 */ /* 0x000fe200078e0047 */
[----:B------:R-:W-:-:S02]  /*10e40*/  LEA R62, P4, R54, R0, 0x2 ;  /* 0x00000000363e7211 */ /* 0x000fc400078810ff */
[-C--:B------:R-:W-:Y:S02]  /*10e50*/  LEA.HI.X.SX32 R59, R57, R2.reuse, 0x2, P1 ;  /* 0x00000002393b7211 */ /* 0x080fe400008f16ff */
[-C--:B------:R-:W-:Y:S02]  /*10e60*/  LEA.HI.X.SX32 R67, R56, R2.reuse, 0x2, P2 ;  /* 0x0000000238437211 */ /* 0x080fe400010f16ff */
[-C--:B------:R-:W-:Y:S01]  /*10e70*/  LEA.HI.X.SX32 R65, R55, R2.reuse, 0x2, P3 ;  /* 0x0000000237417211 */ /* 0x080fe200018f16ff */
[----:B------:R-:W-:Y:S01]  /*10e80*/  IMAD.MOV.U32 R58, RZ, RZ, R70 ;  /* 0x000000ffff3a7224 */ /* 0x000fe200078e0046 */
[----:B------:R-:W-:Y:S01]  /*10e90*/  LEA.HI.X.SX32 R63, R54, R2, 0x2, P4 ;  /* 0x00000002363f7211 */ /* 0x000fe200020f16ff */
[----:B------:R-:W-:Y:S02]  /*10ea0*/  IMAD R43, R43, UR59, RZ ;  /* 0x0000003b2b2b7c24 */ /* 0x000fe4000f8e02ff */
[----:B------:R-:W-:Y:S02]  /*10eb0*/  IMAD R42, R42, UR59, RZ ;  /* 0x0000003b2a2a7c24 */ /* 0x000fe4000f8e02ff */
[----:B------:R-:W-:-:S02]  /*10ec0*/  IMAD R41, R41, UR59, RZ ;  /* 0x0000003b29297c24 */ /* 0x000fc4000f8e02ff */
[----:B------:R-:W-:Y:S02]  /*10ed0*/  IMAD R40, R40, UR59, RZ ;  /* 0x0000003b28287c24 */ /* 0x000fe4000f8e02ff */
[----:B------:R-:W-:Y:S02]  /*10ee0*/  IMAD R39, R39, UR59, RZ ;  /* 0x0000003b27277c24 */ /* 0x000fe4000f8e02ff */
[----:B------:R-:W-:Y:S02]  /*10ef0*/  IMAD R38, R38, UR59, RZ ;  /* 0x0000003b26267c24 */ /* 0x000fe4000f8e02ff */
[----:B------:R-:W-:Y:S02]  /*10f00*/  IMAD R37, R37, UR59, RZ ;  /* 0x0000003b25257c24 */ /* 0x000fe4000f8e02ff */
[----:B------:R-:W-:Y:S01]  /*10f10*/  IMAD R181, R181, UR17, RZ ;  /* 0x00000011b5b57c24 */ /* 0x000fe2000f8e02ff */
[----:B------:R-:W-:Y:S01]  /*10f20*/  ULDC UR17, c[0x0][0x240] ;  /* 0x0000900000117ab9 */ /* 0x000fe20000000800 */
[----:B------:R-:W-:Y:S01]  /*10f30*/  IMAD R151, R151, UR45, RZ ;  /* 0x0000002d97977c24 */ /* 0x000fe2000f8e02ff */
[----:B------:R-:W-:Y:S01]  /*10f40*/  ULDC UR45, c[0x0][0x240] ;  /* 0x00009000002d7ab9 */ /* 0x000fe20000000800 */
[----:B------:R-:W-:-:S02]  /*10f50*/  IMAD R239, R239, UR17, RZ ;  /* 0x00000011efef7c24 */ /* 0x000fc4000f8e02ff */
[----:B------:R-:W-:Y:S02]  /*10f60*/  IMAD R209, R209, UR45, RZ ;  /* 0x0000002dd1d17c24 */ /* 0x000fe4000f8e02ff */
[----:B------:R-:W-:Y:S01]  /*10f70*/  IMAD R161, R161, UR35, RZ ;  /* 0x00000023a1a17c24 */ /* 0x000fe2000f8e02ff */
[----:B------:R-:W-:Y:S01]  /*10f80*/  ULDC UR35, c[0x0][0x240] ;  /* 0x0000900000237ab9 */ /* 0x000fe20000000800 */
[----:B------:R-:W-:Y:S01]  /*10f90*/  IMAD R159, R159, UR37, RZ ;  /* 0x000000259f9f7c24 */ /* 0x000fe2000f8e02ff */
[----:B------:R-:W-:Y:S01]  /*10fa0*/  ULDC UR37, c[0x0][0x240] ;  /* 0x0000900000257ab9 */ /* 0x000fe20000000800 */
[----:B------:R-:W-:Y:S02]  /*10fb0*/  IMAD R219, R219, UR35, RZ ;  /* 0x00000023dbdb7c24 */ /* 0x000fe4000f8e02ff */
[----:B------:R-:W-:Y:S02]  /*10fc0*/  IMAD R217, R217, UR37, RZ ;  /* 0x00000025d9d97c24 */ /* 0x000fe4000f8e02ff */
[----:B------:R-:W-:Y:S01]  /*10fd0*/  IMAD R156, R156, UR40, RZ ;  /* 0x000000289c9c7c24 */ /* 0x000fe2000f8e02ff */
[----:B------:R-:W-:Y:S01]  /*10fe0*/  ULDC UR40, c[0x0][0x240] ;  /* 0x0000900000287ab9 */ /* 0x000fe20000000800 */
[----:B------:R-:W-:Y:S01]  /*10ff0*/  IMAD R175, R175, UR23, RZ ;  /* 0x00000017afaf7c24 */ /* 0x000fe2000f8e02ff */
[----:B------:R-:W-:Y:S01]  /*11000*/  ULDC UR23, c[0x0][0x240] ;  /* 0x0000900000177ab9 */ /* 0x000fe20000000800 */
[----:B------:R-:W-:Y:S01]  /*11010*/  IMAD R165, R165, UR61, RZ ;  /* 0x0000003da5a57c24 */ /* 0x000fe2000f8e02ff */
[----:B------:R-:W-:Y:S01]  /*11020*/  ULDC UR61, c[0x0][0x240] ;  /* 0x00009000003d7ab9 */ /* 0x000fe20000000800 */
[----:B------:R-:W-:-:S02]  /*11030*/  IMAD R214, R214, UR40, RZ ;  /* 0x00000028d6d67c24 */ /* 0x000fc4000f8e02ff */
[----:B------:R-:W-:Y:S01]  /*11040*/  IMAD R167, R167, UR31, RZ ;  /* 0x0000001fa7a77c24 */ /* 0x000fe2000f8e02ff */
[----:B------:R-:W-:Y:S01]  /*11050*/  ULDC UR31, c[0x0][0x240] ;  /* 0x00009000001f7ab9 */ /* 0x000fe20000000800 */
[----:B------:R-:W-:Y:S02]  /*11060*/  IMAD R233, R233, UR23, RZ ;  /* 0x00000017e9e97c24 */ /* 0x000fe4000f8e02ff */
[----:B------:R-:W-:Y:S02]  /*11070*/  IMAD R223, R223, UR61, RZ ;  /* 0x0000003ddfdf7c24 */ /* 0x000fe4000f8e02ff */
[----:B------:R-:W-:Y:S01]  /*11080*/  IMAD R171, R171, UR27, RZ ;  /* 0x0000001babab7c24 */ /* 0x000fe2000f8e02ff */
[----:B------:R-:W-:Y:S01]  /*11090*/  ULDC UR27, c[0x0][0x240] ;  /* 0x00009000001b7ab9 */ /* 0x000fe20000000800 */
[----:B------:R-:W-:Y:S02]  /*110a0*/  IMAD R225, R225, UR31, RZ ;  /* 0x0000001fe1e17c24 */ /* 0x000fe4000f8e02ff */
[----:B------:R-:W-:-:S02]  /*110b0*/  IMAD R229, R229, UR27, RZ ;  /* 0x0000001be5e57c24 */ /* 0x000fc4000f8e02ff */
[----:B------:R-:W-:Y:S02]  /*110c0*/  IMAD R127, R127, UR59, RZ ;  /* 0x0000003b7f7f7c24 */ /* 0x000fe4000f8e02ff */
        /* <DEDUP_REMOVED lines=10> */
[----:B------:R-:W-:Y:S02]  /*11170*/  IMAD R93, R93, UR59, RZ ;  /* 0x0000003b5d5d7c24 */ /* 0x000fe4000f8e02ff */
[----:B------:R-:W-:Y:S02]  /*11180*/  IMAD R94, R94, UR59, RZ ;  /* 0x0000003b5e5e7c24 */ /* 0x000fe4000f8e02ff */
[----:B------:R-:W-:Y:S02]  /*11190*/  IMAD R95, R95, UR59, RZ ;  /* 0x0000003b5f5f7c24 */ /* 0x000fe4000f8e02ff */
[----:B------:R-:W-:Y:S02]  /*111a0*/  IMAD R96, R96, UR59, RZ ;  /* 0x0000003b60607c24 */ /* 0x000fe4000f8e02ff */
        /* <DEDUP_REMOVED lines=24> */
[-C--:B--2---:R-:W-:Y:S02]  /*11330*/  LEA R68, P6, R52, R0.reuse, 0x2 ;  /* 0x0000000034447211 */ /* 0x084fe400078c10ff */
[----:B------:R-:W-:-:S03]  /*11340*/  LEA R60, P5, R53, R0, 0x2 ;  /* 0x00000000353c7211 */ /* 0x000fc600078a10ff */
[----:B------:R-:W-:Y:S01]  /*11350*/  STL [R1+0x230], R68 ;  /* 0x0002304401007387 */ /* 0x000fe20000100800 */
[----:B------:R-:W-:Y:S01]  /*11360*/  LEA.HI.X.SX32 R61, R53, R2, 0x2, P5 ;  /* 0x00000002353d7211 */ /* 0x000fe200028f16ff */
[----:B------:R-:W-:Y:S02]  /*11370*/  IMAD.MOV.U32 R58, RZ, RZ, R68 ;  /* 0x000000ffff3a7224 */ /* 0x000fe400078e0044 */
[----:B------:R1:W-:Y:S04]  /*11380*/  STL [R1+0x25c], R59 ;  /* 0x00025c3b01007387 */ /* 0x0003e80000100800 */
[----:B------:R4:W-:Y:S04]  /*11390*/  STL.64 [R1+0x250], R66 ;  /* 0x0002504201007387 */ /* 0x0009e80000100a00 */
[----:B------:R2:W-:Y:S01]  /*113a0*/  STL.64 [R1+0x248], R64 ;  /* 0x0002484001007387 */ /* 0x0005e20000100a00 */
[----:B-1----:R-:W-:-:S03]  /*113b0*/  MOV R59, R69 ;  /* 0x00000045003b7202 */ /* 0x002fc60000000f00 */
[----:B------:R1:W-:Y:S01]  /*113c0*/  STL.64 [R1+0x240], R62 ;  /* 0x0002403e01007387 */ /* 0x0003e20000100a00 */
[----:B------:R-:W-:Y:S02]  /*113d0*/  LEA.HI.X.SX32 R59, R52, R2, 0x2, P6 ;  /* 0x00000002343b7211 */ /* 0x000fe400030f16ff */
[-C--:B----4-:R-:W-:Y:S01]  /*113e0*/  LEA R66, P2, R49, R0.reuse, 0x2 ;  /* 0x0000000031427211 */ /* 0x090fe200078410ff */
[----:B------:R3:W-:Y:S01]  /*113f0*/  STL.64 [R1+0x238], R60 ;  /* 0x0002383c01007387 */ /* 0x0007e20000100a00 */
[-C--:B--2---:R-:W-:Y:S02]  /*11400*/  LEA R64, P3, R48, R0.reuse, 0x2 ;  /* 0x0000000030407211 */ /* 0x084fe400078610ff */
[-C--:B------:R-:W-:Y:S02]  /*11410*/  LEA R70, P0, R51, R0.reuse, 0x2 ;  /* 0x0000000033467211 */ /* 0x080fe400078010ff */
[-C--:B------:R-:W-:Y:S02]  /*11420*/  LEA R68, P1, R50, R0.reuse, 0x2 ;  /* 0x0000000032447211 */ /* 0x080fe400078210ff */
[----:B-1----:R-:W-:-:S02]  /*11430*/  LEA R62, P4, R47, R0, 0x2 ;  /* 0x000000002f3e7211 */ /* 0x002fc400078810ff */
[----:B------:R-:W-:Y:S02]  /*11440*/  LEA.HI.X.SX32 R71, R51, R2, 0x2, P0 ;  /* 0x0000000233477211 */ /* 0x000fe400000f16ff */
[----:B---3--:R-:W-:Y:S02]  /*11450*/  LEA R60, P5, R46, R0, 0x2 ;  /* 0x000000002e3c7211 */ /* 0x008fe400078a10ff */
[----:B------:R-:W-:Y:S02]  /*11460*/  LEA.HI.X.SX32 R69, R50, R2, 0x2, P1 ;  /* 0x0000000232457211 */ /* 0x000fe400008f16ff */
[----:B------:R-:W-:Y:S02]  /*11470*/  LEA R58, P6, R45, R0, 0x2 ;  /* 0x000000002d3a7211 */ /* 0x000fe400078c10ff */
[----:B------:R-:W-:Y:S01]  /*11480*/  LEA.HI.X.SX32 R67, R49, R2, 0x2, P2 ;  /* 0x0000000231437211 */ /* 0x000fe200010f16ff */
[----:B------:R1:W-:Y:S01]  /*11490*/  STL [R1+0x234], R59 ;  /* 0x0002343b01007387 */ /* 0x0003e20000100800 */
[----:B------:R-:W-:-:S02]  /*114a0*/  LEA R56, P0, R44, R0, 0x2 ;  /* 0x000000002c387211 */ /* 0x000fc400078010ff */
[----:B------:R-:W-:Y:S01]  /*114b0*/  LEA.HI.X.SX32 R65, R48, R2, 0x2, P3 ;  /* 0x0000000230417211 */ /* 0x000fe200018f16ff */
[----:B------:R-:W-:Y:S01]  /*114c0*/  STL.64 [R1+0x228], R70 ;  /* 0x0002284601007387 */ /* 0x000fe20000100a00 */
[----:B------:R-:W-:Y:S02]  /*114d0*/  LEA R54, P1, R43, R0, 0x2 ;  /* 0x000000002b367211 */ /* 0x000fe400078210ff */
[----:B------:R-:W-:Y:S01]  /*114e0*/  LEA.HI.X.SX32 R63, R47, R2, 0x2, P4 ;  /* 0x000000022f3f7211 */ /* 0x000fe200020f16ff */
[----:B------:R-:W-:Y:S01]  /*114f0*/  STL.64 [R1+0x220], R68 ;  /* 0x0002204401007387 */ /* 0x000fe20000100a00 */
[----:B------:R-:W-:Y:S02]  /*11500*/  LEA R52, P2, R42, R0, 0x2 ;  /* 0x000000002a347211 */ /* 0x000fe400078410ff */
[----:B------:R-:W-:Y:S01]  /*11510*/  LEA.HI.X.SX32 R61, R46, R2, 0x2, P5 ;  /* 0x000000022e3d7211 */ /* 0x000fe200028f16ff */
[----:B------:R-:W-:Y:S01]  /*11520*/  STL.64 [R1+0x218], R66 ;  /* 0x0002184201007387 */ /* 0x000fe20000100a00 */
[----:B------:R-:W-:-:S02]  /*11530*/  LEA R50, P3, R41, R0, 0x2 ;  /* 0x0000000029327211 */ /* 0x000fc400078610ff */
[----:B-1----:R-:W-:Y:S01]  /*11540*/  LEA.HI.X.SX32 R59, R45, R2, 0x2, P6 ;  /* 0x000000022d3b7211 */ /* 0x002fe200030f16ff */
[----:B------:R-:W-:Y:S01]  /*11550*/  STL.64 [R1+0x210], R64 ;  /* 0x0002104001007387 */ /* 0x000fe20000100a00 */
[----:B------:R-:W-:Y:S02]  /*11560*/  LEA R48, P4, R40, R0, 0x2 ;  /* 0x0000000028307211 */ /* 0x000fe400078810ff */
[-C--:B------:R-:W-:Y:S01]  /*11570*/  LEA.HI.X.SX32 R57, R44, R2.reuse, 0x2, P0 ;  /* 0x000000022c397211 */ /* 0x080fe200000f16ff */
[----:B------:R-:W-:Y:S01]  /*11580*/  STL.64 [R1+0x208], R62 ;  /* 0x0002083e01007387 */ /* 0x000fe20000100a00 */
[-C--:B------:R-:W-:Y:S02]  /*11590*/  LEA.HI.X.SX32 R55, R43, R2.reuse, 0x2, P1 ;  /* 0x000000022b377211 */ /* 0x080fe400008f16ff */
[-C--:B------:R-:W-:Y:S01]  /*115a0*/  LEA.HI.X.SX32 R53, R42, R2.reuse, 0x2, P2 ;  /* 0x000000022a357211 */ /* 0x080fe200010f16ff */
[----:B------:R1:W-:Y:S01]  /*115b0*/  STL.64 [R1+0x200], R60 ;  /* 0x0002003c01007387 */ /* 0x0003e20000100a00 */
[----:B------:R-:W-:-:S02]  /*115c0*/  LEA.HI.X.SX32 R51, R41, R2, 0x2, P3 ;  /* 0x0000000229337211 */ /* 0x000fc400018f16ff */
[----:B------:R-:W-:Y:S01]  /*115d0*/  LEA.HI.X.SX32 R49, R40, R2, 0x2, P4 ;  /* 0x0000000228317211 */ /* 0x000fe200020f16ff */
[----:B------:R2:W-:Y:S04]  /*115e0*/  STL.64 [R1+0x1f8], R58 ;  /* 0x0001f83a01007387 */ /* 0x0005e80000100a00 */
[----:B------:R3:W-:Y:S01]  /*115f0*/  STL.64 [R1+0x1f0], R56 ;  /* 0x0001f03801007387 */ /* 0x0007e20000100a00 */
[----:B-1----:R-:W-:-:S03]  /*11600*/  LEA R60, P5, R39, R0, 0x2 ;  /* 0x00000000273c7211 */ /* 0x002fc600078a10ff */
[----:B------:R1:W-:Y:S01]  /*11610*/  STL.64 [R1+0x1e8], R54 ;  /* 0x0001e83601007387 */ /* 0x0003e20000100a00 */
[----:B--2---:R-:W-:-:S03]  /*11620*/  LEA R58, P6, R38, R0, 0x2 ;  /* 0x00000000263a7211 */ /* 0x004fc600078c10ff */
[----:B------:R2:W-:Y:S01]  /*11630*/  STL.64 [R1+0x1e0], R52 ;  /* 0x0001e03401007387 */ /* 0x0005e20000100a00 */
[----:B------:R-:W-:Y:S02]  /*11640*/  LEA.HI.X.SX32 R61, R39, R2, 0x2, P5 ;  /* 0x00000002273d7211 */ /* 0x000fe400028f16ff */
[C---:B---3--:R-:W-:Y:S01]  /*11650*/  LEA R56, P0, R37.reuse, R0, 0x2 ;  /* 0x0000000025387211 */ /* 0x048fe200078010ff */
[----:B------:R3:W-:Y:S01]  /*11660*/  STL.64 [R1+0x1d8], R50 ;  /* 0x0001d83201007387 */ /* 0x0007e20000100a00 */
[----:B------:R-:W-:Y:S02]  /*11670*/  LEA.HI.X.SX32 R59, R38, R2, 0x2, P6 ;  /* 0x00000002263b7211 */ /* 0x000fe400030f16ff */
[----:B-1----:R-:W-:Y:S01]  /*11680*/  LEA R54, P1, R36, R0, 0x2 ;  /* 0x0000000024367211 */ /* 0x002fe200078210ff */
[----:B------:R1:W-:Y:S01]  /*11690*/  STL.64 [R1+0x1d0], R48 ;  /* 0x0001d03001007387 */ /* 0x0003e20000100a00 */
[----:B------:R-:W-:Y:S02]  /*116a0*/  LEA.HI.X.SX32 R57, R37, R2, 0x2, P0 ;  /* 0x0000000225397211 */ /* 0x000fe400000f16ff */
[----:B--2---:R-:W-:-:S02]  /*116b0*/  LEA R52, P2, R35, R0, 0x2 ;  /* 0x0000000023347211 */ /* 0x004fc400078410ff */
[-C--:B------:R-:W-:Y:S02]  /*116c0*/  LEA R46, P5, R32, R0.reuse, 0x2 ;  /* 0x00000000202e7211 */ /* 0x080fe400078a10ff */
[----:B---3--:R-:W-:Y:S02]  /*116d0*/  LEA R50, P3, R34, R0, 0x2 ;  /* 0x0000000022327211 */ /* 0x008fe400078610ff */
[----:B------:R-:W-:Y:S02]  /*116e0*/  LEA.HI.X.SX32 R55, R36, R2, 0x2, P1 ;  /* 0x0000000224377211 */ /* 0x000fe400008f16ff */
[----:B-1----:R-:W-:Y:S01]  /*116f0*/  LEA R48, P4, R33, R0, 0x2 ;  /* 0x0000000021307211 */ /* 0x002fe200078810ff */
[----:B------:R-:W-:Y:S01]  /*11700*/  STL.64 [R1+0x1c8], R60 ;  /* 0x0001c83c01007387 */ /* 0x000fe20000100a00 */
[-C--:B------:R-:W-:Y:S02]  /*11710*/  LEA.HI.X.SX32 R53, R35, R2.reuse, 0x2, P2 ;  /* 0x0000000223357211 */ /* 0x080fe400010f16ff */
[-C--:B------:R-:W-:Y:S01]  /*11720*/  LEA.HI.X.SX32 R51, R34, R2.reuse, 0x2, P3 ;  /* 0x0000000222337211 */ /* 0x080fe200018f16ff */
[----:B------:R-:W-:Y:S01]  /*11730*/  STL.64 [R1+0x1c0], R58 ;  /* 0x0001c03a01007387 */ /* 0x000fe20000100a00 */
[----:B------:R-:W-:-:S02]  /*11740*/  LEA.HI.X.SX32 R49, R33, R2, 0x2, P4 ;  /* 0x0000000221317211 */ /* 0x000fc400020f16ff */
[----:B------:R-:W-:Y:S01]  /*11750*/  LEA R44, P6, R31, R0, 0x2 ;  /* 0x000000001f2c7211 */ /* 0x000fe200078c10ff */
[----:B------:R-:W-:Y:S01]  /*11760*/  STL.64 [R1+0x1b8], R56 ;  /* 0x0001b83801007387 */ /* 0x000fe20000100a00 */
[----:B------:R-:W-:Y:S02]  /*11770*/  LEA.HI.X.SX32 R47, R32, R2, 0x2, P5 ;  /* 0x00000002202f7211 */ /* 0x000fe400028f16ff */
[-C--:B------:R-:W-:Y:S01]  /*11780*/  LEA R42, P0, R30, R0.reuse, 0x2 ;  /* 0x000000001e2a7211 */ /* 0x080fe200078010ff */
[----:B------:R1:W-:Y:S01]  /*11790*/  STL.64 [R1+0x1b0], R54 ;  /* 0x0001b03601007387 */ /* 0x0003e20000100a00 */
[-C--:B------:R-:W-:Y:S02]  /*117a0*/  LEA R40, P1, R29, R0.reuse, 0x2 ;  /* 0x000000001d287211 */ /* 0x080fe400078210ff */
[-C--:B------:R-:W-:Y:S01]  /*117b0*/  LEA R38, P2, R28, R0.reuse, 0x2 ;  /* 0x000000001c267211 */ /* 0x080fe200078410ff */
[----:B------:R2:W-:Y:S01]  /*117c0*/  STL.64 [R1+0x1a8], R52 ;  /* 0x0001a83401007387 */ /* 0x0005e20000100a00 */
[----:B------:R-:W-:-:S02]  /*117d0*/  LEA R36, P3, R27, R0, 0x2 ;  /* 0x000000001b247211 */ /* 0x000fc400078610ff */
[----:B------:R-:W-:Y:S01]  /*117e0*/  LEA.HI.X.SX32 R45, R31, R2, 0x2, P6 ;  /* 0x000000021f2d7211 */ /* 0x000fe200030f16ff */
[----:B------:R3:W-:Y:S01]  /*117f0*/  STL.64 [R1+0x1a0], R50 ;  /* 0x0001a03201007387 */ /* 0x0007e20000100a00 */
[----:B------:R-:W-:Y:S02]  /*11800*/  LEA R34, P4, R26, R0, 0x2 ;  /* 0x000000001a227211 */ /* 0x000fe400078810ff */
[-C--:B------:R-:W-:Y:S01]  /*11810*/  LEA.HI.X.SX32 R43, R30, R2.reuse, 0x2, P0 ;  /* 0x000000021e2b7211 */ /* 0x080fe200000f16ff */
[----:B------:R-:W-:Y:S01]  /*11820*/  STL.64 [R1+0x198], R48 ;  /* 0x0001983001007387 */ /* 0x000fe20000100a00 */
[----:B-1----:R-:W-:Y:S01]  /*11830*/  IMAD.MOV.U32 R54, RZ, RZ, R73 ;  /* 0x000000ffff367224 */ /* 0x002fe200078e0049 */
[----:B------:R-:W-:Y:S02]  /*11840*/  LEA.HI.X.SX32 R41, R29, R2, 0x2, P1 ;  /* 0x000000021d297211 */ /* 0x000fe400008f16ff */
[----:B------:R1:W-:Y:S01]  /*11850*/  STL.64 [R1+0x190], R46 ;  /* 0x0001902e01007387 */ /* 0x0003e20000100a00 */
[----:B--2---:R-:W-:Y:S01]  /*11860*/  IMAD.MOV.U32 R52, RZ, RZ, R74 ;  /* 0x000000ffff347224 */ /* 0x004fe200078e004a */
[----:B------:R-:W-:Y:S01]  /*11870*/  MOV R73, R76 ;  /* 0x0000004c00497202 */ /* 0x000fe20000000f00 */
[----:B------:R-:W-:Y:S01]  /*11880*/  IMAD.MOV.U32 R74, RZ, RZ, R77 ;  /* 0x000000ffff4a7224 */ /* 0x000fe200078e004d */
[----:B------:R-:W-:Y:S01]  /*11890*/  LEA.HI.X.SX32 R39, R28, R2, 0x2, P2 ;  /* 0x000000021c277211 */ /* 0x000fe200010f16ff */
[----:B---3--:R-:W-:Y:S01]  /*118a0*/  IMAD.MOV.U32 R50, RZ, RZ, R75 ;  /* 0x000000ffff327224 */ /* 0x008fe200078e004b */
[----:B------:R-:W-:Y:S01]  /*118b0*/  MOV R77, R240 ;  /* 0x000000f0004d7202 */ /* 0x000fe20000000f00 */
[----:B------:R-:W-:Y:S01]  /*118c0*/  IMAD.MOV.U32 R75, RZ, RZ, R78 ;  /* 0x000000ffff4b7224 */ /* 0x000fe200078e004e */
[----:B------:R-:W-:Y:S01]  /*118d0*/  LEA.HI.X.SX32 R37, R27, R2, 0x2, P3 ;  /* 0x000000021b257211 */ /* 0x000fe200018f16ff */
[----:B------:R-:W-:Y:S01]  /*118e0*/  IMAD.MOV.U32 R76, RZ, RZ, R241 ;  /* 0x000000ffff4c7224 */ /* 0x000fe200078e00f1 */
[C---:B-1----:R-:W-:Y:S01]  /*118f0*/  LEA R46, P5, R25.reuse, R0, 0x2 ;  /* 0x00000000192e7211 */ /* 0x042fe200078a10ff */
[----:B------:R-:W-:Y:S01]  /*11900*/  IMAD.MOV.U32 R78, RZ, RZ, R238 ;  /* 0x000000ffff4e7224 */ /* 0x000fe200078e00ee */
[----:B------:R1:W-:Y:S01]  /*11910*/  STL.64 [R1+0x188], R44 ;  /* 0x0001882c01007387 */ /* 0x0003e20000100a00 */
[----:B------:R-:W-:Y:S01]  /*11920*/  IMAD.MOV.U32 R241, RZ, RZ, R237 ;  /* 0x000000fffff17224 */ /* 0x000fe200078e00ed */
[-C--:B------:R-:W-:Y:S01]  /*11930*/  LEA.HI.X.SX32 R35, R26, R2.reuse, 0x2, P4 ;  /* 0x000000021a237211 */ /* 0x080fe200020f16ff */
[----:B------:R-:W-:Y:S01]  /*11940*/  IMAD.MOV.U32 R240, RZ, RZ, R239 ;  /* 0x000000fffff07224 */ /* 0x000fe200078e00ef */
[----:B------:R2:W-:Y:S01]  /*11950*/  STL.64 [R1+0x180], R42 ;  /* 0x0001802a01007387 */ /* 0x0005e20000100a00 */
[----:B------:R-:W-:Y:S01]  /*11960*/  IMAD.MOV.U32 R238, RZ, RZ, R230 ;  /* 0x000000ffffee7224 */ /* 0x000fe200078e00e6 */
[----:B------:R-:W-:Y:S01]  /*11970*/  LEA.HI.X.SX32 R47, R25, R2, 0x2, P5 ;  /* 0x00000002192f7211 */ /* 0x000fe200028f16ff */
[----:B------:R-:W-:Y:S01]  /*11980*/  IMAD.MOV.U32 R237, RZ, RZ, R228 ;  /* 0x000000ffffed7224 */ /* 0x000fe200078e00e4 */
[----:B------:R-:W-:Y:S01]  /*11990*/  MOV R239, R236 ;  /* 0x000000ec00ef7202 */ /* 0x000fe20000000f00 */
[----:B------:R-:W-:Y:S01]  /*119a0*/  STL.64 [R1+0x178], R40 ;  /* 0x0001782801007387 */ /* 0x000fe20000100a00 */
[----:B------:R-:W-:Y:S01]  /*119b0*/  MOV R230, R224 ;  /* 0x000000e000e67202 */ /* 0x000fe20000000f00 */
[----:B------:R-:W-:Y:S01]  /*119c0*/  IMAD.MOV.U32 R228, RZ, RZ, R218 ;  /* 0x000000ffffe47224 */ /* 0x000fe200078e00da */
[-C--:B-1----:R-:W-:Y:S01]  /*119d0*/  LEA R44, P6, R24, R0.reuse, 0x2 ;  /* 0x00000000182c7211 */ /* 0x082fe200078c10ff */
[----:B------:R-:W-:Y:S01]  /*119e0*/  STL.64 [R1+0x170], R38 ;  /* 0x0001702601007387 */ /* 0x000fe20000100a00 */
[-C--:B------:R-:W-:Y:S01]  /*119f0*/  LEA R32, P5, R18, R0.reuse, 0x2 ;  /* 0x0000000012207211 */ /* 0x080fe200078a10ff */
[----:B------:R-:W-:Y:S01]  /*11a00*/  IMAD.MOV.U32 R70, RZ, RZ, R73 ;  /* 0x000000ffff467224 */ /* 0x000fe200078e0049 */
[----:B------:R-:W-:Y:S01]  /*11a10*/  MOV R224, R209 ;  /* 0x000000d100e07202 */ /* 0x000fe20000000f00 */
[----:B------:R-:W-:Y:S01]  /*11a20*/  IMAD.MOV.U32 R72, RZ, RZ, R77 ;  /* 0x000000ffff487224 */ /* 0x000fe200078e004d */
[----:B--2---:R-:W-:Y:S01]  /*11a30*/  LEA R42, P0, R23, R0, 0x2 ;  /* 0x00000000172a7211 */ /* 0x004fe200078010ff */
[----:B------:R-:W-:Y:S01]  /*11a40*/  STL.64 [R1+0x168], R36 ;  /* 0x0001682401007387 */ /* 0x000fe20000100a00 */
[----:B------:R-:W-:Y:S01]  /*11a50*/  IMAD.MOV.U32 R77, RZ, RZ, R240 ;  /* 0x000000ffff4d7224 */ /* 0x000fe200078e00f0 */
[----:B------:R-:W-:Y:S01]  /*11a60*/  LEA.HI.X.SX32 R45, R24, R2, 0x2, P6 ;  /* 0x00000002182d7211 */ /* 0x000fe200030f16ff */
[----:B------:R-:W-:Y:S01]  /*11a70*/  IMAD.MOV.U32 R73, RZ, RZ, R78 ;  /* 0x000000ffff497224 */ /* 0x000fe200078e004e */
[----:B------:R1:W-:Y:S01]  /*11a80*/  STL.64 [R1+0x160], R34 ;  /* 0x0001602201007387 */ /* 0x0003e20000100a00 */
[----:B------:R-:W-:Y:S01]  /*11a90*/  MOV R71, R74 ;  /* 0x0000004a00477202 */ /* 0x000fe20000000f00 */
[----:B------:R-:W-:Y:S01]  /*11aa0*/  IMAD.MOV.U32 R236, RZ, RZ, R226 ;  /* 0x000000ffffec7224 */ /* 0x000fe200078e00e2 */
[----:B------:R-:W-:Y:S01]  /*11ab0*/  MOV R240, R237 ;  /* 0x000000ed00f07202 */ /* 0x000fe20000000f00 */
[----:B------:R-:W-:Y:S01]  /*11ac0*/  IMAD.MOV.U32 R74, RZ, RZ, R76 ;  /* 0x000000ffff4a7224 */ /* 0x000fe200078e004c */
[----:B------:R-:W-:Y:S01]  /*11ad0*/  LEA R30, P6, R17, R0, 0x2 ;  /* 0x00000000111e7211 */ /* 0x000fe200078c10ff */
[----:B------:R-:W-:Y:S01]  /*11ae0*/  IMAD.MOV.U32 R78, RZ, RZ, R239 ;  /* 0x000000ffff4e7224 */ /* 0x000fe200078e00ef */
[----:B------:R-:W-:Y:S01]  /*11af0*/  LEA.HI.X.SX32 R33, R18, R2, 0x2, P5 ;  /* 0x0000000212217211 */ /* 0x000fe200028f16ff */
[----:B------:R-:W-:Y:S01]  /*11b00*/  IMAD.MOV.U32 R237, RZ, RZ, R228 ;  /* 0x000000ffffed7224 */ /* 0x000fe200078e00e4 */
[-C--:B------:R-:W-:Y:S01]  /*11b10*/  LEA R18, P5, R11, R0.reuse, 0x2 ;  /* 0x000000000b127211 */ /* 0x080fe200078a10ff */
[----:B------:R-:W-:Y:S01]  /*11b20*/  IMAD.MOV.U32 R228, RZ, RZ, R224 ;  /* 0x000000ffffe47224 */ /* 0x000fe200078e00e0 */
[----:B------:R-:W-:Y:S01]  /*11b30*/  MOV R76, R241 ;  /* 0x000000f1004c7202 */ /* 0x000fe20000000f00 */
[----:B------:R-:W-:Y:S01]  /*11b40*/  IMAD.MOV.U32 R56, RZ, RZ, R70 ;  /* 0x000000ffff387224 */ /* 0x000fe200078e0046 */
[----:B-1----:R-:W-:Y:S01]  /*11b50*/  LEA R34, P4, R19, R0, 0x2 ;  /* 0x0000000013227211 */ /* 0x002fe200078810ff */
[----:B------:R-:W-:Y:S01]  /*11b60*/  IMAD.MOV.U32 R226, RZ, RZ, R219 ;  /* 0x000000ffffe27224 */ /* 0x000fe200078e00db */
[----:B------:R-:W-:Y:S01]  /*11b70*/  LEA.HI.X.SX32 R43, R23, R2, 0x2, P0 ;  /* 0x00000002172b7211 */ /* 0x000fe200000f16ff */
[----:B------:R-:W-:Y:S01]  /*11b80*/  IMAD.MOV.U32 R241, RZ, RZ, R238 ;  /* 0x000000fffff17224 */ /* 0x000fe200078e00ee */
[-C--:B------:R-:W-:Y:S01]  /*11b90*/  LEA R40, P1, R22, R0.reuse, 0x2 ;  /* 0x0000000016287211 */ /* 0x080fe200078210ff */
[----:B------:R-:W-:Y:S01]  /*11ba0*/  IMAD.MOV.U32 R219, RZ, RZ, R217 ;  /* 0x000000ffffdb7224 */ /* 0x000fe200078e00d9 */
[----:B------:R-:W-:Y:S01]  /*11bb0*/  LEA R38, P2, R21, R0, 0x2 ;  /* 0x0000000015267211 */ /* 0x000fe200078410ff */
[----:B------:R-:W-:Y:S01]  /*11bc0*/  IMAD.MOV.U32 R238, RZ, RZ, R230 ;  /* 0x000000ffffee7224 */ /* 0x000fe200078e00e6 */
[-C--:B------:R-:W-:Y:S01]  /*11bd0*/  LEA.HI.X.SX32 R35, R19, R2.reuse, 0x2, P4 ;  /* 0x0000000213237211 */ /* 0x080fe200020f16ff */
[----:B------:R-:W-:Y:S01]  /*11be0*/  IMAD.MOV.U32 R217, RZ, RZ, R208 ;  /* 0x000000ffffd97224 */ /* 0x000fe200078e00d0 */
[----:B------:R-:W-:Y:S01]  /*11bf0*/  LEA.HI.X.SX32 R31, R17, R2, 0x2, P6 ;  /* 0x00000002111f7211 */ /* 0x000fe200030f16ff */
[----:B------:R-:W-:Y:S01]  /*11c00*/  IMAD.MOV.U32 R239, RZ, RZ, R236 ;  /* 0x000000ffffef7224 */ /* 0x000fe200078e00ec */
[-C--:B------:R-:W-:Y:S01]  /*11c10*/  LEA R36, P3, R20, R0.reuse, 0x2 ;  /* 0x0000000014247211 */ /* 0x080fe200078610ff */
[----:B------:R-:W-:Y:S01]  /*11c20*/  IMAD.MOV.U32 R66, RZ, RZ, R78 ;  /* 0x000000ffff427224 */ /* 0x000fe200078e004e */
[----:B------:R-:W-:Y:S01]  /*11c30*/  STL.64 [R1+0x158], R46 ;  /* 0x0001582e01007387 */ /* 0x000fe20000100a00 */
[-C--:B------:R-:W-:Y:S01]  /*11c40*/  LEA R28, P0, R16, R0.reuse, 0x2 ;  /* 0x00000000101c7211 */ /* 0x080fe200078010ff */
[----:B------:R-:W-:Y:S01]  /*11c50*/  IMAD.MOV.U32 R78, RZ, RZ, R220 ;  /* 0x000000ffff4e7224 */ /* 0x000fe200078e00dc */
[----:B------:R-:W-:Y:S01]  /*11c60*/  LEA R208, P6, R10, R0, 0x2 ;  /* 0x000000000ad07211 */ /* 0x000fe200078c10ff */
[----:B------:R-:W-:Y:S01]  /*11c70*/  STL.64 [R1+0x150], R44 ;  /* 0x0001502c01007387 */ /* 0x000fe20000100a00 */
[----:B------:R-:W-:-:S02]  /*11c80*/  LEA.HI.X.SX32 R19, R11, R2, 0x2, P5 ;  /* 0x000000020b137211 */ /* 0x000fc400028f16ff */
[----:B------:R-:W-:Y:S01]  /*11c90*/  MOV R57, R126 ;  /* 0x0000007e00397202 */ /* 0x000fe20000000f00 */
[----:B------:R1:W-:Y:S01]  /*11ca0*/  STL.64 [R1+0x148], R42 ;  /* 0x0001482a01007387 */ /* 0x0003e20000100a00 */
[----:B------:R-:W-:Y:S01]  /*11cb0*/  MOV R59, R237 ;  /* 0x000000ed003b7202 */ /* 0x000fe20000000f00 */
[----:B------:R-:W-:Y:S01]  /*11cc0*/  IMAD.MOV.U32 R67, RZ, RZ, R76 ;  /* 0x000000ffff437224 */ /* 0x000fe200078e004c */
[----:B------:R-:W-:Y:S01]  /*11cd0*/  MOV R58, R228 ;  /* 0x000000e4003a7202 */ /* 0x000fe20000000f00 */
[----:B------:R-:W-:Y:S01]  /*11ce0*/  IMAD.MOV.U32 R60, RZ, RZ, R238 ;  /* 0x000000ffff3c7224 */ /* 0x000fe200078e00ee */
[----:B------:R-:W-:Y:S01]  /*11cf0*/  LEA R220, P5, R56, R0, 0x2 ;  /* 0x0000000038dc7211 */ /* 0x000fe200078a10ff */
[----:B------:R-:W-:Y:S01]  /*11d00*/  IMAD.MOV.U32 R76, RZ, RZ, R77 ;  /* 0x000000ffff4c7224 */ /* 0x000fe200078e004d */
[-C--:B------:R-:W-:Y:S01]  /*11d10*/  LEA.HI.X.SX32 R41, R22, R2.reuse, 0x2, P1 ;  /* 0x0000000216297211 */ /* 0x080fe200008f16ff */
[----:B------:R-:W-:Y:S01]  /*11d20*/  IMAD.MOV.U32 R64, RZ, RZ, R239 ;  /* 0x000000ffff407224 */ /* 0x000fe200078e00ef */
[----:B------:R-:W-:Y:S01]  /*11d30*/  LEA.HI.X.SX32 R39, R21, R2, 0x2, P2 ;  /* 0x0000000215277211 */ /* 0x000fe200010f16ff */
[----:B------:R-:W-:Y:S01]  /*11d40*/  IMAD.MOV.U32 R224, RZ, RZ, R214 ;  /* 0x000000ffffe07224 */ /* 0x000fe200078e00d6 */
[----:B------:R-:W-:Y:S01]  /*11d50*/  MOV R65, R241 ;  /* 0x000000f100417202 */ /* 0x000fe20000000f00 */
[----:B-1----:R-:W-:Y:S01]  /*11d60*/  IMAD.MOV.U32 R42, RZ, RZ, R216 ;  /* 0x000000ffff2a7224 */ /* 0x002fe200078e00d8 */
[----:B------:R-:W-:Y:S01]  /*11d70*/  LEA R26, P1, R15, R0, 0x2 ;  /* 0x000000000f1a7211 */ /* 0x000fe200078210ff */
[----:B------:R-:W-:Y:S01]  /*11d80*/  IMAD.MOV.U32 R239, RZ, RZ, R222 ;  /* 0x000000ffffef7224 */ /* 0x000fe200078e00de */
[-C--:B------:R-:W-:Y:S01]  /*11d90*/  LEA.HI.X.SX32 R37, R20, R2.reuse, 0x2, P3 ;  /* 0x0000000214257211 */ /* 0x080fe200018f16ff */
[----:B------:R-:W-:Y:S01]  /*11da0*/  IMAD.MOV.U32 R77, RZ, RZ, R221 ;  /* 0x000000ffff4d7224 */ /* 0x000fe200078e00dd */
[----:B------:R-:W-:Y:S01]  /*11db0*/  LEA.HI.X.SX32 R29, R16, R2, 0x2, P0 ;  /* 0x00000002101d7211 */ /* 0x000fe200000f16ff */
[----:B------:R-:W-:Y:S01]  /*11dc0*/  IMAD.MOV.U32 R55, RZ, RZ, R57 ;  /* 0x000000ffff377224 */ /* 0x000fe200078e0039 */
[----:B------:R-:W-:-:S02]  /*11dd0*/  MOV R216, R210 ;  /* 0x000000d200d87202 */ /* 0x000fc40000000f00 */
[----:B------:R-:W-:Y:S01]  /*11de0*/  LEA.HI.X.SX32 R209, R10, R2, 0x2, P6 ;  /* 0x000000020ad17211 */ /* 0x000fe200030f16ff */
[----:B------:R-:W-:Y:S01]  /*11df0*/  IMAD.MOV.U32 R57, RZ, RZ, R59 ;  /* 0x000000ffff397224 */ /* 0x000fe200078e003b */
[-C--:B------:R-:W-:Y:S02]  /*11e00*/  LEA R210, P0, R9, R0.reuse, 0x2 ;  /* 0x0000000009d27211 */ /* 0x080fe400078010ff */
[----:B------:R-:W-:Y:S02]  /*11e10*/  MOV R68, R73 ;  /* 0x0000004900447202 */ /* 0x000fe40000000f00 */
[----:B------:R-:W-:Y:S02]  /*11e20*/  LEA R222, P6, R54, R0, 0x2 ;  /* 0x0000000036de7211 */ /* 0x000fe400078c10ff */
[----:B------:R-:W-:Y:S01]  /*11e30*/  LEA.HI.X.SX32 R221, R56, R2, 0x2, P5 ;  /* 0x0000000238dd7211 */ /* 0x000fe200028f16ff */
[----:B------:R-:W-:Y:S01]  /*11e40*/  IMAD.MOV.U32 R56, RZ, RZ, R58 ;  /* 0x000000ffff387224 */ /* 0x000fe200078e003a */
[-C--:B------:R-:W-:Y:S01]  /*11e50*/  LEA R24, P2, R14, R0.reuse, 0x2 ;  /* 0x000000000e187211 */ /* 0x080fe200078410ff */
[----:B------:R-:W-:Y:S01]  /*11e60*/  STL.64 [R1+0x140], R40 ;  /* 0x0001402801007387 */ /* 0x000fe20000100a00 */
[----:B------:R-:W-:Y:S01]  /*11e70*/  MOV R236, R233 ;  /* 0x000000e900ec7202 */ /* 0x000fe20000000f00 */
[----:B------:R-:W-:Y:S01]  /*11e80*/  IMAD.MOV.U32 R233, RZ, RZ, R226 ;  /* 0x000000ffffe97224 */ /* 0x000fe200078e00e2 */
[----:B------:R-:W-:Y:S01]  /*11e90*/  LEA R22, P3, R13, R0, 0x2 ;  /* 0x000000000d167211 */ /* 0x000fe200078610ff */
[----:B------:R-:W-:Y:S01]  /*11ea0*/  STL.64 [R1+0x138], R38 ;  /* 0x0001382601007387 */ /* 0x000fe20000100a00 */
[----:B------:R-:W-:Y:S01]  /*11eb0*/  MOV R58, R60 ;  /* 0x0000003c003a7202 */ /* 0x000fe20000000f00 */
[----:B------:R-:W-:Y:S01]  /*11ec0*/  IMAD.MOV.U32 R43, RZ, RZ, R211 ;  /* 0x000000ffff2b7224 */ /* 0x000fe200078e00d3 */
[----:B------:R-:W-:Y:S01]  /*11ed0*/  LEA R20, P4, R12, R0, 0x2 ;  /* 0x000000000c147211 */ /* 0x000fe200078810ff */
[----:B------:R-:W-:Y:S01]  /*11ee0*/  IMAD.MOV.U32 R218, RZ, RZ, R212 ;  /* 0x000000ffffda7224 */ /* 0x000fe200078e00d4 */
[----:B------:R-:W-:Y:S01]  /*11ef0*/  LEA.HI.X.SX32 R27, R15, R2, 0x2, P1 ;  /* 0x000000020f1b7211 */ /* 0x000fe200008f16ff */
[----:B------:R-:W-:Y:S01]  /*11f00*/  IMAD.MOV.U32 R230, RZ, RZ, R225 ;  /* 0x000000ffffe67224 */ /* 0x000fe200078e00e1 */
[----:B------:R-:W-:Y:S01]  /*11f10*/  MOV R226, R219 ;  /* 0x000000db00e27202 */ /* 0x000fe20000000f00 */
[----:B------:R-:W-:Y:S01]  /*11f20*/  IMAD.MOV.U32 R59, RZ, RZ, R64 ;  /* 0x000000ffff3b7224 */ /* 0x000fe200078e0040 */
[----:B------:R-:W-:Y:S01]  /*11f30*/  MOV R61, R223 ;  /* 0x000000df003d7202 */ /* 0x000fe20000000f00 */
[----:B------:R-:W-:Y:S01]  /*11f40*/  IMAD.MOV.U32 R60, RZ, RZ, R65 ;  /* 0x000000ffff3c7224 */ /* 0x000fe200078e0041 */
[----:B------:R-:W-:Y:S01]  /*11f50*/  STL.64 [R1+0x130], R36 ;  /* 0x0001302401007387 */ /* 0x000fe20000100a00 */
[----:B------:R-:W-:Y:S01]  /*11f60*/  LEA R212, P1, R8, R0, 0x2 ;  /* 0x0000000008d47211 */ /* 0x000fe200078210ff */
[----:B------:R-:W-:Y:S01]  /*11f70*/  IMAD.MOV.U32 R225, RZ, RZ, R217 ;  /* 0x000000ffffe17224 */ /* 0x000fe200078e00d9 */
[----:B------:R-:W-:Y:S01]  /*11f80*/  MOV R238, R224 ;  /* 0x000000e000ee7202 */ /* 0x000fe20000000f00 */
[----:B------:R-:W-:Y:S01]  /*11f90*/  IMAD.MOV.U32 R64, RZ, RZ, R66 ;  /* 0x000000ffff407224 */ /* 0x000fe200078e0042 */
[----:B------:R-:W-:Y:S01]  /*11fa0*/  LEA.HI.X.SX32 R211, R9, R2, 0x2, P0 ;  /* 0x0000000209d37211 */ /* 0x000fe200000f16ff */
[----:B------:R-:W-:Y:S01]  /*11fb0*/  IMAD.MOV.U32 R53, RZ, RZ, R55 ;  /* 0x000000ffff357224 */ /* 0x000fe200078e0037 */
[----:B------:R-:W-:Y:S01]  /*11fc0*/  MOV R65, R68 ;  /* 0x0000004400417202 */ /* 0x000fe20000000f00 */
[----:B------:R-:W-:Y:S01]  /*11fd0*/  STL.64 [R1+0x128], R34 ;  /* 0x0001282201007387 */ /* 0x000fe20000100a00 */
[-C--:B------:R-:W-:Y:S01]  /*11fe0*/  LEA.HI.X.SX32 R223, R54, R2.reuse, 0x2, P6 ;  /* 0x0000000236df7211 */ /* 0x080fe200030f16ff */
[----:B------:R-:W-:Y:S01]  /*11ff0*/  IMAD.MOV.U32 R66, RZ, RZ, R72 ;  /* 0x000000ffff427224 */ /* 0x000fe200078e0048 */
[----:B------:R-:W-:Y:S01]  /*12000*/  LEA.HI.X.SX32 R25, R14, R2, 0x2, P2 ;  /* 0x000000020e197211 */ /* 0x000fe200010f16ff */
[----:B------:R-:W-:Y:S01]  /*12010*/  IMAD.MOV.U32 R54, RZ, RZ, R56 ;  /* 0x000000ffff367224 */ /* 0x000fe200078e0038 */
[----:B------:R-:W-:Y:S01]  /*12020*/  LEA R224, P0, R52, R0, 0x2 ;  /* 0x0000000034e07211 */ /* 0x000fe200078010ff */
[----:B------:R-:W-:Y:S01]  /*12030*/  IMAD.MOV.U32 R55, RZ, RZ, R57 ;  /* 0x000000ffff377224 */ /* 0x000fe200078e0039 */
[----:B------:R-:W-:Y:S01]  /*12040*/  STL.64 [R1+0x120], R32 ;  /* 0x0001202001007387 */ /* 0x000fe20000100a00 */
[----:B------:R-:W-:Y:S01]  /*12050*/  LEA.HI.X.SX32 R23, R13, R2, 0x2, P3 ;  /* 0x000000020d177211 */ /* 0x000fe200018f16ff */
[----:B------:R-:W-:Y:S01]  /*12060*/  IMAD.MOV.U32 R237, RZ, RZ, R229 ;  /* 0x000000ffffed7224 */ /* 0x000fe200078e00e5 */
[----:B------:R-:W-:Y:S01]  /*12070*/  MOV R56, R58 ;  /* 0x0000003a00387202 */ /* 0x000fe20000000f00 */
[----:B------:R-:W-:Y:S01]  /*12080*/  IMAD.MOV.U32 R68, RZ, RZ, R75 ;  /* 0x000000ffff447224 */ /* 0x000fe200078e004b */
[----:B------:R-:W-:Y:S01]  /*12090*/  STL.64 [R1+0x118], R30 ;  /* 0x0001181e01007387 */ /* 0x000fe20000100a00 */
[----:B------:R-:W-:Y:S01]  /*120a0*/  IMAD.MOV.U32 R72, RZ, RZ, R235 ;  /* 0x000000ffff487224 */ /* 0x000fe200078e00eb */
[-C--:B------:R-:W-:Y:S01]  /*120b0*/  LEA.HI.X.SX32 R21, R12, R2.reuse, 0x2, P4 ;  /* 0x000000020c157211 */ /* 0x080fe200020f16ff */
[----:B------:R-:W-:Y:S01]  /*120c0*/  IMAD.MOV.U32 R44, RZ, RZ, R213 ;  /* 0x000000ffff2c7224 */ /* 0x000fe200078e00d5 */
[----:B------:R-:W-:Y:S01]  /*120d0*/  STL.64 [R1+0x110], R28 ;  /* 0x0001101c01007387 */ /* 0x000fe20000100a00 */
[----:B------:R-:W-:Y:S01]  /*120e0*/  IMAD.MOV.U32 R70, RZ, RZ, R236 ;  /* 0x000000ffff467224 */ /* 0x000fe200078e00ec */
[----:B------:R-:W-:Y:S01]  /*120f0*/  LEA.HI.X.SX32 R213, R8, R2, 0x2, P1 ;  /* 0x0000000208d57211 */ /* 0x000fe200008f16ff */
[----:B------:R-:W-:-:S02]  /*12100*/  IMAD.MOV.U32 R57, RZ, RZ, R59 ;  /* 0x000000ffff397224 */ /* 0x000fc400078e003b */
[----:B------:R-:W-:Y:S01]  /*12110*/  IMAD.MOV.U32 R58, RZ, RZ, R60 ;  /* 0x000000ffff3a7224 */ /* 0x000fe200078e003c */
[----:B------:R-:W-:Y:S01]  /*12120*/  MOV R60, R65 ;  /* 0x00000041003c7202 */ /* 0x000fe20000000f00 */
[----:B------:R-:W-:Y:S01]  /*12130*/  IMAD.MOV.U32 R62, RZ, RZ, R226 ;  /* 0x000000ffff3e7224 */ /* 0x000fe200078e00e2 */
[----:B------:R1:W-:Y:S01]  /*12140*/  STL.64 [R1+0x108], R26 ;  /* 0x0001081a01007387 */ /* 0x0003e20000100a00 */
[----:B------:R-:W-:Y:S01]  /*12150*/  IMAD.MOV.U32 R236, RZ, RZ, R225 ;  /* 0x000000ffffec7224 */ /* 0x000fe200078e00e1 */
[----:B------:R-:W-:Y:S01]  /*12160*/  LEA R214, P2, R7, R0, 0x2 ;  /* 0x0000000007d67211 */ /* 0x000fe200078410ff */
[----:B------:R-:W-:Y:S01]  /*12170*/  IMAD.MOV.U32 R59, RZ, RZ, R64 ;  /* 0x000000ffff3b7224 */ /* 0x000fe200078e0040 */
[----:B------:R-:W-:Y:S01]  /*12180*/  MOV R46, R216 ;  /* 0x000000d8002e7202 */ /* 0x000fe20000000f00 */
[----:B------:R-:W-:Y:S01]  /*12190*/  IMAD.MOV.U32 R65, RZ, RZ, R66 ;  /* 0x000000ffff417224 */ /* 0x000fe200078e0042 */
[----:B------:R-:W-:Y:S01]  /*121a0*/  LEA R226, P1, R50, R0, 0x2 ;  /* 0x0000000032e27211 */ /* 0x000fe200078210ff */
[----:B------:R-:W-:Y:S01]  /*121b0*/  IMAD.MOV.U32 R51, RZ, RZ, R53 ;  /* 0x000000ffff337224 */ /* 0x000fe200078e0035 */
[----:B------:R-:W-:Y:S01]  /*121c0*/  LEA.HI.X.SX32 R225, R52, R2, 0x2, P0 ;  /* 0x0000000234e17211 */ /* 0x000fe200000f16ff */
[----:B------:R2:W-:Y:S01]  /*121d0*/  STL.64 [R1+0x100], R24 ;  /* 0x0001001801007387 */ /* 0x0005e20000100a00 */
[-C--:B------:R-:W-:Y:S01]  /*121e0*/  LEA R216, P3, R127, R0.reuse, 0x2 ;  /* 0x000000007fd87211 */ /* 0x080fe200078610ff */
        /* <DEDUP_REMOVED lines=9> */
[----:B------:R4:W-:Y:S01]  /*12280*/  STL.64 [R1+0xf0], R20 ;  /* 0x0000f01401007387 */ /* 0x0009e20000100a00 */
[----:B------:R-:W-:-:S02]  /*12290*/  IMAD.MOV.U32 R55, RZ, RZ, R57 ;  /* 0x000000ffff377224 */ /* 0x000fc400078e0039 */
[----:B------:R-:W-:Y:S01]  /*122a0*/  IMAD.MOV.U32 R45, RZ, RZ, R215 ;  /* 0x000000ffff2d7224 */ /* 0x000fe200078e00d7 */
[----:B------:R4:W-:Y:S01]  /*122b0*/  STL.64 [R1+0xe8], R18 ;  /* 0x0000e81201007387 */ /* 0x0009e20000100a00 */
[----:B------:R-:W-:Y:S01]  /*122c0*/  IMAD.MOV.U32 R241, RZ, RZ, R227 ;  /* 0x000000fffff17224 */ /* 0x000fe200078e00e3 */
[-C--:B------:R-:W-:Y:S01]  /*122d0*/  LEA.HI.X.SX32 R215, R7, R2.reuse, 0x2, P2 ;  /* 0x0000000207d77211 */ /* 0x080fe200010f16ff */
[----:B------:R-:W-:Y:S01]  /*122e0*/  IMAD.MOV.U32 R56, RZ, RZ, R58 ;  /* 0x000000ffff387224 */ /* 0x000fe200078e003a */
[-C--:B------:R-:W-:Y:S01]  /*122f0*/  LEA.HI.X.SX32 R227, R50, R2.reuse, 0x2, P1 ;  /* 0x0000000232e37211 */ /* 0x080fe200008f16ff */
[----:B------:R-:W-:Y:S01]  /*12300*/  IMAD.MOV.U32 R58, RZ, RZ, R60 ;  /* 0x000000ffff3a7224 */ /* 0x000fe200078e003c */
[----:B------:R-:W4:Y:S01]  /*12310*/  LDL.LU R126, [R1+0x1600] ;  /* 0x00160000017e7983 */ /* 0x000f220000300800 */
[----:B------:R-:W-:Y:S01]  /*12320*/  IMAD.MOV.U32 R48, RZ, RZ, R71 ;  /* 0x000000ffff307224 */ /* 0x000fe200078e0047 */
[-C--:B------:R-:W-:Y:S01]  /*12330*/  LEA.HI.X.SX32 R217, R127, R2.reuse, 0x2, P3 ;  /* 0x000000027fd97211 */ /* 0x080fe200018f16ff */
[----:B------:R-:W-:Y:S01]  /*12340*/  IMAD.MOV.U32 R60, RZ, RZ, R66 ;  /* 0x000000ffff3c7224 */ /* 0x000fe200078e0042 */
[----:B------:R-:W-:Y:S01]  /*12350*/  STL.64 [R1+0x1510], R208 ;  /* 0x001510d001007387 */ /* 0x000fe20000100a00 */
[----:B------:R-:W-:Y:S01]  /*12360*/  IMAD.MOV.U32 R50, RZ, RZ, R52 ;  /* 0x000000ffff327224 */ /* 0x000fe200078e0034 */
[----:B------:R-:W-:Y:S01]  /*12370*/  LEA.HI.X.SX32 R219, R252, R2, 0x2, P4 ;  /* 0x00000002fcdb7211 */ /* 0x000fe200020f16ff */
[----:B------:R-:W-:Y:S01]  /*12380*/  IMAD.MOV.U32 R71, RZ, RZ, R240 ;  /* 0x000000ffff477224 */ /* 0x000fe200078e00f0 */
[----:B------:R-:W-:Y:S01]  /*12390*/  MOV R66, R68 ;  /* 0x0000004400427202 */ /* 0x000fe20000000f00 */
[----:B------:R-:W-:Y:S01]  /*123a0*/  IMAD.MOV.U32 R52, RZ, RZ, R53 ;  /* 0x000000ffff347224 */ /* 0x000fe200078e0035 */
[----:B------:R-:W-:Y:S01]  /*123b0*/  STL.64 [R1+0x14f0], R210 ;  /* 0x0014f0d201007387 */ /* 0x000fe20000100a00 */
[----:B------:R-:W-:Y:S01]  /*123c0*/  IMAD.MOV.U32 R63, RZ, RZ, R230 ;  /* 0x000000ffff3f7224 */ /* 0x000fe200078e00e6 */
[-C--:B------:R-:W-:Y:S01]  /*123d0*/  LEA R228, P2, R42, R0.reuse, 0x2 ;  /* 0x000000002ae47211 */ /* 0x080fe200078410ff */
[----:B------:R-:W-:Y:S01]  /*123e0*/  IMAD.MOV.U32 R240, RZ, RZ, R231 ;  /* 0x000000fffff07224 */ /* 0x000fe200078e00e7 */
[----:B------:R-:W-:Y:S01]  /*123f0*/  MOV R53, R55 ;  /* 0x0000003700357202 */ /* 0x000fe20000000f00 */
[----:B------:R-:W-:Y:S01]  /*12400*/  IMAD.MOV.U32 R72, RZ, RZ, R236 ;  /* 0x000000ffff487224 */ /* 0x000fe200078e00ec */
[----:B------:R-:W-:Y:S01]  /*12410*/  STL.64 [R1+0x14d0], R212 ;  /* 0x0014d0d401007387 */ /* 0x000fe20000100a00 */
[----:B------:R-:W-:Y:S01]  /*12420*/  IMAD.MOV.U32 R68, RZ, RZ, R238 ;  /* 0x000000ffff447224 */ /* 0x000fe200078e00ee */
[-C--:B------:R-:W-:Y:S01]  /*12430*/  LEA R230, P3, R43, R0.reuse, 0x2 ;  /* 0x000000002be67211 */ /* 0x080fe200078610ff */
[----:B------:R-:W-:Y:S01]  /*12440*/  IMAD.MOV.U32 R69, RZ, RZ, R232 ;  /* 0x000000ffff457224 */ /* 0x000fe200078e00e8 */
[----:B------:R-:W-:Y:S01]  /*12450*/  STL.64 [R1+0x14b8], R214 ;  /* 0x0014b8d601007387 */ /* 0x000fe20000100a00 */
[----:B------:R-:W-:Y:S01]  /*12460*/  IMAD.MOV.U32 R55, RZ, RZ, R56 ;  /* 0x000000ffff377224 */ /* 0x000fe200078e0038 */
[----:B------:R-:W-:Y:S01]  /*12470*/  LEA R232, P4, R44, R0, 0x2 ;  /* 0x000000002ce87211 */ /* 0x000fe200078810ff */
[----:B------:R-:W-:Y:S01]  /*12480*/  IMAD.MOV.U32 R56, RZ, RZ, R58 ;  /* 0x000000ffff387224 */ /* 0x000fe200078e003a */
[----:B------:R-:W-:Y:S01]  /*12490*/  MOV R75, R234 ;  /* 0x000000ea004b7202 */ /* 0x000fe20000000f00 */
        /* <DEDUP_REMOVED lines=11> */
[----:B------:R-:W-:Y:S01]  /*12550*/  STL.64 [R1+0x1540], R220 ;  /* 0x001540dc01007387 */ /* 0x000fe20000100a00 */
[----:B------:R-:W-:-:S02]  /*12560*/  LEA R238, P0, R47, R0, 0x2 ;  /* 0x000000002fee7211 */ /* 0x000fc400078010ff */
[----:B------:R-:W-:Y:S01]  /*12570*/  MOV R49, R51 ;  /* 0x0000003300317202 */ /* 0x000fe20000000f00 */
[----:B------:R-:W-:Y:S01]  /*12580*/  STL.64 [R1+0x1528], R222 ;  /* 0x001528de01007387 */ /* 0x000fe20000100a00 */
[----:B------:R-:W-:Y:S01]  /*12590*/  MOV R68, R240 ;  /* 0x000000f000447202 */ /* 0x000fe20000000f00 */
[----:B------:R-:W-:Y:S01]  /*125a0*/  IMAD.MOV.U32 R51, RZ, RZ, R54 ;  /* 0x000000ffff337224 */ /* 0x000fe200078e0036 */
[----:B------:R-:W-:Y:S01]  /*125b0*/  LEA.HI.X.SX32 R231, R43, R2, 0x2, P3 ;  /* 0x000000022be77211 */ /* 0x000fe200018f16ff */
[----:B------:R-:W-:Y:S01]  /*125c0*/  STL.64 [R1+0x1518], R224 ;  /* 0x001518e001007387 */ /* 0x000fe20000100a00 */
[----:B------:R-:W-:Y:S01]  /*125d0*/  LEA R240, P1, R48, R0, 0x2 ;  /* 0x0000000030f07211 */ /* 0x000fe200078210ff */
[----:B------:R-:W-:Y:S01]  /*125e0*/  IMAD.MOV.U32 R54, RZ, RZ, R57 ;  /* 0x000000ffff367224 */ /* 0x000fe200078e0039 */
[----:B------:R-:W-:Y:S01]  /*125f0*/  LEA.HI.X.SX32 R233, R44, R2, 0x2, P4 ;  /* 0x000000022ce97211 */ /* 0x000fe200020f16ff */
[----:B------:R-:W-:Y:S01]  /*12600*/  IMAD.MOV.U32 R72, RZ, RZ, R239 ;  /* 0x000000ffff487224 */ /* 0x000fe200078e00ef */
[----:B------:R-:W-:Y:S01]  /*12610*/  LEA R8, P2, R79, R0, 0x2 ;  /* 0x000000004f087211 */ /* 0x000fe200078410ff */
[----:B------:R-:W-:Y:S01]  /*12620*/  IMAD.MOV.U32 R57, RZ, RZ, R64 ;  /* 0x000000ffff397224 */ /* 0x000fe200078e0040 */
[-C--:B------:R-:W-:Y:S01]  /*12630*/  LEA.HI.X.SX32 R235, R45, R2.reuse, 0x2, P5 ;  /* 0x000000022deb7211 */ /* 0x080fe200028f16ff */
[----:B------:R-:W-:Y:S01]  /*12640*/  STL.64 [R1+0x14f8], R226 ;  /* 0x0014f8e201007387 */ /* 0x000fe20000100a00 */
[----:B------:R-:W-:Y:S01]  /*12650*/  LEA.HI.X.SX32 R237, R46, R2, 0x2, P6 ;  /* 0x000000022eed7211 */ /* 0x000fe200030f16ff */
[----:B------:R-:W-:Y:S01]  /*12660*/  IMAD.MOV.U32 R64, RZ, RZ, R241 ;  /* 0x000000ffff407224 */ /* 0x000fe200078e00f1 */
[----:B-1----:R-:W-:Y:S01]  /*12670*/  LEA R26, P3, R80, R0, 0x2 ;  /* 0x00000000501a7211 */ /* 0x002fe200078610ff */
[----:B------:R-:W-:Y:S01]  /*12680*/  STL.64 [R1+0x14d8], R228 ;  /* 0x0014d8e401007387 */ /* 0x000fe20000100a00 */
[----:B------:R-:W-:-:S02]  /*12690*/  LEA.HI.X.SX32 R239, R47, R2, 0x2, P0 ;  /* 0x000000022fef7211 */ /* 0x000fc400000f16ff */
[----:B--2---:R-:W-:Y:S01]  /*126a0*/  LEA R24, P4, R81, R0, 0x2 ;  /* 0x0000000051187211 */ /* 0x004fe200078810ff */
[----:B------:R-:W-:Y:S01]  /*126b0*/  STL.64 [R1+0x14c0], R230 ;  /* 0x0014c0e601007387 */ /* 0x000fe20000100a00 */
[----:B------:R-:W-:Y:S02]  /*126c0*/  LEA.HI.X.SX32 R241, R48, R2, 0x2, P1 ;  /* 0x0000000230f17211 */ /* 0x000fe400008f16ff */
[----:B---3--:R-:W-:Y:S01]  /*126d0*/  LEA R22, P5, R82, R0, 0x2 ;  /* 0x0000000052167211 */ /* 0x008fe200078a10ff */
[----:B------:R-:W-:Y:S01]  /*126e0*/  STL.64 [R1+0x14a0], R232 ;  /* 0x0014a0e801007387 */ /* 0x000fe20000100a00 */
[----:B------:R-:W-:Y:S02]  /*126f0*/  LEA.HI.X.SX32 R9, R79, R2, 0x2, P2 ;  /* 0x000000024f097211 */ /* 0x000fe400010f16ff */
[----:B----4-:R-:W-:Y:S01]  /*12700*/  LEA R20, P6, R83, R0, 0x2 ;  /* 0x0000000053147211 */ /* 0x010fe200078c10ff */
[----:B------:R-:W-:Y:S01]  /*12710*/  STL.64 [R1+0x1558], R234 ;  /* 0x001558ea01007387 */ /* 0x000fe20000100a00 */
[----:B------:R-:W-:-:S02]  /*12720*/  LEA.HI.X.SX32 R27, R80, R2, 0x2, P3 ;  /* 0x00000002501b7211 */ /* 0x000fc400018f16ff */
[----:B------:R-:W-:Y:S01]  /*12730*/  LEA R14, P0, R84, R0, 0x2 ;  /* 0x00000000540e7211 */ /* 0x000fe200078010ff */
[----:B------:R-:W-:Y:S01]  /*12740*/  STL.64 [R1+0x1548], R236 ;  /* 0x001548ec01007387 */ /* 0x000fe20000100a00 */
[-C--:B------:R-:W-:Y:S02]  /*12750*/  LEA.HI.X.SX32 R25, R81, R2.reuse, 0x2, P4 ;  /* 0x0000000251197211 */ /* 0x080fe400020f16ff */
[----:B------:R-:W-:Y:S01]  /*12760*/  LEA.HI.X.SX32 R23, R82, R2, 0x2, P5 ;  /* 0x0000000252177211 */ /* 0x000fe200028f16ff */
[----:B------:R-:W-:Y:S01]  /*12770*/  STL.64 [R1+0x1530], R238 ;  /* 0x001530ee01007387 */ /* 0x000fe20000100a00 */
[----:B------:R-:W-:Y:S02]  /*12780*/  LEA R18, P1, R85, R0, 0x2 ;  /* 0x0000000055127211 */ /* 0x000fe400078210ff */
[-C--:B------:R-:W-:Y:S01]  /*12790*/  LEA.HI.X.SX32 R21, R83, R2.reuse, 0x2, P6 ;  /* 0x0000000253157211 */ /* 0x080fe200030f16ff */
[----:B------:R-:W-:Y:S01]  /*127a0*/  STL.64 [R1+0x1520], R240 ;  /* 0x001520f001007387 */ /* 0x000fe20000100a00 */
[----:B------:R-:W-:-:S03]  /*127b0*/  LEA.HI.X.SX32 R15, R84, R2, 0x2, P0 ;  /* 0x00000002540f7211 */ /* 0x000fc600000f16ff */
[----:B------:R1:W-:Y:S01]  /*127c0*/  STL.64 [R1+0x300], R8 ;  /* 0x0003000801007387 */ /* 0x0003e20000100a00 */
[----:B------:R-:W-:-:S03]  /*127d0*/  LEA.HI.X.SX32 R19, R85, R2, 0x2, P1 ;  /* 0x0000000255137211 */ /* 0x000fc600008f16ff */
        /* <DEDUP_REMOVED lines=10> */
[C---:B-1----:R-:W-:Y:S01]  /*12880*/  LEA R22, P5, R89.reuse, R0, 0x2 ;  /* 0x0000000059167211 */ /* 0x042fe200078a10ff */
[----:B------:R1:W-:Y:S01]  /*12890*/  STL.64 [R1+0x330], R18 ;  /* 0x0003301201007387 */ /* 0x0003e20000100a00 */
[----:B------:R-:W-:Y:S02]  /*128a0*/  LEA.HI.X.SX32 R25, R88, R2, 0x2, P4 ;  /* 0x0000000258197211 */ /* 0x000fe400020f16ff */
[----:B--2---:R-:W-:Y:S01]  /*128b0*/  LEA R20, P6, R90, R0, 0x2 ;  /* 0x000000005a147211 */ /* 0x004fe200078c10ff */
[----:B------:R2:W-:Y:S01]  /*128c0*/  STL.64 [R1+0x338], R8 ;  /* 0x0003380801007387 */ /* 0x0005e20000100a00 */
[----:B------:R-:W-:-:S02]  /*128d0*/  LEA.HI.X.SX32 R23, R89, R2, 0x2, P5 ;  /* 0x0000000259177211 */ /* 0x000fc400028f16ff */
[C---:B---3--:R-:W-:Y:S02]  /*128e0*/  LEA R14, P0, R91.reuse, R0, 0x2 ;  /* 0x000000005b0e7211 */ /* 0x048fe400078010ff */
[----:B------:R-:W-:Y:S01]  /*128f0*/  LEA.HI.X.SX32 R21, R90, R2, 0x2, P6 ;  /* 0x000000025a157211 */ /* 0x000fe200030f16ff */
[----:B------:R3:W-:Y:S01]  /*12900*/  STL.64 [R1+0x340], R26 ;  /* 0x0003401a01007387 */ /* 0x0007e20000100a00 */
[C---:B-1----:R-:W-:Y:S02]  /*12910*/  LEA R18, P1, R92.reuse, R0, 0x2 ;  /* 0x000000005c127211 */ /* 0x042fe400078210ff */
[----:B------:R-:W-:Y:S02]  /*12920*/  LEA.HI.X.SX32 R15, R91, R2, 0x2, P0 ;  /* 0x000000025b0f7211 */ /* 0x000fe400000f16ff */
[----:B--2---:R-:W-:Y:S01]  /*12930*/  LEA R8, P2, R93, R0, 0x2 ;  /* 0x000000005d087211 */ /* 0x004fe200078410ff */
[----:B------:R1:W-:Y:S01]  /*12940*/  STL.64 [R1+0x348], R24 ;  /* 0x0003481801007387 */ /* 0x0003e20000100a00 */
[----:B------:R-:W-:-:S02]  /*12950*/  LEA.HI.X.SX32 R19, R92, R2, 0x2, P1 ;  /* 0x000000025c137211 */ /* 0x000fc400008f16ff */
[----:B------:R-:W-:Y:S01]  /*12960*/  LEA.HI.X.SX32 R9, R93, R2, 0x2, P2 ;  /* 0x000000025d097211 */ /* 0x000fe200010f16ff */
[----:B------:R2:W-:Y:S01]  /*12970*/  STL.64 [R1+0x350], R22 ;  /* 0x0003501601007387 */ /* 0x0005e20000100a00 */
[----:B---3--:R-:W-:-:S03]  /*12980*/  LEA R26, P3, R94, R0, 0x2 ;  /* 0x000000005e1a7211 */ /* 0x008fc600078610ff */
[----:B------:R3:W-:Y:S01]  /*12990*/  STL.64 [R1+0x358], R20 ;  /* 0x0003581401007387 */ /* 0x0007e20000100a00 */
[----:B------:R-:W-:Y:S02]  /*129a0*/  LEA.HI.X.SX32 R27, R94, R2, 0x2, P3 ;  /* 0x000000025e1b7211 */ /* 0x000fe400018f16ff */
[-C--:B-1----:R-:W-:Y:S01]  /*129b0*/  LEA R24, P4, R95, R0.reuse, 0x2 ;  /* 0x000000005f187211 */ /* 0x082fe200078810ff */
[----:B------:R1:W-:Y:S01]  /*129c0*/  STL.64 [R1+0x360], R14 ;  /* 0x0003600e01007387 */ /* 0x0003e20000100a00 */
[----:B--2---:R-:W-:-:S03]  /*129d0*/  LEA R22, P5, R96, R0, 0x2 ;  /* 0x0000000060167211 */ /* 0x004fc600078a10ff */
[----:B------:R2:W-:Y:S01]  /*129e0*/  STL.64 [R1+0x368], R18 ;  /* 0x0003681201007387 */ /* 0x0005e20000100a00 */
[----:B------:R-:W-:Y:S02]  /*129f0*/  LEA.HI.X.SX32 R25, R95, R2, 0x2, P4 ;  /* 0x000000025f197211 */ /* 0x000fe400020f16ff */
[C---:B---3--:R-:W-:Y:S01]  /*12a00*/  LEA R20, P6, R97.reuse, R0, 0x2 ;  /* 0x0000000061147211 */ /* 0x048fe200078c10ff */
[----:B------:R3:W-:Y:S01]  /*12a10*/  STL.64 [R1+0x370], R8 ;  /* 0x0003700801007387 */ /* 0x0007e20000100a00 */
[----:B------:R-:W-:Y:S02]  /*12a20*/  LEA.HI.X.SX32 R23, R96, R2, 0x2, P5 ;  /* 0x0000000260177211 */ /* 0x000fe400028f16ff */
[C---:B-1----:R-:W-:Y:S02]  /*12a30*/  LEA R14, P0, R98.reuse, R0, 0x2 ;  /* 0x00000000620e7211 */ /* 0x042fe400078010ff */
[----:B------:R-:W-:Y:S02]  /*12a40*/  LEA.HI.X.SX32 R21, R97, R2, 0x2, P6 ;  /* 0x0000000261157211 */ /* 0x000fe400030f16ff */
[----:B--2---:R-:W-:Y:S01]  /*12a50*/  LEA R18, P1, R99, R0, 0x2 ;  /* 0x0000000063127211 */ /* 0x004fe200078210ff */
[----:B------:R1:W-:Y:S01]  /*12a60*/  STL.64 [R1+0x378], R26 ;  /* 0x0003781a01007387 */ /* 0x0003e20000100a00 */
[----:B------:R-:W-:-:S02]  /*12a70*/  LEA.HI.X.SX32 R15, R98, R2, 0x2, P0 ;  /* 0x00000002620f7211 */ /* 0x000fc400000f16ff */
[C---:B---3--:R-:W-:Y:S01]  /*12a80*/  LEA R8, P2, R100.reuse, R0, 0x2 ;  /* 0x0000000064087211 */ /* 0x048fe200078410ff */
[----:B------:R2:W-:Y:S01]  /*12a90*/  STL.64 [R1+0x380], R24 ;  /* 0x0003801801007387 */ /* 0x0005e20000100a00 */
[-C--:B------:R-:W-:Y:S02]  /*12aa0*/  LEA.HI.X.SX32 R19, R99, R2.reuse, 0x2, P1 ;  /* 0x0000000263137211 */ /* 0x080fe400008f16ff */
[----:B------:R-:W-:Y:S01]  /*12ab0*/  LEA.HI.X.SX32 R9, R100, R2, 0x2, P2 ;  /* 0x0000000264097211 */ /* 0x000fe200010f16ff */
        /* <DEDUP_REMOVED lines=13> */
[----:B------:R-:W-:Y:S02]  /*12b90*/  LEA.HI.X.SX32 R21, R104, R2, 0x2, P6 ;  /* 0x0000000268157211 */ /* 0x000fe400030f16ff */
[C---:B---3--:R-:W-:Y:S01]  /*12ba0*/  LEA R18, P1, R106.reuse, R0, 0x2 ;  /* 0x000000006a127211 */ /* 0x048fe200078210ff */
[----:B------:R2:W-:Y:S01]  /*12bb0*/  STL.64 [R1+0x3b0], R26 ;  /* 0x0003b01a01007387 */ /* 0x0005e20000100a00 */
[----:B------:R-:W-:Y:S02]  /*12bc0*/  LEA.HI.X.SX32 R15, R105, R2, 0x2, P0 ;  /* 0x00000002690f7211 */ /* 0x000fe400000f16ff */
[C---:B-1----:R-:W-:Y:S01]  /*12bd0*/  LEA R8, P2, R107.reuse, R0, 0x2 ;  /* 0x000000006b087211 */ /* 0x042fe200078410ff */
[----:B------:R1:W-:Y:S01]  /*12be0*/  STL.64 [R1+0x3b8], R24 ;  /* 0x0003b81801007387 */ /* 0x0003e20000100a00 */
[-C--:B------:R-:W-:Y:S02]  /*12bf0*/  LEA.HI.X.SX32 R19, R106, R2.reuse, 0x2, P1 ;  /* 0x000000026a137211 */ /* 0x080fe400008f16ff */
[----:B------:R-:W-:Y:S01]  /*12c00*/  LEA.HI.X.SX32 R9, R107, R2, 0x2, P2 ;  /* 0x000000026b097211 */ /* 0x000fe200010f16ff */
[----:B------:R3:W-:Y:S01]  /*12c10*/  STL.64 [R1+0x3c0], R22 ;  /* 0x0003c01601007387 */ /* 0x0007e20000100a00 */
[----:B--2---:R-:W-:-:S03]  /*12c20*/  LEA R26, P3, R108, R0, 0x2 ;  /* 0x000000006c1a7211 */ /* 0x004fc600078610ff */
[----:B------:R2:W-:Y:S01]  /*12c30*/  STL.64 [R1+0x3c8], R20 ;  /* 0x0003c81401007387 */ /* 0x0005e20000100a00 */
[----:B-1----:R-:W-:-:S03]  /*12c40*/  LEA R24, P4, R109, R0, 0x2 ;  /* 0x000000006d187211 */ /* 0x002fc600078810ff */
[----:B------:R1:W-:Y:S01]  /*12c50*/  STL.64 [R1+0x3d0], R14 ;  /* 0x0003d00e01007387 */ /* 0x0003e20000100a00 */
[----:B------:R-:W-:Y:S02]  /*12c60*/  LEA.HI.X.SX32 R27, R108, R2, 0x2, P3 ;  /* 0x000000026c1b7211 */ /* 0x000fe400018f16ff */
[C---:B---3--:R-:W-:Y:S01]  /*12c70*/  LEA R22, P5, R110.reuse, R0, 0x2 ;  /* 0x000000006e167211 */ /* 0x048fe200078a10ff */
[----:B------:R3:W-:Y:S01]  /*12c80*/  STL.64 [R1+0x3d8], R18 ;  /* 0x0003d81201007387 */ /* 0x0007e20000100a00 */
[----:B------:R-:W-:Y:S02]  /*12c90*/  LEA.HI.X.SX32 R25, R109, R2, 0x2, P4 ;  /* 0x000000026d197211 */ /* 0x000fe400020f16ff */
[----:B--2---:R-:W-:Y:S01]  /*12ca0*/  LEA R20, P6, R111, R0, 0x2 ;  /* 0x000000006f147211 */ /* 0x004fe200078c10ff */
[----:B------:R2:W-:Y:S01]  /*12cb0*/  STL.64 [R1+0x3e0], R8 ;  /* 0x0003e00801007387 */ /* 0x0005e20000100a00 */
[----:B------:R-:W-:Y:S02]  /*12cc0*/  LEA.HI.X.SX32 R23, R110, R2, 0x2, P5 ;  /* 0x000000026e177211 */ /* 0x000fe400028f16ff */
[----:B-1----:R-:W-:-:S02]  /*12cd0*/  LEA R14, P0, R112, R0, 0x2 ;  /* 0x00000000700e7211 */ /* 0x002fc400078010ff */
[----:B------:R-:W-:Y:S02]  /*12ce0*/  LEA.HI.X.SX32 R21, R111, R2, 0x2, P6 ;  /* 0x000000026f157211 */ /* 0x000fe400030f16ff */
[C---:B---3--:R-:W-:Y:S01]  /*12cf0*/  LEA R18, P1, R113.reuse, R0, 0x2 ;  /* 0x0000000071127211 */ /* 0x048fe200078210ff */
[----:B------:R1:W-:Y:S01]  /*12d00*/  STL.64 [R1+0x3e8], R26 ;  /* 0x0003e81a01007387 */ /* 0x0003e20000100a00 */
[----:B------:R-:W-:Y:S02]  /*12d10*/  LEA.HI.X.SX32 R15, R112, R2, 0x2, P0 ;  /* 0x00000002700f7211 */ /* 0x000fe400000f16ff */
[C---:B--2---:R-:W-:Y:S01]  /*12d20*/  LEA R8, P2, R114.reuse, R0, 0x2 ;  /* 0x0000000072087211 */ /* 0x044fe200078410ff */
[----:B------:R2:W-:Y:S01]  /*12d30*/  STL.64 [R1+0x3f0], R24 ;  /* 0x0003f01801007387 */ /* 0x0005e20000100a00 */
[-C--:B------:R-:W-:Y:S01]  /*12d40*/  LEA.HI.X.SX32 R19, R113, R2.reuse, 0x2, P1 ;  /* 0x0000000271137211 */ /* 0x080fe200008f16ff */
[----:B------:R-:W-:Y:S01]  /*12d50*/  IMAD R121, R121, UR59, RZ ;  /* 0x0000003b79797c24 */ /* 0x000fe2000f8e02ff */
[----:B------:R-:W-:Y:S01]  /*12d60*/  LEA.HI.X.SX32 R9, R114, R2, 0x2, P2 ;  /* 0x0000000272097211 */ /* 0x000fe200010f16ff */
[----:B------:R3:W-:Y:S01]  /*12d70*/  STL.64 [R1+0x3f8], R22 ;  /* 0x0003f81601007387 */ /* 0x0007e20000100a00 */
[----:B-1----:R-:W-:-:S03]  /*12d80*/  LEA R26, P3, R115, R0, 0x2 ;  /* 0x00000000731a7211 */ /* 0x002fc600078610ff */
[----:B------:R1:W-:Y:S01]  /*12d90*/  STL.64 [R1+0x400], R20 ;  /* 0x0004001401007387 */ /* 0x0003e20000100a00 */
[----:B--2---:R-:W-:-:S03]  /*12da0*/  LEA R24, P4, R116, R0, 0x2 ;  /* 0x0000000074187211 */ /* 0x004fc600078810ff */
[----:B------:R2:W-:Y:S01]  /*12db0*/  STL.64 [R1+0x408], R14 ;  /* 0x0004080e01007387 */ /* 0x0005e20000100a00 */
[----:B------:R-:W-:Y:S02]  /*12dc0*/  LEA.HI.X.SX32 R27, R115, R2, 0x2, P3 ;  /* 0x00000002731b7211 */ /* 0x000fe400018f16ff */
[----:B---3--:R-:W-:Y:S01]  /*12dd0*/  LEA R22, P5, R117, R0, 0x2 ;  /* 0x0000000075167211 */ /* 0x008fe200078a10ff */
[----:B------:R-:W-:Y:S01]  /*12de0*/  IMAD R122, R122, UR59, RZ ;  /* 0x0000003b7a7a7c24 */ /* 0x000fe2000f8e02ff */
[----:B------:R-:W-:Y:S02]  /*12df0*/  LEA.HI.X.SX32 R25, R116, R2, 0x2, P4 ;  /* 0x0000000274197211 */ /* 0x000fe400020f16ff */
[----:B-1----:R-:W-:Y:S01]  /*12e00*/  LEA R20, P6, R118, R0, 0x2 ;  /* 0x0000000076147211 */ /* 0x002fe200078c10ff */
[----:B------:R-:W-:Y:S01]  /*12e10*/  IMAD R123, R123, UR59, RZ ;  /* 0x0000003b7b7b7c24 */ /* 0x000fe2000f8e02ff */
[----:B------:R1:W-:Y:S01]  /*12e20*/  STL.64 [R1+0x410], R18 ;  /* 0x0004101201007387 */ /* 0x0003e20000100a00 */
[----:B------:R-:W-:-:S02]  /*12e30*/  LEA.HI.X.SX32 R23, R117, R2, 0x2, P5 ;  /* 0x0000000275177211 */ /* 0x000fc400028f16ff */
[----:B--2---:R-:W-:Y:S01]  /*12e40*/  LEA R14, P0, R119, R0, 0x2 ;  /* 0x00000000770e7211 */ /* 0x004fe200078010ff */
[----:B------:R-:W-:Y:S01]  /*12e50*/  IMAD R124, R124, UR59, RZ ;  /* 0x0000003b7c7c7c24 */ /* 0x000fe2000f8e02ff */
[----:B------:R2:W-:Y:S01]  /*12e60*/  STL.64 [R1+0x418], R8 ;  /* 0x0004180801007387 */ /* 0x0005e20000100a00 */
[-C--:B------:R-:W-:Y:S01]  /*12e70*/  LEA.HI.X.SX32 R21, R118, R2.reuse, 0x2, P6 ;  /* 0x0000000276157211 */ /* 0x080fe200030f16ff */
[----:B------:R-:W-:Y:S01]  /*12e80*/  IMAD R125, R125, UR59, RZ ;  /* 0x0000003b7d7d7c24 */ /* 0x000fe2000f8e02ff */
[----:B------:R-:W-:Y:S01]  /*12e90*/  LEA.HI.X.SX32 R15, R119, R2, 0x2, P0 ;  /* 0x00000002770f7211 */ /* 0x000fe200000f16ff */
[----:B------:R3:W-:Y:S01]  /*12ea0*/  STL.64 [R1+0x420], R26 ;  /* 0x0004201a01007387 */ /* 0x0007e20000100a00 */
[-C--:B-1----:R-:W-:Y:S01]  /*12eb0*/  LEA R18, P1, R120, R0.reuse, 0x2 ;  /* 0x0000000078127211 */ /* 0x082fe200078210ff */
[----:B------:R-:W-:Y:S02]  /*12ec0*/  IMAD R128, R128, UR59, RZ ;  /* 0x0000003b80807c24 */ /* 0x000fe4000f8e02ff */
[----:B------:R1:W-:Y:S01]  /*12ed0*/  STL.64 [R1+0x428], R24 ;  /* 0x0004281801007387 */ /* 0x0003e20000100a00 */
[----:B--2---:R-:W-:-:S03]  /*12ee0*/  LEA R8, P2, R121, R0, 0x2 ;  /* 0x0000000079087211 */ /* 0x004fc600078410ff */
[----:B------:R2:W-:Y:S01]  /*12ef0*/  STL.64 [R1+0x430], R22 ;  /* 0x0004301601007387 */ /* 0x0005e20000100a00 */
[----:B------:R-:W-:Y:S02]  /*12f00*/  LEA.HI.X.SX32 R19, R120, R2, 0x2, P1 ;  /* 0x0000000278137211 */ /* 0x000fe400008f16ff */
[----:B---3--:R-:W-:Y:S01]  /*12f10*/  LEA R26, P3, R122, R0, 0x2 ;  /* 0x000000007a1a7211 */ /* 0x008fe200078610ff */
[----:B------:R-:W-:Y:S01]  /*12f20*/  IMAD R129, R129, UR59, RZ ;  /* 0x0000003b81817c24 */ /* 0x000fe2000f8e02ff */
[----:B------:R3:W-:Y:S01]  /*12f30*/  STL.64 [R1+0x438], R20 ;  /* 0x0004381401007387 */ /* 0x0007e20000100a00 */
[----:B------:R-:W-:Y:S02]  /*12f40*/  LEA.HI.X.SX32 R9, R121, R2, 0x2, P2 ;  /* 0x0000000279097211 */ /* 0x000fe400010f16ff */
[-C--:B-1----:R-:W-:Y:S01]  /*12f50*/  LEA R24, P4, R123, R0.reuse, 0x2 ;  /* 0x000000007b187211 */ /* 0x082fe200078810ff */
[----:B------:R-:W-:Y:S01]  /*12f60*/  IMAD R130, R130, UR59, RZ ;  /* 0x0000003b82827c24 */ /* 0x000fe2000f8e02ff */
[----:B------:R1:W-:Y:S01]  /*12f70*/  STL.64 [R1+0x440], R14 ;  /* 0x0004400e01007387 */ /* 0x0003e20000100a00 */
[----:B--2---:R-:W-:Y:S01]  /*12f80*/  LEA R22, P5, R124, R0, 0x2 ;  /* 0x000000007c167211 */ /* 0x004fe200078a10ff */
[----:B------:R-:W-:Y:S01]  /*12f90*/  IMAD R131, R131, UR59, RZ ;  /* 0x0000003b83837c24 */ /* 0x000fe2000f8e02ff */
[----:B------:R-:W-:-:S02]  /*12fa0*/  LEA.HI.X.SX32 R27, R122, R2, 0x2, P3 ;  /* 0x000000027a1b7211 */ /* 0x000fc400018f16ff */
[----:B---3--:R-:W-:Y:S01]  /*12fb0*/  LEA R20, P6, R125, R0, 0x2 ;  /* 0x000000007d147211 */ /* 0x008fe200078c10ff */
[----:B------:R-:W-:Y:S01]  /*12fc0*/  IMAD R132, R132, UR59, RZ ;  /* 0x0000003b84847c24 */ /* 0x000fe2000f8e02ff */
[-C--:B------:R-:W-:Y:S01]  /*12fd0*/  LEA.HI.X.SX32 R25, R123, R2.reuse, 0x2, P4 ;  /* 0x000000027b197211 */ /* 0x080fe200020f16ff */
[----:B------:R2:W-:Y:S01]  /*12fe0*/  STL.64 [R1+0x448], R18 ;  /* 0x0004481201007387 */ /* 0x0005e20000100a00 */
[----:B------:R-:W-:Y:S02]  /*12ff0*/  LEA.HI.X.SX32 R23, R124, R2, 0x2, P5 ;  /* 0x000000027c177211 */ /* 0x000fe400028f16ff */
[----:B-1----:R-:W-:Y:S01]  /*13000*/  LEA R14, P0, R128, R0, 0x2 ;  /* 0x00000000800e7211 */ /* 0x002fe200078010ff */
[----:B------:R-:W-:Y:S01]  /*13010*/  IMAD R133, R133, UR59, RZ ;  /* 0x0000003b85857c24 */ /* 0x000fe2000f8e02ff */
[----:B------:R1:W-:Y:S01]  /*13020*/  STL.64 [R1+0x450], R8 ;  /* 0x0004500801007387 */ /* 0x0003e20000100a00 */
[-C--:B------:R-:W-:Y:S01]  /*13030*/  LEA.HI.X.SX32 R21, R125, R2.reuse, 0x2, P6 ;  /* 0x000000027d157211 */ /* 0x080fe200030f16ff */
[----:B------:R-:W-:Y:S01]  /*13040*/  IMAD R134, R134, UR59, RZ ;  /* 0x0000003b86867c24 */ /* 0x000fe2000f8e02ff */
[----:B------:R-:W-:Y:S01]  /*13050*/  LEA.HI.X.SX32 R15, R128, R2, 0x2, P0 ;  /* 0x00000002800f7211 */ /* 0x000fe200000f16ff */
[----:B------:R3:W-:Y:S01]  /*13060*/  STL.64 [R1+0x458], R26 ;  /* 0x0004581a01007387 */ /* 0x0007e20000100a00 */
[----:B--2---:R-:W-:Y:S01]  /*13070*/  LEA R18, P1, R129, R0, 0x2 ;  /* 0x0000000081127211 */ /* 0x004fe200078210ff */
[----:B------:R-:W-:-:S02]  /*13080*/  IMAD R135, R135, UR59, RZ ;  /* 0x0000003b87877c24 */ /* 0x000fc4000f8e02ff */
[----:B------:R2:W-:Y:S01]  /*13090*/  STL.64 [R1+0x460], R24 ;  /* 0x0004601801007387 */ /* 0x0005e20000100a00 */
[----:B-1----:R-:W-:-:S03]  /*130a0*/  LEA R8, P2, R130, R0, 0x2 ;  /* 0x0000000082087211 */ /* 0x002fc600078410ff */
[----:B------:R1:W-:Y:S01]  /*130b0*/  STL.64 [R1+0x468], R22 ;  /* 0x0004681601007387 */ /* 0x0003e20000100a00 */
[----:B------:R-:W-:Y:S02]  /*130c0*/  LEA.HI.X.SX32 R19, R129, R2, 0x2, P1 ;  /* 0x0000000281137211 */ /* 0x000fe400008f16ff */
[----:B---3--:R-:W-:Y:S01]  /*130d0*/  LEA R26, P3, R131, R0, 0x2 ;  /* 0x00000000831a7211 */ /* 0x008fe200078610ff */
[----:B------:R-:W-:Y:S01]  /*130e0*/  IMAD R136, R136, UR59, RZ ;  /* 0x0000003b88887c24 */ /* 0x000fe2000f8e02ff */
[----:B------:R3:W-:Y:S01]  /*130f0*/  STL.64 [R1+0x470], R20 ;  /* 0x0004701401007387 */ /* 0x0007e20000100a00 */
[----:B------:R-:W-:Y:S02]  /*13100*/  LEA.HI.X.SX32 R9, R130, R2, 0x2, P2 ;  /* 0x0000000282097211 */ /* 0x000fe400010f16ff */
[-C--:B--2---:R-:W-:Y:S01]  /*13110*/  LEA R24, P4, R132, R0.reuse, 0x2 ;  /* 0x0000000084187211 */ /* 0x084fe200078810ff */
[----:B------:R-:W-:Y:S01]  /*13120*/  IMAD R137, R137, UR59, RZ ;  /* 0x0000003b89897c24 */ /* 0x000fe2000f8e02ff */
[----:B------:R2:W-:Y:S01]  /*13130*/  STL.64 [R1+0x478], R14 ;  /* 0x0004780e01007387 */ /* 0x0005e20000100a00 */
[----:B-1----:R-:W-:Y:S01]  /*13140*/  LEA R22, P5, R133, R0, 0x2 ;  /* 0x0000000085167211 */ /* 0x002fe200078a10ff */
[----:B------:R-:W-:Y:S01]  /*13150*/  IMAD R138, R138, UR58, RZ ;  /* 0x0000003a8a8a7c24 */ /* 0x000fe2000f8e02ff */
[----:B------:R-:W-:-:S02]  /*13160*/  LEA.HI.X.SX32 R27, R131, R2, 0x2, P3 ;  /* 0x00000002831b7211 */ /* 0x000fc400018f16ff */
[----:B---3--:R-:W-:Y:S01]  /*13170*/  LEA R20, P6, R134, R0, 0x2 ;  /* 0x0000000086147211 */ /* 0x008fe200078c10ff */
[----:B------:R-:W-:Y:S01]  /*13180*/  IMAD R139, R139, UR57, RZ ;  /* 0x000000398b8b7c24 */ /* 0x000fe2000f8e02ff */
[-C--:B------:R-:W-:Y:S01]  /*13190*/  LEA.HI.X.SX32 R25, R132, R2.reuse, 0x2, P4 ;  /* 0x0000000284197211 */ /* 0x080fe200020f16ff */
[----:B------:R1:W-:Y:S01]  /*131a0*/  STL.64 [R1+0x480], R18 ;  /* 0x0004801201007387 */ /* 0x0003e20000100a00 */
[----:B------:R-:W-:Y:S01]  /*131b0*/  LEA.HI.X.SX32 R23, R133, R2, 0x2, P5 ;  /* 0x0000000285177211 */ /* 0x000fe200028f16ff */
[----:B------:R-:W-:Y:S01]  /*131c0*/  IMAD R140, R140, UR56, RZ ;  /* 0x000000388c8c7c24 */ /* 0x000fe2000f8e02ff */
[----:B--2---:R-:W-:Y:S01]  /*131d0*/  LEA R14, P0, R135, R0, 0x2 ;  /* 0x00000000870e7211 */ /* 0x004fe200078010ff */
[----:B------:R2:W-:Y:S01]  /*131e0*/  STL.64 [R1+0x488], R8 ;  /* 0x0004880801007387 */ /* 0x0005e20000100a00 */
[-C--:B------:R-:W-:Y:S01]  /*131f0*/  LEA.HI.X.SX32 R21, R134, R2.reuse, 0x2, P6 ;  /* 0x0000000286157211 */ /* 0x080fe200030f16ff */
[----:B------:R-:W-:Y:S01]  /*13200*/  IMAD R141, R141, UR55, RZ ;  /* 0x000000378d8d7c24 */ /* 0x000fe2000f8e02ff */
[----:B------:R-:W-:Y:S01]  /*13210*/  LEA.HI.X.SX32 R15, R135, R2, 0x2, P0 ;  /* 0x00000002870f7211 */ /* 0x000fe200000f16ff */
[----:B------:R3:W-:Y:S01]  /*13220*/  STL.64 [R1+0x490], R26 ;  /* 0x0004901a01007387 */ /* 0x0007e20000100a00 */
[----:B------:R-:W-:Y:S01]  /*13230*/  IMAD R142, R142, UR54, RZ ;  /* 0x000000368e8e7c24 */ /* 0x000fe2000f8e02ff */
[----:B------:R-:W-:Y:S01]  /*13240*/  ULDC UR59, c[0x0][0x240] ;  /* 0x00009000003b7ab9 */ /* 0x000fe20000000800 */
[----:B------:R-:W-:Y:S01]  /*13250*/  IMAD R143, R143, UR53, RZ ;  /* 0x000000358f8f7c24 */ /* 0x000fe2000f8e02ff */
[-C--:B-1----:R-:W-:Y:S01]  /*13260*/  LEA R18, P1, R136, R0.reuse, 0x2 ;  /* 0x0000000088127211 */ /* 0x082fe200078210ff */
[----:B------:R1:W-:Y:S01]  /*13270*/  STL.64 [R1+0x498], R24 ;  /* 0x0004981801007387 */ /* 0x0003e20000100a00 */
[----:B------:R-:W-:Y:S01]  /*13280*/  IMAD R144, R144, UR52, RZ ;  /* 0x0000003490907c24 */ /* 0x000fe2000f8e02ff */
[----:B------:R-:W-:Y:S01]  /*13290*/  ULDC UR58, c[0x0][0x240] ;  /* 0x00009000003a7ab9 */ /* 0x000fe20000000800 */
[----:B--2---:R-:W-:Y:S01]  /*132a0*/  LEA R8, P2, R137, R0, 0x2 ;  /* 0x0000000089087211 */ /* 0x004fe200078410ff */
[----:B------:R2:W-:Y:S01]  /*132b0*/  STL.64 [R1+0x4a0], R22 ;  /* 0x0004a01601007387 */ /* 0x0005e20000100a00 */
[----:B------:R-:W-:Y:S01]  /*132c0*/  LEA.HI.X.SX32 R19, R136, R2, 0x2, P1 ;  /* 0x0000000288137211 */ /* 0x000fe200008f16ff */
[----:B------:R-:W-:Y:S01]  /*132d0*/  IMAD R145, R145, UR51, RZ ;  /* 0x0000003391917c24 */ /* 0x000fe2000f8e02ff */
[----:B---3--:R-:W-:Y:S01]  /*132e0*/  LEA R26, P3, R138, R0, 0x2 ;  /* 0x000000008a1a7211 */ /* 0x008fe200078610ff */
[----:B------:R3:W-:Y:S01]  /*132f0*/  STL.64 [R1+0x4a8], R20 ;  /* 0x0004a81401007387 */ /* 0x0007e20000100a00 */
[----:B------:R-:W-:Y:S01]  /*13300*/  LEA.HI.X.SX32 R9, R137, R2, 0x2, P2 ;  /* 0x0000000289097211 */ /* 0x000fe200010f16ff */
[----:B------:R-:W-:Y:S01]  /*13310*/  IMAD R146, R146, UR50, RZ ;  /* 0x0000003292927c24 */ /* 0x000fe2000f8e02ff */
[----:B------:R-:W-:Y:S01]  /*13320*/  ULDC UR57, c[0x0][0x240] ;  /* 0x0000900000397ab9 */ /* 0x000fe20000000800 */
[----:B-1----:R-:W-:Y:S01]  /*13330*/  LEA R24, P4, R139, R0, 0x2 ;  /* 0x000000008b187211 */ /* 0x002fe200078810ff */
[----:B------:R1:W-:Y:S01]  /*13340*/  STL.64 [R1+0x4b0], R14 ;  /* 0x0004b00e01007387 */ /* 0x0003e20000100a00 */
[----:B------:R-:W-:Y:S01]  /*13350*/  LEA.HI.X.SX32 R27, R138, R2, 0x2, P3 ;  /* 0x000000028a1b7211 */ /* 0x000fe200018f16ff */
[----:B------:R-:W-:Y:S01]  /*13360*/  IMAD R147, R147, UR49, RZ ;  /* 0x0000003193937c24 */ /* 0x000fe2000f8e02ff */
        /* <DEDUP_REMOVED lines=10> */
[----:B------:R-:W-:Y:S01]  /*13410*/  IMAD R184, R184, UR14, RZ ;  /* 0x0000000eb8b87c24 */ /* 0x000fe2000f8e02ff */
[----:B------:R-:W-:Y:S01]  /*13420*/  LEA.HI.X.SX32 R21, R141, R2, 0x2, P6 ;  /* 0x000000028d157211 */ /* 0x000fe200030f16ff */
[----:B------:R-:W-:Y:S01]  /*13430*/  IMAD R185, R185, UR13, RZ ;  /* 0x0000000db9b97c24 */ /* 0x000fe2000f8e02ff */
[C---:B--2---:R-:W-:Y:S01]  /*13440*/  LEA R18, P1, R143.reuse, R0, 0x2 ;  /* 0x000000008f127211 */ /* 0x044fe200078210ff */
[----:B------:R1:W-:Y:S01]  /*13450*/  STL.64 [R1+0x4c8], R26 ;  /* 0x0004c81a01007387 */ /* 0x0003e20000100a00 */
[----:B------:R-:W-:Y:S01]  /*13460*/  LEA.HI.X.SX32 R15, R142, R2, 0x2, P0 ;  /* 0x000000028e0f7211 */ /* 0x000fe200000f16ff */
[----:B------:R-:W-:Y:S01]  /*13470*/  IMAD R186, R186, UR12, RZ ;  /* 0x0000000cbaba7c24 */ /* 0x000fe2000f8e02ff */
[C---:B---3--:R-:W-:Y:S01]  /*13480*/  LEA R8, P2, R144.reuse, R0, 0x2 ;  /* 0x0000000090087211 */ /* 0x048fe200078410ff */
[----:B------:R2:W-:Y:S01]  /*13490*/  STL.64 [R1+0x4d0], R24 ;  /* 0x0004d01801007387 */ /* 0x0005e20000100a00 */
[-C--:B------:R-:W-:Y:S01]  /*134a0*/  LEA.HI.X.SX32 R19, R143, R2.reuse, 0x2, P1 ;  /* 0x000000028f137211 */ /* 0x080fe200008f16ff */
[----:B------:R-:W-:Y:S01]  /*134b0*/  IMAD.MOV.U32 R45, RZ, RZ, R49 ;  /* 0x000000ffff2d7224 */ /* 0x000fe200078e0031 */
        /* <DEDUP_REMOVED lines=13> */
[C---:B---3--:R-:W-:Y:S01]  /*13590*/  LEA R22, P5, R147.reuse, R0, 0x2 ;  /* 0x0000000093167211 */ /* 0x048fe200078a10ff */
[----:B------:R3:W-:Y:S01]  /*135a0*/  STL.64 [R1+0x4f0], R18 ;  /* 0x0004f01201007387 */ /* 0x0007e20000100a00 */
[----:B------:R-:W-:Y:S01]  /*135b0*/  LEA.HI.X.SX32 R25, R146, R2, 0x2, P4 ;  /* 0x0000000292197211 */ /* 0x000fe200020f16ff */
[----:B------:R-:W-:Y:S01]  /*135c0*/  IMAD.MOV.U32 R49, RZ, RZ, R50 ;  /* 0x000000ffff317224 */ /* 0x000fe200078e0032 */
[----:B------:R-:W-:Y:S01]  /*135d0*/  ULDC UR52, c[0x0][0x240] ;  /* 0x0000900000347ab9 */ /* 0x000fe20000000800 */
[----:B-1----:R-:W-:Y:S01]  /*135e0*/  LEA R20, P6, R148, R0, 0x2 ;  /* 0x0000000094147211 */ /* 0x002fe200078c10ff */
[----:B------:R1:W-:Y:S01]  /*135f0*/  STL.64 [R1+0x4f8], R8 ;  /* 0x0004f80801007387 */ /* 0x0003e20000100a00 */
[----:B------:R-:W-:Y:S01]  /*13600*/  LEA.HI.X.SX32 R23, R147, R2, 0x2, P5 ;  /* 0x0000000293177211 */ /* 0x000fe200028f16ff */
[----:B------:R-:W-:Y:S01]  /*13610*/  IMAD R191, R191, UR7, RZ ;  /* 0x00000007bfbf7c24 */ /* 0x000fe2000f8e02ff */
[----:B--2---:R-:W-:Y:S01]  /*13620*/  LEA R14, P0, R149, R0, 0x2 ;  /* 0x00000000950e7211 */ /* 0x004fe200078010ff */
[----:B------:R-:W-:Y:S01]  /*13630*/  IMAD R192, R192, UR6, RZ ;  /* 0x00000006c0c07c24 */ /* 0x000fe2000f8e02ff */
[----:B------:R-:W-:Y:S01]  /*13640*/  LEA.HI.X.SX32 R21, R148, R2, 0x2, P6 ;  /* 0x0000000294157211 */ /* 0x000fe200030f16ff */
[----:B------:R-:W-:Y:S01]  /*13650*/  IMAD R193, R193, UR5, RZ ;  /* 0x00000005c1c17c24 */ /* 0x000fe2000f8e02ff */
[C---:B---3--:R-:W-:Y:S01]  /*13660*/  LEA R18, P1, R150.reuse, R0, 0x2 ;  /* 0x0000000096127211 */ /* 0x048fe200078210ff */
[----:B------:R2:W-:Y:S01]  /*13670*/  STL.64 [R1+0x500], R26 ;  /* 0x0005001a01007387 */ /* 0x0005e20000100a00 */
[----:B------:R-:W-:Y:S01]  /*13680*/  LEA.HI.X.SX32 R15, R149, R2, 0x2, P0 ;  /* 0x00000002950f7211 */ /* 0x000fe200000f16ff */
[----:B------:R-:W-:Y:S01]  /*13690*/  IMAD.MOV.U32 R50, RZ, RZ, R51 ;  /* 0x000000ffff327224 */ /* 0x000fe200078e0033 */
[----:B------:R-:W-:Y:S01]  /*136a0*/  ULDC UR53, c[0x0][0x240] ;  /* 0x0000900000357ab9 */ /* 0x000fe20000000800 */
[C---:B-1----:R-:W-:Y:S01]  /*136b0*/  LEA R8, P2, R151.reuse, R0, 0x2 ;  /* 0x0000000097087211 */ /* 0x042fe200078410ff */
[----:B------:R1:W-:Y:S01]  /*136c0*/  STL.64 [R1+0x508], R24 ;  /* 0x0005081801007387 */ /* 0x0003e20000100a00 */
[-C--:B------:R-:W-:Y:S01]  /*136d0*/  LEA.HI.X.SX32 R19, R150, R2.reuse, 0x2, P1 ;  /* 0x0000000296137211 */ /* 0x080fe200008f16ff */
[----:B------:R-:W-:Y:S01]  /*136e0*/  IMAD.MOV.U32 R46, RZ, RZ, R49 ;  /* 0x000000ffff2e7224 */ /* 0x000fe200078e0031 */
[----:B------:R-:W-:Y:S01]  /*136f0*/  LEA.HI.X.SX32 R9, R151, R2, 0x2, P2 ;  /* 0x0000000297097211 */ /* 0x000fe200010f16ff */
[----:B------:R3:W-:Y:S01]  /*13700*/  STL.64 [R1+0x510], R22 ;  /* 0x0005101601007387 */ /* 0x0007e20000100a00 */
[----:B------:R-:W-:Y:S01]  /*13710*/  IMAD R194, R194, UR4, RZ ;  /* 0x00000004c2c27c24 */ /* 0x000fe2000f8e02ff */
[----:B------:R-:W-:Y:S01]  /*13720*/  ULDC UR51, c[0x0][0x240] ;  /* 0x0000900000337ab9 */ /* 0x000fe20000000800 */
[-C--:B--2---:R-:W-:Y:S01]  /*13730*/  LEA R26, P3, R152, R0.reuse, 0x2 ;  /* 0x00000000981a7211 */ /* 0x084fe200078610ff */
[----:B------:R2:W-:Y:S01]  /*13740*/  STL.64 [R1+0x518], R20 ;  /* 0x0005181401007387 */ /* 0x0005e20000100a00 */
[----:B------:R-:W-:Y:S01]  /*13750*/  IMAD R195, R195, UR59, RZ ;  /* 0x0000003bc3c37c24 */ /* 0x000fe2000f8e02ff */
[----:B------:R-:W-:Y:S01]  /*13760*/  ULDC UR50, c[0x0][0x240] ;  /* 0x0000900000327ab9 */ /* 0x000fe20000000800 */
[----:B------:R-:W-:Y:S01]  /*13770*/  IMAD R196, R196, UR58, RZ ;  /* 0x0000003ac4c47c24 */ /* 0x000fe2000f8e02ff */
[----:B-1----:R-:W-:Y:S01]  /*13780*/  LEA R24, P4, R153, R0, 0x2 ;  /* 0x0000000099187211 */ /* 0x002fe200078810ff */
[----:B------:R1:W-:Y:S01]  /*13790*/  STL.64 [R1+0x520], R14 ;  /* 0x0005200e01007387 */ /* 0x0003e20000100a00 */
[----:B------:R-:W-:Y:S01]  /*137a0*/  LEA.HI.X.SX32 R27, R152, R2, 0x2, P3 ;  /* 0x00000002981b7211 */ /* 0x000fe200018f16ff */
[----:B------:R-:W-:Y:S01]  /*137b0*/  IMAD R197, R197, UR57, RZ ;  /* 0x00000039c5c57c24 */ /* 0x000fe2000f8e02ff */
[----:B---3--:R-:W-:Y:S01]  /*137c0*/  LEA R22, P5, R154, R0, 0x2 ;  /* 0x000000009a167211 */ /* 0x008fe200078a10ff */
[----:B------:R3:W-:Y:S01]  /*137d0*/  STL.64 [R1+0x528], R18 ;  /* 0x0005281201007387 */ /* 0x0007e20000100a00 */
[----:B------:R-:W-:Y:S01]  /*137e0*/  LEA.HI.X.SX32 R25, R153, R2, 0x2, P4 ;  /* 0x0000000299197211 */ /* 0x000fe200020f16ff */
[----:B------:R-:W-:Y:S01]  /*137f0*/  IMAD R198, R198, UR56, RZ ;  /* 0x00000038c6c67c24 */ /* 0x000fe2000f8e02ff */
[----:B--2---:R-:W-:Y:S01]  /*13800*/  LEA R20, P6, R155, R0, 0x2 ;  /* 0x000000009b147211 */ /* 0x004fe200078c10ff */
        /* <DEDUP_REMOVED lines=8> */
[C---:B---3--:R-:W-:Y:S01]  /*13890*/  LEA R18, P1, R157.reuse, R0, 0x2 ;  /* 0x000000009d127211 */ /* 0x048fe200078210ff */
[----:B------:R1:W-:Y:S01]  /*138a0*/  STL.64 [R1+0x538], R26 ;  /* 0x0005381a01007387 */ /* 0x0003e20000100a00 */
[----:B------:R-:W-:Y:S01]  /*138b0*/  LEA.HI.X.SX32 R15, R156, R2, 0x2, P0 ;  /* 0x000000029c0f7211 */ /* 0x000fe200000f16ff */
[----:B------:R-:W-:Y:S01]  /*138c0*/  ULDC UR48, c[0x0][0x240] ;  /* 0x0000900000307ab9 */ /* 0x000fe20000000800 */
[C---:B--2---:R-:W-:Y:S01]  /*138d0*/  LEA R8, P2, R158.reuse, R0, 0x2 ;  /* 0x000000009e087211 */ /* 0x044fe200078410ff */
[----:B------:R2:W-:Y:S01]  /*138e0*/  STL.64 [R1+0x540], R24 ;  /* 0x0005401801007387 */ /* 0x0005e20000100a00 */
[-C--:B------:R-:W-:Y:S01]  /*138f0*/  LEA.HI.X.SX32 R19, R157, R2.reuse, 0x2, P1 ;  /* 0x000000029d137211 */ /* 0x080fe200008f16ff */
[----:B------:R-:W-:Y:S01]  /*13900*/  ULDC UR47, c[0x0][0x240] ;  /* 0x00009000002f7ab9 */ /* 0x000fe20000000800 */
[----:B------:R-:W-:Y:S01]  /*13910*/  LEA.HI.X.SX32 R9, R158, R2, 0x2, P2 ;  /* 0x000000029e097211 */ /* 0x000fe200010f16ff */
[----:B------:R3:W-:Y:S01]  /*13920*/  STL.64 [R1+0x548], R22 ;  /* 0x0005481601007387 */ /* 0x0007e20000100a00 */
[----:B------:R-:W-:Y:S01]  /*13930*/  ULDC UR14, c[0x0][0x240] ;  /* 0x00009000000e7ab9 */ /* 0x000fe20000000800 */
[----:B------:R-:W-:Y:S01]  /*13940*/  ULDC UR13, c[0x0][0x240] ;  /* 0x00009000000d7ab9 */ /* 0x000fe20000000800 */
[----:B------:R-:W-:Y:S01]  /*13950*/  ULDC UR12, c[0x0][0x240] ;  /* 0x00009000000c7ab9 */ /* 0x000fe20000000800 */
[CC--:B-1----:R-:W-:Y:S01]  /*13960*/  LEA R26, P3, R159.reuse, R0.reuse, 0x2 ;  /* 0x000000009f1a7211 */ /* 0x0c2fe200078610ff */
[----:B------:R1:W-:Y:S01]  /*13970*/  STL.64 [R1+0x550], R20 ;  /* 0x0005501401007387 */ /* 0x0003e20000100a00 */
[----:B------:R-:W-:Y:S01]  /*13980*/  ULDC UR11, c[0x0][0x240] ;  /* 0x00009000000b7ab9 */ /* 0x000fe20000000800 */
[----:B------:R-:W-:Y:S01]  /*13990*/  ULDC UR10, c[0x0][0x240] ;  /* 0x00009000000a7ab9 */ /* 0x000fe20000000800 */
[C---:B--2---:R-:W-:Y:S01]  /*139a0*/  LEA R24, P4, R160.reuse, R0, 0x2 ;  /* 0x00000000a0187211 */ /* 0x044fe200078810ff */
[----:B------:R2:W-:Y:S01]  /*139b0*/  STL.64 [R1+0x558], R14 ;  /* 0x0005580e01007387 */ /* 0x0005e20000100a00 */
[----:B------:R-:W-:Y:S01]  /*139c0*/  LEA.HI.X.SX32 R27, R159, R2, 0x2, P3 ;  /* 0x000000029f1b7211 */ /* 0x000fe200018f16ff */
[----:B------:R-:W-:Y:S01]  /*139d0*/  ULDC UR9, c[0x0][0x240] ;  /* 0x0000900000097ab9 */ /* 0x000fe20000000800 */
[C---:B---3--:R-:W-:Y:S01]  /*139e0*/  LEA R22, P5, R161.reuse, R0, 0x2 ;  /* 0x00000000a1167211 */ /* 0x048fe200078a10ff */
[----:B------:R3:W-:Y:S01]  /*139f0*/  STL.64 [R1+0x560], R18 ;  /* 0x0005601201007387 */ /* 0x0007e20000100a00 */
[----:B------:R-:W-:Y:S01]  /*13a00*/  LEA.HI.X.SX32 R25, R160, R2, 0x2, P4 ;  /* 0x00000002a0197211 */ /* 0x000fe200020f16ff */
[----:B------:R-:W-:Y:S01]  /*13a10*/  ULDC UR8, c[0x0][0x240] ;  /* 0x0000900000087ab9 */ /* 0x000fe20000000800 */
[----:B------:R-:W-:Y:S01]  /*13a20*/  ULDC UR5, c[0x0][0x240] ;  /* 0x0000900000057ab9 */ /* 0x000fe20000000800 */
[C---:B-1----:R-:W-:Y:S01]  /*13a30*/  LEA R20, P6, R162.reuse, R0, 0x2 ;  /* 0x00000000a2147211 */ /* 0x042fe200078c10ff */
[----:B------:R1:W-:Y:S01]  /*13a40*/  STL.64 [R1+0x568], R8 ;  /* 0x0005680801007387 */ /* 0x0003e20000100a00 */
[----:B------:R-:W-:Y:S01]  /*13a50*/  LEA.HI.X.SX32 R23, R161, R2, 0x2, P5 ;  /* 0x00000002a1177211 */ /* 0x000fe200028f16ff */
[----:B------:R-:W-:Y:S01]  /*13a60*/  ULDC UR7, c[0x0][0x240] ;  /* 0x0000900000077ab9 */ /* 0x000fe20000000800 */
[----:B--2---:R-:W-:Y:S01]  /*13a70*/  LEA R14, P0, R163, R0, 0x2 ;  /* 0x00000000a30e7211 */ /* 0x004fe200078010ff */
[----:B------:R-:W-:Y:S01]  /*13a80*/  ULDC UR6, c[0x0][0x240] ;  /* 0x0000900000067ab9 */ /* 0x000fe20000000800 */
[----:B------:R-:W-:-:S02]  /*13a90*/  LEA.HI.X.SX32 R21, R162, R2, 0x2, P6 ;  /* 0x00000002a2157211 */ /* 0x000fc400030f16ff */
        /* <DEDUP_REMOVED lines=63> */
[C---:B---3--:R-:W-:Y:S02]  /*13e90*/  LEA R18, P1, R185.reuse, R0, 0x2 ;  /* 0x00000000b9127211 */ /* 0x048fe400078210ff */
[----:B------:R-:W-:Y:S01]  /*13ea0*/  MOV R51, R52 ;  /* 0x0000003400337202 */ /* 0x000fe20000000f00 */
[----:B------:R-:W-:Y:S01]  /*13eb0*/  IMAD.MOV.U32 R52, RZ, RZ, R53 ;  /* 0x000000ffff347224 */ /* 0x000fe200078e0035 */
[----:B--2---:R-:W-:Y:S01]  /*13ec0*/  LEA R8, P2, R186, R0, 0x2 ;  /* 0x00000000ba087211 */ /* 0x004fe200078410ff */
[----:B------:R1:W-:Y:S01]  /*13ed0*/  STL.64 [R1+0x618], R26 ;  /* 0x0006181a01007387 */ /* 0x0003e20000100a00 */
[-C--:B------:R-:W-:Y:S01]  /*13ee0*/  LEA.HI.X.SX32 R15, R184, R2.reuse, 0x2, P0 ;  /* 0x00000002b80f7211 */ /* 0x080fe200000f16ff */
[----:B------:R-:W-:Y:S01]  /*13ef0*/  IMAD.MOV.U32 R53, RZ, RZ, R54 ;  /* 0x000000ffff357224 */ /* 0x000fe200078e0036 */
[----:B------:R-:W-:Y:S01]  /*13f00*/  LEA.HI.X.SX32 R19, R185, R2, 0x2, P1 ;  /* 0x00000002b9137211 */ /* 0x000fe200008f16ff */
[----:B------:R2:W-:Y:S01]  /*13f10*/  STL.64 [R1+0x620], R24 ;  /* 0x0006201801007387 */ /* 0x0005e20000100a00 */
[----:B------:R-:W-:Y:S01]  /*13f20*/  IMAD.MOV.U32 R54, RZ, RZ, R55 ;  /* 0x000000ffff367224 */ /* 0x000fe200078e0037 */
[----:B------:R-:W-:Y:S01]  /*13f30*/  MOV R55, R56 ;  /* 0x0000003800377202 */ /* 0x000fe20000000f00 */
[----:B------:R-:W-:Y:S01]  /*13f40*/  IMAD.MOV.U32 R56, RZ, RZ, R57 ;  /* 0x000000ffff387224 */ /* 0x000fe200078e0039 */
[----:B------:R3:W-:Y:S01]  /*13f50*/  STL.64 [R1+0x628], R22 ;  /* 0x0006281601007387 */ /* 0x0007e20000100a00 */
[----:B------:R-:W-:-:S02]  /*13f60*/  LEA.HI.X.SX32 R9, R186, R2, 0x2, P2 ;  /* 0x00000002ba097211 */ /* 0x000fc400010f16ff */
[-C--:B-1----:R-:W-:Y:S01]  /*13f70*/  LEA R26, P3, R187, R0.reuse, 0x2 ;  /* 0x00000000bb1a7211 */ /* 0x082fe200078610ff */
[----:B------:R1:W-:Y:S01]  /*13f80*/  STL.64 [R1+0x630], R20 ;  /* 0x0006301401007387 */ /* 0x0003e20000100a00 */
[----:B------:R-:W-:Y:S01]  /*13f90*/  IMAD.MOV.U32 R57, RZ, RZ, R60 ;  /* 0x000000ffff397224 */ /* 0x000fe200078e003c */
[-C--:B--2---:R-:W-:Y:S01]  /*13fa0*/  LEA R24, P4, R188, R0.reuse, 0x2 ;  /* 0x00000000bc187211 */ /* 0x084fe200078810ff */
[----:B------:R-:W-:Y:S01]  /*13fb0*/  IMAD.MOV.U32 R49, RZ, RZ, R50 ;  /* 0x000000ffff317224 */ /* 0x000fe200078e0032 */
[----:B------:R2:W-:Y:S01]  /*13fc0*/  STL.64 [R1+0x638], R14 ;  /* 0x0006380e01007387 */ /* 0x0005e20000100a00 */
[----:B---3--:R-:W-:Y:S01]  /*13fd0*/  LEA R22, P5, R189, R0, 0x2 ;  /* 0x00000000bd167211 */ /* 0x008fe200078a10ff */
[----:B------:R-:W-:Y:S01]  /*13fe0*/  IMAD.MOV.U32 R60, RZ, RZ, R61 ;  /* 0x000000ffff3c7224 */ /* 0x000fe200078e003d */
[----:B------:R-:W-:Y:S02]  /*13ff0*/  LEA.HI.X.SX32 R27, R187, R2, 0x2, P3 ;  /* 0x00000002bb1b7211 */ /* 0x000fe400018f16ff */
[----:B------:R-:W-:-:S02]  /*14000*/  MOV R50, R51 ;  /* 0x0000003300327202 */ /* 0x000fc40000000f00 */
[----:B-1----:R-:W-:Y:S01]  /*14010*/  LEA R20, P6, R190, R0, 0x2 ;  /* 0x00000000be147211 */ /* 0x002fe200078c10ff */
[----:B------:R-:W-:Y:S01]  /*14020*/  IMAD.MOV.U32 R51, RZ, RZ, R52 ;  /* 0x000000ffff337224 */ /* 0x000fe200078e0034 */
[----:B------:R-:W-:Y:S01]  /*14030*/  LEA.HI.X.SX32 R25, R188, R2, 0x2, P4 ;  /* 0x00000002bc197211 */ /* 0x000fe200020f16ff */
[----:B------:R1:W-:Y:S01]  /*14040*/  STL.64 [R1+0x640], R18 ;  /* 0x0006401201007387 */ /* 0x0003e20000100a00 */
[----:B--2---:R-:W-:Y:S01]  /*14050*/  LEA R14, P0, R191, R0, 0x2 ;  /* 0x00000000bf0e7211 */ /* 0x004fe200078010ff */
[----:B------:R-:W-:Y:S01]  /*14060*/  IMAD.MOV.U32 R52, RZ, RZ, R53 ;  /* 0x000000ffff347224 */ /* 0x000fe200078e0035 */
[----:B------:R-:W-:Y:S01]  /*14070*/  MOV R61, R62 ;  /* 0x0000003e003d7202 */ /* 0x000fe20000000f00 */
[----:B------:R2:W-:Y:S01]  /*14080*/  STL.64 [R1+0x648], R8 ;  /* 0x0006480801007387 */ /* 0x0005e20000100a00 */
[-C--:B------:R-:W-:Y:S01]  /*14090*/  LEA.HI.X.SX32 R23, R189, R2.reuse, 0x2, P5 ;  /* 0x00000002bd177211 */ /* 0x080fe200028f16ff */
[----:B------:R-:W-:Y:S01]  /*140a0*/  IMAD.MOV.U32 R62, RZ, RZ, R4 ;  /* 0x000000ffff3e7224 */ /* 0x000fe200078e0004 */
[----:B------:R-:W-:Y:S01]  /*140b0*/  LEA.HI.X.SX32 R21, R190, R2, 0x2, P6 ;  /* 0x00000002be157211 */ /* 0x000fe200030f16ff */
[----:B------:R-:W-:Y:S01]  /*140c0*/  IMAD.MOV.U32 R53, RZ, RZ, R54 ;  /* 0x000000ffff357224 */ /* 0x000fe200078e0036 */
[----:B------:R-:W-:Y:S01]  /*140d0*/  MOV R54, R56 ;  /* 0x0000003800367202 */ /* 0x000fe20000000f00 */
[----:B------:R3:W-:Y:S01]  /*140e0*/  STL.64 [R1+0x650], R26 ;  /* 0x0006501a01007387 */ /* 0x0007e20000100a00 */
[----:B-1----:R-:W-:Y:S01]  /*140f0*/  LEA R18, P1, R192, R0, 0x2 ;  /* 0x00000000c0127211 */ /* 0x002fe200078210ff */
[----:B------:R-:W-:Y:S01]  /*14100*/  IMAD.MOV.U32 R56, RZ, RZ, R57 ;  /* 0x000000ffff387224 */ /* 0x000fe200078e0039 */
[----:B------:R-:W-:-:S02]  /*14110*/  LEA.HI.X.SX32 R15, R191, R2, 0x2, P0 ;  /* 0x00000002bf0f7211 */ /* 0x000fc400000f16ff */
[C---:B--2---:R-:W-:Y:S01]  /*14120*/  LEA R8, P2, R193.reuse, R0, 0x2 ;  /* 0x00000000c1087211 */ /* 0x044fe200078410ff */
[----:B------:R1:W-:Y:S01]  /*14130*/  STL.64 [R1+0x658], R24 ;  /* 0x0006581801007387 */ /* 0x0003e20000100a00 */
[----:B------:R-:W-:Y:S01]  /*14140*/  IMAD.MOV.U32 R57, RZ, RZ, R61 ;  /* 0x000000ffff397224 */ /* 0x000fe200078e003d */
[----:B------:R-:W-:Y:S01]  /*14150*/  LEA.HI.X.SX32 R19, R192, R2, 0x2, P1 ;  /* 0x00000002c0137211 */ /* 0x000fe200008f16ff */
[----:B------:R-:W-:Y:S01]  /*14160*/  IMAD.MOV.U32 R61, RZ, RZ, R62 ;  /* 0x000000ffff3d7224 */ /* 0x000fe200078e003e */
[----:B------:R2:W-:Y:S01]  /*14170*/  STL.64 [R1+0x660], R22 ;  /* 0x0006601601007387 */ /* 0x0005e20000100a00 */
[C---:B---3--:R-:W-:Y:S01]  /*14180*/  LEA R26, P3, R194.reuse, R0, 0x2 ;  /* 0x00000000c21a7211 */ /* 0x048fe200078610ff */
[----:B------:R-:W-:Y:S01]  /*14190*/  IMAD.MOV.U32 R47, RZ, RZ, R49 ;  /* 0x000000ffff2f7224 */ /* 0x000fe200078e0031 */
[----:B------:R-:W-:Y:S01]  /*141a0*/  MOV R62, R63 ;  /* 0x0000003f003e7202 */ /* 0x000fe20000000f00 */
[----:B------:R3:W-:Y:S01]  /*141b0*/  STL.64 [R1+0x668], R20 ;  /* 0x0006681401007387 */ /* 0x0007e20000100a00 */
[----:B------:R-:W-:Y:S01]  /*141c0*/  LEA.HI.X.SX32 R9, R193, R2, 0x2, P2 ;  /* 0x00000002c1097211 */ /* 0x000fe200010f16ff */
[----:B------:R-:W-:Y:S01]  /*141d0*/  IMAD.MOV.U32 R63, RZ, RZ, R5 ;  /* 0x000000ffff3f7224 */ /* 0x000fe200078e0005 */
[----:B------:R-:W-:Y:S01]  /*141e0*/  MOV R49, R51 ;  /* 0x0000003300317202 */ /* 0x000fe20000000f00 */
[----:B------:R-:W4:Y:S01]  /*141f0*/  LDL.LU R4, [R1+0x15fc] ;  /* 0x0015fc0001047983 */ /* 0x000f220000300800 */
[----:B-1----:R-:W-:Y:S01]  /*14200*/  LEA R24, P4, R195, R0, 0x2 ;  /* 0x00000000c3187211 */ /* 0x002fe200078810ff */
[----:B------:R-:W-:Y:S01]  /*14210*/  IMAD.MOV.U32 R48, RZ, RZ, R50 ;  /* 0x000000ffff307224 */ /* 0x000fe200078e0032 */
[----:B------:R-:W-:Y:S01]  /*14220*/  LEA.HI.X.SX32 R27, R194, R2, 0x2, P3 ;  /* 0x00000002c21b7211 */ /* 0x000fe200018f16ff */
[----:B------:R1:W-:Y:S01]  /*14230*/  STL.64 [R1+0x670], R14 ;  /* 0x0006700e01007387 */ /* 0x0003e20000100a00 */
[-C--:B--2---:R-:W-:Y:S01]  /*14240*/  LEA R22, P5, R196, R0.reuse, 0x2 ;  /* 0x00000000c4167211 */ /* 0x084fe200078a10ff */
[----:B------:R-:W-:Y:S01]  /*14250*/  IMAD.MOV.U32 R50, RZ, RZ, R54 ;  /* 0x000000ffff327224 */ /* 0x000fe200078e0036 */
[----:B---3--:R-:W-:Y:S01]  /*14260*/  LEA R20, P6, R197, R0, 0x2 ;  /* 0x00000000c5147211 */ /* 0x008fe200078c10ff */
[----:B------:R-:W2:Y:S01]  /*14270*/  LDL.LU R5, [R1+0x15f8] ;  /* 0x0015f80001057983 */ /* 0x000ea20000300800 */
[----:B------:R-:W-:-:S02]  /*14280*/  IMAD.MOV.U32 R51, RZ, RZ, R56 ;  /* 0x000000ffff337224 */ /* 0x000fc400078e0038 */
[----:B------:R-:W-:Y:S01]  /*14290*/  IMAD.MOV.U32 R54, RZ, RZ, R57 ;  /* 0x000000ffff367224 */ /* 0x000fe200078e0039 */
[----:B------:R3:W-:Y:S01]  /*142a0*/  STL.64 [R1+0x678], R18 ;  /* 0x0006781201007387 */ /* 0x0007e20000100a00 */
[----:B------:R-:W-:Y:S01]  /*142b0*/  MOV R57, R61 ;  /* 0x0000003d00397202 */ /* 0x000fe20000000f00 */
[----:B------:R-:W-:Y:S01]  /*142c0*/  IMAD.MOV.U32 R56, RZ, RZ, R73 ;  /* 0x000000ffff387224 */ /* 0x000fe200078e0049 */
[----:B------:R-:W-:Y:S01]  /*142d0*/  LEA.HI.X.SX32 R25, R195, R2, 0x2, P4 ;  /* 0x00000002c3197211 */ /* 0x000fe200020f16ff */
[----:B------:R-:W-:Y:S01]  /*142e0*/  IMAD R201, R201, UR53, RZ ;  /* 0x00000035c9c97c24 */ /* 0x000fe2000f8e02ff */
[----:B------:R3:W-:Y:S01]  /*142f0*/  STL.64 [R1+0x680], R8 ;  /* 0x0006800801007387 */ /* 0x0007e20000100a00 */
[----:B------:R-:W-:Y:S01]  /*14300*/  IMAD.MOV.U32 R61, RZ, RZ, R63 ;  /* 0x000000ffff3d7224 */ /* 0x000fe200078e003f */
[----:B-1----:R-:W-:Y:S01]  /*14310*/  LEA R14, P0, R198, R0, 0x2 ;  /* 0x00000000c60e7211 */ /* 0x002fe200078010ff */
[----:B------:R-:W-:Y:S01]  /*14320*/  IMAD.MOV.U32 R73, RZ, RZ, R6 ;  /* 0x000000ffff497224 */ /* 0x000fe200078e0006 */
[----:B------:R-:W-:Y:S01]  /*14330*/  MOV R63, R3 ;  /* 0x00000003003f7202 */ /* 0x000fe20000000f00 */
[----:B------:R-:W2:Y:S01]  /*14340*/  LDL.LU R6, [R1+0x15f4] ;  /* 0x0015f40001067983 */ /* 0x000ea20000300800 */
[----:B------:R-:W-:Y:S01]  /*14350*/  LEA.HI.X.SX32 R23, R196, R2, 0x2, P5 ;  /* 0x00000002c4177211 */ /* 0x000fe200028f16ff */
[----:B------:R-:W-:Y:S01]  /*14360*/  IMAD R203, R203, UR51, RZ ;  /* 0x00000033cbcb7c24 */ /* 0x000fe2000f8e02ff */
[----:B---3--:R-:W-:Y:S01]  /*14370*/  LEA R18, P1, R199, R0, 0x2 ;  /* 0x00000000c7127211 */ /* 0x008fe200078210ff */
[----:B------:R-:W3:Y:S01]  /*14380*/  LDL.LU R3, [R1+0x15f0] ;  /* 0x0015f00001037983 */ /* 0x000ee20000300800 */
[----:B------:R-:W-:Y:S01]  /*14390*/  LEA.HI.X.SX32 R21, R197, R2, 0x2, P6 ;  /* 0x00000002c5157211 */ /* 0x000fe200030f16ff */
[----:B------:R-:W-:Y:S01]  /*143a0*/  IMAD R204, R204, UR50, RZ ;  /* 0x00000032cccc7c24 */ /* 0x000fe2000f8e02ff */
[-C--:B------:R-:W-:Y:S01]  /*143b0*/  LEA R8, P2, R200, R0.reuse, 0x2 ;  /* 0x00000000c8087211 */ /* 0x080fe200078410ff */
[----:B------:R1:W-:Y:S01]  /*143c0*/  STL.64 [R1+0x688], R26 ;  /* 0x0006881a01007387 */ /* 0x0003e20000100a00 */
[----:B------:R-:W-:Y:S01]  /*143d0*/  LEA R228, P3, R201, R0, 0x2 ;  /* 0x00000000c9e47211 */ /* 0x000fe200078610ff */
[----:B------:R-:W-:Y:S01]  /*143e0*/  IMAD R205, R205, UR49, RZ ;  /* 0x00000031cdcd7c24 */ /* 0x000fe2000f8e02ff */
[-C--:B------:R-:W-:Y:S01]  /*143f0*/  LEA.HI.X.SX32 R15, R198, R2.reuse, 0x2, P0 ;  /* 0x00000002c60f7211 */ /* 0x080fe200000f16ff */
[----:B------:R1:W-:Y:S01]  /*14400*/  STL.64 [R1+0x690], R24 ;  /* 0x0006901801007387 */ /* 0x0003e20000100a00 */
[-C--:B------:R-:W-:Y:S01]  /*14410*/  LEA.HI.X.SX32 R19, R199, R2.reuse, 0x2, P1 ;  /* 0x00000002c7137211 */ /* 0x080fe200008f16ff */
[----:B------:R-:W-:Y:S01]  /*14420*/  IMAD R206, R206, UR48, RZ ;  /* 0x00000030cece7c24 */ /* 0x000fe2000f8e02ff */
[----:B------:R-:W-:Y:S01]  /*14430*/  LEA.HI.X.SX32 R9, R200, R2, 0x2, P2 ;  /* 0x00000002c8097211 */ /* 0x000fe200010f16ff */
[----:B------:R-:W-:Y:S01]  /*14440*/  STL.64 [R1+0x698], R22 ;  /* 0x0006981601007387 */ /* 0x000fe20000100a00 */
[----:B-1----:R-:W-:-:S03]  /*14450*/  LEA R26, P4, R202, R0, 0x2 ;  /* 0x00000000ca1a7211 */ /* 0x002fc600078810ff */
[----:B------:R1:W-:Y:S01]  /*14460*/  STL.64 [R1+0x6a0], R20 ;  /* 0x0006a01401007387 */ /* 0x0003e20000100a00 */
[----:B------:R-:W-:Y:S01]  /*14470*/  IMAD R207, R207, UR47, RZ ;  /* 0x0000002fcfcf7c24 */ /* 0x000fe2000f8e02ff */
[----:B------:R-:W-:Y:S02]  /*14480*/  LEA R24, P5, R203, R0, 0x2 ;  /* 0x00000000cb187211 */ /* 0x000fe400078a10ff */
[-C--:B------:R-:W-:Y:S01]  /*14490*/  LEA.HI.X.SX32 R27, R202, R2.reuse, 0x2, P4 ;  /* 0x00000002ca1b7211 */ /* 0x080fe200020f16ff */
[----:B------:R1:W-:Y:S01]  /*144a0*/  STL.64 [R1+0x6a8], R14 ;  /* 0x0006a80e01007387 */ /* 0x0003e20000100a00 */
[-C--:B------:R-:W-:Y:S02]  /*144b0*/  LEA.HI.X.SX32 R229, R201, R2.reuse, 0x2, P3 ;  /* 0x00000002c9e57211 */ /* 0x080fe400018f16ff */
[----:B------:R-:W-:Y:S02]  /*144c0*/  LEA.HI.X.SX32 R25, R203, R2, 0x2, P5 ;  /* 0x00000002cb197211 */ /* 0x000fe400028f16ff */
[-C--:B-1----:R-:W-:Y:S01]  /*144d0*/  LEA R20, P6, R204, R0.reuse, 0x2 ;  /* 0x00000000cc147211 */ /* 0x082fe200078c10ff */
[----:B------:R1:W-:Y:S01]  /*144e0*/  STL.64 [R1+0x6b0], R18 ;  /* 0x0006b01201007387 */ /* 0x0003e20000100a00 */
[----:B------:R-:W-:-:S02]  /*144f0*/  LEA R22, P1, R206, R0, 0x2 ;  /* 0x00000000ce167211 */ /* 0x000fc400078210ff */
[----:B------:R-:W-:Y:S01]  /*14500*/  LEA.HI.X.SX32 R21, R204, R2, 0x2, P6 ;  /* 0x00000002cc157211 */ /* 0x000fe200030f16ff */
[----:B------:R1:W-:Y:S01]  /*14510*/  STL.64 [R1+0x6b8], R8 ;  /* 0x0006b80801007387 */ /* 0x0003e20000100a00 */
[----:B------:R-:W-:-:S03]  /*14520*/  LEA R14, P0, R205, R0, 0x2 ;  /* 0x00000000cd0e7211 */ /* 0x000fc600078010ff */
[----:B------:R1:W-:Y:S01]  /*14530*/  STL.64 [R1+0x6c8], R26 ;  /* 0x0006c81a01007387 */ /* 0x0003e20000100a00 */
[----:B------:R-:W-:Y:S02]  /*14540*/  LEA.HI.X.SX32 R15, R205, R2, 0x2, P0 ;  /* 0x00000002cd0f7211 */ /* 0x000fe400000f16ff */
[-C--:B-1----:R-:W-:Y:S01]  /*14550*/  LEA R18, P2, R207, R0.reuse, 0x2 ;  /* 0x00000000cf127211 */ /* 0x082fe200078410ff */
[----:B------:R-:W-:Y:S01]  /*14560*/  STL.64 [R1+0x6c0], R228 ;  /* 0x0006c0e401007387 */ /* 0x000fe20000100a00 */
[-C--:B------:R-:W-:Y:S02]  /*14570*/  LEA R212, P4, R46, R0.reuse, 0x2 ;  /* 0x000000002ed47211 */ /* 0x080fe400078810ff */
[----:B------:R-:W-:Y:S01]  /*14580*/  LEA R8, P3, R45, R0, 0x2 ;  /* 0x000000002d087211 */ /* 0x000fe200078610ff */
[----:B------:R-:W-:Y:S01]  /*14590*/  STL.64 [R1+0x1500], R228 ;  /* 0x001500e401007387 */ /* 0x000fe20000100a00 */
[----:B------:R-:W-:Y:S02]  /*145a0*/  LEA.HI.X.SX32 R23, R206, R2, 0x2, P1 ;  /* 0x00000002ce177211 */ /* 0x000fe400008f16ff */
[----:B------:R-:W-:Y:S01]  /*145b0*/  LEA R26, P5, R47, R0, 0x2 ;  /* 0x000000002f1a7211 */ /* 0x000fe200078a10ff */
[----:B------:R-:W-:Y:S01]  /*145c0*/  STL.64 [R1+0x6d0], R24 ;  /* 0x0006d01801007387 */ /* 0x000fe20000100a00 */
[----:B------:R-:W-:-:S02]  /*145d0*/  LEA.HI.X.SX32 R19, R207, R2, 0x2, P2 ;  /* 0x00000002cf137211 */ /* 0x000fc400010f16ff */
[-C--:B------:R-:W-:Y:S01]  /*145e0*/  LEA.HI.X.SX32 R9, R45, R2.reuse, 0x2, P3 ;  /* 0x000000022d097211 */ /* 0x080fe200018f16ff */
[----:B------:R1:W-:Y:S01]  /*145f0*/  STL.64 [R1+0x6d8], R20 ;  /* 0x0006d81401007387 */ /* 0x0003e20000100a00 */
[-C--:B------:R-:W-:Y:S02]  /*14600*/  LEA.HI.X.SX32 R27, R47, R2.reuse, 0x2, P5 ;  /* 0x000000022f1b7211 */ /* 0x080fe400028f16ff */
[----:B------:R-:W-:Y:S01]  /*14610*/  LEA.HI.X.SX32 R213, R46, R2, 0x2, P4 ;  /* 0x000000022ed57211 */ /* 0x000fe200020f16ff */
[----:B------:R1:W-:Y:S04]  /*14620*/  STL.64 [R1+0x6e0], R14 ;  /* 0x0006e00e01007387 */ /* 0x0003e80000100a00 */
[----:B------:R1:W-:Y:S02]  /*14630*/  STL.64 [R1+0x6e8], R22 ;  /* 0x0006e81601007387 */ /* 0x0003e40000100a00 */
[----:B-1----:R-:W-:-:S02]  /*14640*/  LEA R20, P6, R48, R0, 0x2 ;  /* 0x0000000030147211 */ /* 0x002fc400078c10ff */
[----:B------:R1:W-:Y:S01]  /*14650*/  STL.64 [R1+0x6f0], R18 ;  /* 0x0006f01201007387 */ /* 0x0003e20000100a00 */
[-C--:B------:R-:W-:Y:S02]  /*14660*/  LEA R24, P1, R50, R0.reuse, 0x2 ;  /* 0x0000000032187211 */ /* 0x080fe400078210ff */
[----:B------:R-:W-:Y:S01]  /*14670*/  LEA R14, P0, R49, R0, 0x2 ;  /* 0x00000000310e7211 */ /* 0x000fe200078010ff */
[----:B------:R1:W-:Y:S01]  /*14680*/  STL.64 [R1+0x6f8], R8 ;  /* 0x0006f80801007387 */ /* 0x0003e20000100a00 */
[----:B------:R-:W-:Y:S02]  /*14690*/  LEA.HI.X.SX32 R21, R48, R2, 0x2, P6 ;  /* 0x0000000230157211 */ /* 0x000fe400030f16ff */
[----:B------:R-:W-:Y:S01]  /*146a0*/  LEA R22, P4, R53, R0, 0x2 ;  /* 0x0000000035167211 */ /* 0x000fe200078810ff */
[----:B------:R1:W-:Y:S01]  /*146b0*/  STL.64 [R1+0x708], R26 ;  /* 0x0007081a01007387 */ /* 0x0003e20000100a00 */
[----:B------:R-:W-:Y:S02]  /*146c0*/  LEA.HI.X.SX32 R15, R49, R2, 0x2, P0 ;  /* 0x00000002310f7211 */ /* 0x000fe400000f16ff */
[----:B-1----:R-:W-:Y:S01]  /*146d0*/  LEA R18, P2, R51, R0, 0x2 ;  /* 0x0000000033127211 */ /* 0x002fe200078410ff */
[----:B------:R-:W-:Y:S01]  /*146e0*/  STL.64 [R1+0x700], R212 ;  /* 0x000700d401007387 */ /* 0x000fe20000100a00 */
[----:B------:R-:W-:-:S02]  /*146f0*/  LEA.HI.X.SX32 R25, R50, R2, 0x2, P1 ;  /* 0x0000000232197211 */ /* 0x000fc400008f16ff */
[----:B------:R-:W-:Y:S01]  /*14700*/  LEA R8, P3, R52, R0, 0x2 ;  /* 0x0000000034087211 */ /* 0x000fe200078610ff */
[----:B------:R-:W-:Y:S01]  /*14710*/  STL.64 [R1+0x1508], R212 ;  /* 0x001508d401007387 */ /* 0x000fe20000100a00 */
[----:B------:R-:W-:Y:S02]  /*14720*/  LEA.HI.X.SX32 R19, R51, R2, 0x2, P2 ;  /* 0x0000000233137211 */ /* 0x000fe400010f16ff */
[----:B------:R-:W-:Y:S01]  /*14730*/  LEA R26, P5, R54, R0, 0x2 ;  /* 0x00000000361a7211 */ /* 0x000fe200078a10ff */
[----:B------:R1:W-:Y:S01]  /*14740*/  STL.64 [R1+0x710], R20 ;  /* 0x0007101401007387 */ /* 0x0003e20000100a00 */
[-C--:B------:R-:W-:Y:S02]  /*14750*/  LEA.HI.X.SX32 R9, R52, R2.reuse, 0x2, P3 ;  /* 0x0000000234097211 */ /* 0x080fe400018f16ff */
[-C--:B------:R-:W-:Y:S01]  /*14760*/  LEA.HI.X.SX32 R23, R53, R2.reuse, 0x2, P4 ;  /* 0x0000000235177211 */ /* 0x080fe200020f16ff */
[----:B------:R1:W-:Y:S01]  /*14770*/  STL.64 [R1+0x718], R14 ;  /* 0x0007180e01007387 */ /* 0x0003e20000100a00 */
[----:B------:R-:W-:-:S03]  /*14780*/  LEA.HI.X.SX32 R27, R54, R2, 0x2, P5 ;  /* 0x00000002361b7211 */ /* 0x000fc600028f16ff */
[----:B------:R1:W-:Y:S02]  /*14790*/  STL.64 [R1+0x720], R24 ;  /* 0x0007201801007387 */ /* 0x0003e40000100a00 */
[-C--:B-1----:R-:W-:Y:S02]  /*147a0*/  LEA R20, P6, R55, R0.reuse, 0x2 ;  /* 0x0000000037147211 */ /* 0x082fe400078c10ff */
[----:B------:R1:W-:Y:S01]  /*147b0*/  STL.64 [R1+0x728], R18 ;  /* 0x0007281201007387 */ /* 0x0003e20000100a00 */
[----:B------:R-:W-:-:S03]  /*147c0*/  LEA R14, P0, R56, R0, 0x2 ;  /* 0x00000000380e7211 */ /* 0x000fc600078010ff */
[----:B------:R1:W-:Y:S01]  /*147d0*/  STL.64 [R1+0x730], R8 ;  /* 0x0007300801007387 */ /* 0x0003e20000100a00 */
[----:B------:R-:W-:Y:S02]  /*147e0*/  LEA.HI.X.SX32 R21, R55, R2, 0x2, P6 ;  /* 0x0000000237157211 */ /* 0x000fe400030f16ff */
[C---:B------:R-:W-:Y:S01]  /*147f0*/  LEA R24, P1, R57.reuse, R0, 0x2 ;  /* 0x0000000039187211 */ /* 0x040fe200078210ff */
[----:B------:R1:W-:Y:S01]  /*14800*/  STL.64 [R1+0x738], R22 ;  /* 0x0007381601007387 */ /* 0x0003e20000100a00 */
[----:B------:R-:W-:Y:S02]  /*14810*/  LEA.HI.X.SX32 R15, R56, R2, 0x2, P0 ;  /* 0x00000002380f7211 */ /* 0x000fe400000f16ff */
[----:B-1----:R-:W-:Y:S01]  /*14820*/  LEA R18, P2, R58, R0, 0x2 ;  /* 0x000000003a127211 */ /* 0x002fe200078410ff */
[----:B------:R-:W-:Y:S01]  /*14830*/  STL.64 [R1+0x740], R26 ;  /* 0x0007401a01007387 */ /* 0x000fe20000100a00 */
[----:B------:R-:W-:Y:S02]  /*14840*/  LEA.HI.X.SX32 R25, R57, R2, 0x2, P1 ;  /* 0x0000000239197211 */ /* 0x000fe400008f16ff */
[-C--:B------:R-:W-:Y:S01]  /*14850*/  LEA R8, P3, R59, R0.reuse, 0x2 ;  /* 0x000000003b087211 */ /* 0x080fe200078610ff */
[----:B------:R1:W-:Y:S01]  /*14860*/  STL.64 [R1+0x748], R20 ;  /* 0x0007481401007387 */ /* 0x0003e20000100a00 */
[----:B------:R-:W-:-:S02]  /*14870*/  LEA R212, P5, R61, R0, 0x2 ;  /* 0x000000003dd47211 */ /* 0x000fc400078a10ff */
[----:B------:R-:W-:Y:S02]  /*14880*/  LEA R22, P4, R60, R0, 0x2 ;  /* 0x000000003c167211 */ /* 0x000fe400078810ff */
[-C--:B------:R-:W-:Y:S02]  /*14890*/  LEA.HI.X.SX32 R19, R58, R2.reuse, 0x2, P2 ;  /* 0x000000023a137211 */ /* 0x080fe400010f16ff */
[-C--:B------:R-:W-:Y:S01]  /*148a0*/  LEA.HI.X.SX32 R9, R59, R2.reuse, 0x2, P3 ;  /* 0x000000023b097211 */ /* 0x080fe200018f16ff */
[----:B------:R1:W-:Y:S01]  /*148b0*/  STL.64 [R1+0x750], R14 ;  /* 0x0007500e01007387 */ /* 0x0003e20000100a00 */
[----:B------:R-:W-:Y:S02]  /*148c0*/  LEA.HI.X.SX32 R23, R60, R2, 0x2, P4 ;  /* 0x000000023c177211 */ /* 0x000fe400020f16ff */
[-C--:B-1----:R-:W-:Y:S01]  /*148d0*/  LEA R20, P6, R62, R0.reuse, 0x2 ;  /* 0x000000003e147211 */ /* 0x082fe200078c10ff */
[----:B------:R-:W-:Y:S01]  /*148e0*/  STL.64 [R1+0x758], R24 ;  /* 0x0007581801007387 */ /* 0x000fe20000100a00 */
[----:B------:R-:W-:-:S02]  /*148f0*/  LEA R16, P4, R67, R0, 0x2 ;  /* 0x0000000043107211 */ /* 0x000fc400078810ff */
[-C--:B------:R-:W-:Y:S01]  /*14900*/  LEA.HI.X.SX32 R213, R61, R2.reuse, 0x2, P5 ;  /* 0x000000023dd57211 */ /* 0x080fe200028f16ff */
[----:B------:R1:W-:Y:S01]  /*14910*/  STL.64 [R1+0x768], R18 ;  /* 0x0007681201007387 */ /* 0x0003e20000100a00 */
[----:B------:R-:W-:Y:S02]  /*14920*/  LEA.HI.X.SX32 R21, R62, R2, 0x2, P6 ;  /* 0x000000023e157211 */ /* 0x000fe400030f16ff */
[-C--:B------:R-:W-:Y:S01]  /*14930*/  LEA R14, P0, R63, R0.reuse, 0x2 ;  /* 0x000000003f0e7211 */ /* 0x080fe200078010ff */
[----:B------:R-:W-:Y:S01]  /*14940*/  STL.64 [R1+0x770], R8 ;  /* 0x0007700801007387 */ /* 0x000fe20000100a00 */
[----:B------:R-:W-:-:S03]  /*14950*/  LEA R232, P1, R64, R0, 0x2 ;  /* 0x0000000040e87211 */ /* 0x000fc600078210ff */
[----:B------:R-:W-:Y:S01]  /*14960*/  STL.64 [R1+0x780], R22 ;  /* 0x0007801601007387 */ /* 0x000fe20000100a00 */
[----:B------:R-:W-:Y:S02]  /*14970*/  LEA.HI.X.SX32 R15, R63, R2, 0x2, P0 ;  /* 0x000000023f0f7211 */ /* 0x000fe400000f16ff */
[----:B-1----:R-:W-:Y:S01]  /*14980*/  LEA R18, P2, R65, R0, 0x2 ;  /* 0x0000000041127211 */ /* 0x002fe200078410ff */
[----:B------:R-:W-:Y:S01]  /*14990*/  STL [R1+0x7c8], R16 ;  /* 0x0007c81001007387 */ /* 0x000fe20000100800 */
[----:B------:R-:W-:-:S03]  /*149a0*/  LEA.HI.X.SX32 R233, R64, R2, 0x2, P1 ;  /* 0x0000000240e97211 */ /* 0x000fc600008f16ff */
[----:B------:R-:W-:Y:S01]  /*149b0*/  STL.64 [R1+0x788], R212 ;  /* 0x000788d401007387 */ /* 0x000fe20000100a00 */
[----:B------:R-:W-:-:S03]  /*149c0*/  LEA R10, P1, R71, R0, 0x2 ;  /* 0x00000000470a7211 */ /* 0x000fc600078210ff */
[----:B------:R-:W-:Y:S01]  /*149d0*/  STL.64 [R1+0x790], R20 ;  /* 0x0007901401007387 */ /* 0x000fe20000100a00 */
[----:B------:R-:W-:-:S03]  /*149e0*/  LEA.HI.X.SX32 R19, R65, R2, 0x2, P2 ;  /* 0x0000000241137211 */ /* 0x000fc600010f16ff */
[----:B------:R1:W-:Y:S04]  /*149f0*/  STL.64 [R1+0x1538], R212 ;  /* 0x001538d401007387 */ /* 0x0003e80000100a00 */
[----:B-1----:R-:W4:Y:S04]  /*14a00*/  LDL.64 R212, [R1+0x7c8] ;  /* 0x0007c80001d47983 */ /* 0x002f280000100a00 */
[----:B------:R-:W-:Y:S04]  /*14a10*/  STL.64 [R1+0x7a0], R14 ;  /* 0x0007a00e01007387 */ /* 0x000fe80000100a00 */
[----:B------:R-:W-:Y:S04]  /*14a20*/  STL.64 [R1+0x7a8], R232 ;  /* 0x0007a8e801007387 */ /* 0x000fe80000100a00 */
[----:B------:R-:W-:Y:S04]  /*14a30*/  STL [R1+0x7f8], R10 ;  /* 0x0007f80a01007387 */ /* 0x000fe80000100800 */
[----:B------:R-:W-:Y:S04]  /*14a40*/  STL.64 [R1+0x7b8], R18 ;  /* 0x0007b81201007387 */ /* 0x000fe80000100a00 */
[----:B------:R1:W-:Y:S04]  /*14a50*/  STL.64 [R1+0x14c8], R232 ;  /* 0x0014c8e801007387 */ /* 0x0003e80000100a00 */
[----:B-1----:R-:W2:Y:S01]  /*14a60*/  LDL.64 R232, [R1+0x7f8] ;  /* 0x0007f80001e87983 */ /* 0x002ea20000100a00 */
[----:B------:R-:W-:-:S02]  /*14a70*/  LEA R8, P3, R66, R0, 0x2 ;  /* 0x0000000042087211 */ /* 0x000fc400078610ff */
[----:B------:R-:W-:Y:S02]  /*14a80*/  LEA R240, P5, R68, R0, 0x2 ;  /* 0x0000000044f07211 */ /* 0x000fe400078a10ff */
[----:B------:R-:W-:Y:S02]  /*14a90*/  LEA.HI.X.SX32 R9, R66, R2, 0x2, P3 ;  /* 0x0000000242097211 */ /* 0x000fe400018f16ff */
[CC--:B------:R-:W-:Y:S02]  /*14aa0*/  LEA R228, P6, R69.reuse, R0.reuse, 0x2 ;  /* 0x0000000045e47211 */ /* 0x0c0fe400078c10ff */
[----:B------:R-:W-:Y:S02]  /*14ab0*/  LEA R14, P0, R70, R0, 0x2 ;  /* 0x00000000460e7211 */ /* 0x000fe400078010ff */
[-C--:B------:R-:W-:Y:S01]  /*14ac0*/  LEA.HI.X.SX32 R241, R68, R2.reuse, 0x2, P5 ;  /* 0x0000000244f17211 */ /* 0x080fe200028f16ff */
[----:B------:R1:W-:Y:S01]  /*14ad0*/  STL.64 [R1+0x7c0], R8 ;  /* 0x0007c00801007387 */ /* 0x0003e20000100a00 */
[----:B------:R-:W-:-:S02]  /*14ae0*/  LEA.HI.X.SX32 R229, R69, R2, 0x2, P6 ;  /* 0x0000000245e57211 */ /* 0x000fc400030f16ff */
[----:B------:R-:W-:Y:S02]  /*14af0*/  LEA R216, P2, R72, R0, 0x2 ;  /* 0x0000000048d87211 */ /* 0x000fe400078410ff */
[-C--:B------:R-:W-:Y:S02]  /*14b00*/  LEA.HI.X.SX32 R15, R70, R2.reuse, 0x2, P0 ;  /* 0x00000002460f7211 */ /* 0x080fe400000f16ff */
[----:B------:R-:W-:Y:S02]  /*14b10*/  LEA.HI.X.SX32 R217, R72, R2, 0x2, P2 ;  /* 0x0000000248d97211 */ /* 0x000fe400010f16ff */
[----:B-1----:R-:W-:-:S04]  /*14b20*/  LEA R8, P3, R73, R0, 0x2 ;  /* 0x0000000049087211 */ /* 0x002fc800078610ff */
[-C--:B------:R-:W-:Y:S02]  /*14b30*/  LEA.HI.X.SX32 R9, R73, R2.reuse, 0x2, P3 ;  /* 0x0000000249097211 */ /* 0x080fe400018f16ff */
[----:B----4-:R-:W-:Y:S01]  /*14b40*/  LEA.HI.X.SX32 R213, R67, R2, 0x2, P4 ;  /* 0x0000000243d57211 */ /* 0x010fe200020f16ff */
[----:B------:R-:W-:-:S04]  /*14b50*/  IMAD.MOV.U32 R212, RZ, RZ, R16 ;  /* 0x000000ffffd47224 */ /* 0x000fc800078e0010 */
[----:B------:R-:W-:Y:S04]  /*14b60*/  STL [R1+0x7cc], R213 ;  /* 0x0007ccd501007387 */ /* 0x000fe80000100800 */
[----:B------:R-:W-:Y:S04]  /*14b70*/  STL.64 [R1+0x1560], R212 ;  /* 0x001560d401007387 */ /* 0x000fe80000100a00 */
[----:B------:R-:W-:Y:S04]  /*14b80*/  STL.64 [R1+0x7d8], R240 ;  /* 0x0007d8f001007387 */ /* 0x000fe80000100a00 */
[----:B------:R-:W-:Y:S04]  /*14b90*/  STL.64 [R1+0x1568], R240 ;  /* 0x001568f001007387 */ /* 0x000fe80000100a00 */
[----:B------:R-:W-:Y:S04]  /*14ba0*/  STL.64 [R1+0x7e0], R228 ;  /* 0x0007e0e401007387 */ /* 0x000fe80000100a00 */
[----:B------:R-:W-:Y:S01]  /*14bb0*/  STL.64 [R1+0x1570], R228 ;  /* 0x001570e401007387 */ /* 0x000fe20000100a00 */
[----:B--2---:R-:W-:Y:S01]  /*14bc0*/  LEA.HI.X.SX32 R233, R71, R2, 0x2, P1 ;  /* 0x0000000247e97211 */ /* 0x004fe200008f16ff */
[----:B------:R-:W-:Y:S01]  /*14bd0*/  IMAD.MOV.U32 R232, RZ, RZ, R10 ;  /* 0x000000ffffe87224 */ /* 0x000fe200078e000a */
[-C--:B------:R-:W-:Y:S01]  /*14be0*/  LEA R12, P1, R78, R0.reuse, 0x2 ;  /* 0x000000004e0c7211 */ /* 0x080fe200078210ff */
[----:B------:R-:W-:Y:S04]  /*14bf0*/  STL.64 [R1+0x7f0], R14 ;  /* 0x0007f00e01007387 */ /* 0x000fe80000100a00 */
[----:B------:R-:W-:Y:S04]  /*14c00*/  STL [R1+0x7fc], R233 ;  /* 0x0007fce901007387 */ /* 0x000fe80000100800 */
[----:B------:R-:W-:Y:S04]  /*14c10*/  STL [R1+0x848], R12 ;  /* 0x0008480c01007387 */ /* 0x000fe80000100800 */
[----:B------:R-:W-:Y:S04]  /*14c20*/  STL.64 [R1+0x14e0], R232 ;  /* 0x0014e0e801007387 */ /* 0x000fe80000100a00 */
[----:B------:R-:W-:Y:S04]  /*14c30*/  STL.64 [R1+0x800], R216 ;  /* 0x000800d801007387 */ /* 0x000fe80000100a00 */
[----:B------:R1:W-:Y:S04]  /*14c40*/  STL.64 [R1+0x14e8], R216 ;  /* 0x0014e8d801007387 */ /* 0x0003e80000100a00 */
[----:B------:R2:W-:Y:S04]  /*14c50*/  STL.64 [R1+0x810], R8 ;  /* 0x0008100801007387 */ /* 0x0005e80000100a00 */
[----:B-1----:R-:W4:Y:S01]  /*14c60*/  LDL.64 R216, [R1+0x848] ;  /* 0x0008480001d87983 */ /* 0x002f220000100a00 */
[----:B------:R-:W-:-:S02]  /*14c70*/  LEA R236, P4, R74, R0, 0x2 ;  /* 0x000000004aec7211 */ /* 0x000fc400078810ff */
[-C--:B------:R-:W-:Y:S01]  /*14c80*/  LEA R238, P5, R75, R0.reuse, 0x2 ;  /* 0x000000004bee7211 */ /* 0x080fe200078a10ff */
[----:B------:R-:W-:Y:S01]  /*14c90*/  IMAD R242, R242, UR14, RZ ;  /* 0x0000000ef2f27c24 */ /* 0x000fe2000f8e02ff */
[-C--:B------:R-:W-:Y:S02]  /*14ca0*/  LEA R224, P6, R76, R0.reuse, 0x2 ;  /* 0x000000004ce07211 */ /* 0x080fe400078c10ff */
[----:B------:R-:W-:Y:S02]  /*14cb0*/  LEA R226, P0, R77, R0, 0x2 ;  /* 0x000000004de27211 */ /* 0x000fe400078010ff */
[-C--:B------:R-:W-:Y:S01]  /*14cc0*/  LEA.HI.X.SX32 R237, R74, R2.reuse, 0x2, P4 ;  /* 0x000000024aed7211 */ /* 0x080fe200020f16ff */
[----:B------:R-:W-:Y:S01]  /*14cd0*/  IMAD R243, R243, UR13, RZ ;  /* 0x0000000df3f37c24 */ /* 0x000fe2000f8e02ff */
[-C--:B------:R-:W-:Y:S01]  /*14ce0*/  LEA.HI.X.SX32 R239, R75, R2.reuse, 0x2, P5 ;  /* 0x000000024bef7211 */ /* 0x080fe200028f16ff */
[----:B------:R-:W-:Y:S01]  /*14cf0*/  IMAD R244, R244, UR12, RZ ;  /* 0x0000000cf4f47c24 */ /* 0x000fe2000f8e02ff */
[-C--:B------:R-:W-:Y:S01]  /*14d00*/  LEA.HI.X.SX32 R225, R76, R2.reuse, 0x2, P6 ;  /* 0x000000024ce17211 */ /* 0x080fe200030f16ff */
[----:B------:R-:W-:Y:S01]  /*14d10*/  STL.64 [R1+0x818], R236 ;  /* 0x000818ec01007387 */ /* 0x000fe20000100a00 */
[----:B------:R-:W-:Y:S01]  /*14d20*/  LEA.HI.X.SX32 R227, R77, R2, 0x2, P0 ;  /* 0x000000024de37211 */ /* 0x000fe200000f16ff */
[----:B------:R-:W-:Y:S01]  /*14d30*/  IMAD R245, R245, UR11, RZ ;  /* 0x0000000bf5f57c24 */ /* 0x000fe2000f8e02ff */
[----:B------:R-:W1:Y:S01]  /*14d40*/  LDC R77, c[0x0][0x230] ;  /* 0x00008c00ff4d7b82 */ /* 0x000e620000000800 */
[-C--:B------:R-:W-:Y:S01]  /*14d50*/  LEA R230, P2, R242, R0.reuse, 0x2 ;  /* 0x00000000f2e67211 */ /* 0x080fe200078410ff */
[----:B------:R-:W-:Y:S01]  /*14d60*/  STL.64 [R1+0x1578], R236 ;  /* 0x001578ec01007387 */ /* 0x000fe20000100a00 */
[----:B------:R-:W-:Y:S01]  /*14d70*/  IMAD R246, R246, UR10, RZ ;  /* 0x0000000af6f67c24 */ /* 0x000fe2000f8e02ff */
[----:B------:R-:W-:-:S02]  /*14d80*/  LEA R10, P3, R243, R0, 0x2 ;  /* 0x00000000f30a7211 */ /* 0x000fc400078610ff */
[----:B------:R-:W-:Y:S01]  /*14d90*/  STL.64 [R1+0x828], R238 ;  /* 0x000828ee01007387 */ /* 0x000fe20000100a00 */
[----:B--2---:R-:W-:Y:S01]  /*14da0*/  LEA R8, P4, R244, R0, 0x2 ;  /* 0x00000000f4087211 */ /* 0x004fe200078810ff */
[----:B------:R-:W-:Y:S02]  /*14db0*/  IMAD R247, R247, UR9, RZ ;  /* 0x00000009f7f77c24 */ /* 0x000fe4000f8e02ff */
[----:B------:R-:W-:Y:S01]  /*14dc0*/  STL.64 [R1+0x1580], R238 ;  /* 0x001580ee01007387 */ /* 0x000fe20000100a00 */
[----:B------:R-:W-:-:S03]  /*14dd0*/  LEA.HI.X.SX32 R231, R242, R2, 0x2, P2 ;  /* 0x00000002f2e77211 */ /* 0x000fc600010f16ff */
[----:B------:R-:W-:Y:S01]  /*14de0*/  STL.64 [R1+0x830], R224 ;  /* 0x000830e001007387 */ /* 0x000fe20000100a00 */
[----:B------:R-:W-:Y:S01]  /*14df0*/  LEA R220, P5, R245, R0, 0x2 ;  /* 0x00000000f5dc7211 */ /* 0x000fe200078a10ff */
[----:B------:R-:W-:Y:S02]  /*14e00*/  IMAD R248, R248, UR8, RZ ;  /* 0x00000008f8f87c24 */ /* 0x000fe4000f8e02ff */
[----:B------:R-:W-:Y:S01]  /*14e10*/  STL.64 [R1+0x1588], R224 ;  /* 0x001588e001007387 */ /* 0x000fe20000100a00 */
[----:B------:R-:W-:-:S03]  /*14e20*/  LEA.HI.X.SX32 R11, R243, R2, 0x2, P3 ;  /* 0x00000002f30b7211 */ /* 0x000fc600018f16ff */
[----:B------:R-:W-:Y:S01]  /*14e30*/  STL.64 [R1+0x838], R226 ;  /* 0x000838e201007387 */ /* 0x000fe20000100a00 */
[----:B------:R-:W-:Y:S01]  /*14e40*/  LEA R222, P6, R246, R0, 0x2 ;  /* 0x00000000f6de7211 */ /* 0x000fe200078c10ff */
[----:B------:R-:W-:Y:S01]  /*14e50*/  IMAD R251, R251, UR5, RZ ;  /* 0x00000005fbfb7c24 */ /* 0x000fe2000f8e02ff */
[----:B------:R-:W-:Y:S01]  /*14e60*/  LEA.HI.X.SX32 R9, R244, R2, 0x2, P4 ;  /* 0x00000002f4097211 */ /* 0x000fe200020f16ff */
[----:B------:R-:W-:Y:S01]  /*14e70*/  STL.64 [R1+0x1590], R226 ;  /* 0x001590e201007387 */ /* 0x000fe20000100a00 */
[----:B------:R-:W-:Y:S02]  /*14e80*/  LEA R208, P0, R247, R0, 0x2 ;  /* 0x00000000f7d07211 */ /* 0x000fe400078010ff */
[-C--:B------:R-:W-:Y:S02]  /*14e90*/  LEA.HI.X.SX32 R221, R245, R2.reuse, 0x2, P5 ;  /* 0x00000002f5dd7211 */ /* 0x080fe400028f16ff */
[-C--:B------:R-:W-:Y:S02]  /*14ea0*/  LEA.HI.X.SX32 R223, R246, R2.reuse, 0x2, P6 ;  /* 0x00000002f6df7211 */ /* 0x080fe400030f16ff */
[----:B------:R-:W-:Y:S01]  /*14eb0*/  LEA.HI.X.SX32 R209, R247, R2, 0x2, P0 ;  /* 0x00000002f7d17211 */ /* 0x000fe200000f16ff */
[----:B------:R-:W-:-:S02]  /*14ec0*/  IMAD R249, R249, UR7, RZ ;  /* 0x00000007f9f97c24 */ /* 0x000fc4000f8e02ff */
[----:B------:R-:W-:Y:S02]  /*14ed0*/  IMAD R250, R250, UR6, RZ ;  /* 0x00000006fafa7c24 */ /* 0x000fe4000f8e02ff */
[C---:B------:R-:W-:Y:S01]  /*14ee0*/  IMAD R32, R126.reuse, 0x24, RZ ;  /* 0x000000247e207824 */ /* 0x040fe200078e02ff */
[CC--:B------:R-:W-:Y:S01]  /*14ef0*/  LEA R232, P2, R249.reuse, R0.reuse, 0x2 ;  /* 0x00000000f9e87211 */ /* 0x0c0fe200078410ff */
[----:B------:R-:W-:Y:S01]  /*14f00*/  IMAD R15, R126, 0x14, RZ ;  /* 0x000000147e0f7824 */ /* 0x000fe200078e02ff */
[----:B------:R-:W-:Y:S01]  /*14f10*/  LEA R214, P3, R250, R0, 0x2 ;  /* 0x00000000fad67211 */ /* 0x000fe200078610ff */
[C---:B------:R-:W-:Y:S01]  /*14f20*/  IMAD R18, R126.reuse, 0x18, RZ ;  /* 0x000000187e127824 */ /* 0x040fe200078e02ff */
[-C--:B------:R-:W-:Y:S01]  /*14f30*/  LEA.HI.X.SX32 R233, R249, R2.reuse, 0x2, P2 ;  /* 0x00000002f9e97211 */ /* 0x080fe200010f16ff */
[----:B------:R-:W-:Y:S01]  /*14f40*/  IMAD R23, R126, 0x1c, RZ ;  /* 0x0000001c7e177824 */ /* 0x000fe200078e02ff */
[----:B------:R-:W-:Y:S01]  /*14f50*/  LEA.HI.X.SX32 R215, R250, R2, 0x2, P3 ;  /* 0x00000002fad77211 */ /* 0x000fe200018f16ff */
[C---:B------:R-:W-:Y:S01]  /*14f60*/  IMAD R34, R126.reuse, 0x28, RZ ;  /* 0x000000287e227824 */ /* 0x040fe200078e02ff */
[C---:B------:R-:W-:Y:S01]  /*14f70*/  LEA R150, P2, R126.reuse, R4, 0x3 ;  /* 0x000000047e967211 */ /* 0x040fe200078418ff */
[----:B------:R-:W-:-:S02]  /*14f80*/  IMAD R13, R126, 0xa, RZ ;  /* 0x0000000a7e0d7824 */ /* 0x000fc400078e02ff */
[C---:B------:R-:W-:Y:S02]  /*14f90*/  IMAD R44, R126.reuse, 0x2c, RZ ;  /* 0x0000002c7e2c7824 */ /* 0x040fe400078e02ff */
[C---:B------:R-:W-:Y:S02]  /*14fa0*/  IMAD R17, R126.reuse, 0xe, RZ ;  /* 0x0000000e7e117824 */ /* 0x040fe400078e02ff */
[C---:B------:R-:W-:Y:S02]  /*14fb0*/  IMAD R83, R126.reuse, 0x48, RZ ;  /* 0x000000487e537824 */ /* 0x040fe400078e02ff */
[C---:B------:R-:W-:Y:S02]  /*14fc0*/  IMAD R98, R126.reuse, 0x4c, RZ ;  /* 0x0000004c7e627824 */ /* 0x040fe400078e02ff */
[C---:B------:R-:W-:Y:S02]  /*14fd0*/  IMAD R110, R126.reuse, 0x50, RZ ;  /* 0x000000507e6e7824 */ /* 0x040fe400078e02ff */
        /* <DEDUP_REMOVED lines=14> */
[C---:B------:R-:W-:Y:S01]  /*150c0*/  IMAD R35, R126.reuse, 0x84, RZ ;  /* 0x000000847e237824 */ /* 0x040fe200078e02ff */
[C---:B------:R-:W-:Y:S01]  /*150d0*/  SHF.L.U32 R38, R126.reuse, 0x5, RZ ;  /* 0x000000057e267819 */ /* 0x040fe200000006ff */
        /* <DEDUP_REMOVED lines=32> */
[C---:B------:R-:W-:Y:S02]  /*152e0*/  IMAD.SHL.U32 R95, R126.reuse, 0x40, RZ ;  /* 0x000000407e5f7824 */ /* 0x040fe400078e00ff */
        /* <DEDUP_REMOVED lines=46> */
[----:B------:R-:W-:Y:S01]  /*155d0*/  IMAD R252, R126, 0x72, RZ ;  /* 0x000000727efc7824 */ /* 0x000fe200078e02ff */
[----:B------:R-:W2:Y:S01]  /*155e0*/  S2UR UR4, SR_CgaCtaId ;  /* 0x00000000000479c3 */ /* 0x000ea20000008800 */
[----:B----4-:R-:W-:Y:S01]  /*155f0*/  LEA.HI.X.SX32 R217, R78, R2, 0x2, P1 ;  /* 0x000000024ed97211 */ /* 0x010fe200008f16ff */
[----:B------:R-:W-:-:S06]  /*15600*/  IMAD.MOV.U32 R216, RZ, RZ, R12 ;  /* 0x000000ffffd87224 */ /* 0x000fcc00078e000c */
[----:B------:R-:W4:Y:S01]  /*15610*/  LDC R78, c[0x0][0x230] ;  /* 0x00008c00ff4e7b82 */ /* 0x000f220000000800 */
[----:B------:R-:W-:Y:S01]  /*15620*/  IMAD R49, R126, 0x30, RZ ;  /* 0x000000307e317824 */ /* 0x000fe200078e02ff */
[----:B------:R-:W-:Y:S01]  /*15630*/  UMOV UR54, 0x400 ;  /* 0x0000040000367882 */ /* 0x000fe20000000000 */
[----:B------:R-:W-:Y:S01]  /*15640*/  STL [R1+0x84c], R217 ;  /* 0x00084cd901007387 */ /* 0x000fe20000100800 */
[----:B------:R-:W-:Y:S01]  /*15650*/  LEA R210, P1, R248, R0, 0x2 ;  /* 0x00000000f8d27211 */ /* 0x000fe200078210ff */
[C---:B------:R-:W-:Y:S01]  /*15660*/  IMAD R56, R126.reuse, 0x34, RZ ;  /* 0x000000347e387824 */ /* 0x040fe200078e02ff */
[----:B------:R-:W-:Y:S01]  /*15670*/  ULDC.64 UR52, c[0x0][0x208] ;  /* 0x0000820000347ab9 */ /* 0x000fe20000000a00 */
[----:B------:R-:W-:Y:S01]  /*15680*/  STL.64 [R1+0x1598], R216 ;  /* 0x001598d801007387 */ /* 0x000fe20000100a00 */
[----:B------:R-:W-:Y:S01]  /*15690*/  IMAD R16, R126, 0xd, RZ ;  /* 0x0000000d7e107824 */ /* 0x000fe200078e02ff */
[----:B------:R-:W-:Y:S02]  /*156a0*/  ULDC.64 UR6, c[0x0][0x238] ;  /* 0x00008e0000067ab9 */ /* 0x000fe40000000a00 */
[----:B------:R-:W-:Y:S04]  /*156b0*/  STL.64 [R1+0x850], R230 ;  /* 0x000850e601007387 */ /* 0x000fe80000100a00 */
[----:B------:R-:W-:Y:S04]  /*156c0*/  STL.64 [R1+0x15a0], R230 ;  /* 0x0015a0e601007387 */ /* 0x000fe80000100a00 */
[----:B------:R-:W-:Y:S01]  /*156d0*/  STL.64 [R1+0x860], R10 ;  /* 0x0008600a01007387 */ /* 0x000fe20000100a00 */
[----:B------:R-:W-:-:S03]  /*156e0*/  LEA.HI.X.SX32 R211, R248, R2, 0x2, P1 ;  /* 0x00000002f8d37211 */ /* 0x000fc600008f16ff */
[----:B------:R3:W-:Y:S04]  /*156f0*/  STL.64 [R1+0x868], R8 ;  /* 0x0008680801007387 */ /* 0x0007e80000100a00 */
[----:B------:R-:W-:Y:S04]  /*15700*/  STL.64 [R1+0x870], R220 ;  /* 0x000870dc01007387 */ /* 0x000fe80000100a00 */
[----:B------:R-:W-:Y:S01]  /*15710*/  STL.64 [R1+0x15a8], R220 ;  /* 0x0015a8dc01007387 */ /* 0x000fe20000100a00 */
[----:B---3--:R-:W-:-:S03]  /*15720*/  LEA R8, P4, R251, R0, 0x2 ;  /* 0x00000000fb087211 */ /* 0x008fc600078810ff */
[----:B------:R-:W-:Y:S01]  /*15730*/  STL.64 [R1+0x880], R222 ;  /* 0x000880de01007387 */ /* 0x000fe20000100a00 */
[----:B------:R-:W-:-:S03]  /*15740*/  LEA.HI.X.SX32 R9, R251, R2, 0x2, P4 ;  /* 0x00000002fb097211 */ /* 0x000fc600020f16ff */
[----:B------:R-:W-:Y:S04]  /*15750*/  STL.64 [R1+0x15b0], R222 ;  /* 0x0015b0de01007387 */ /* 0x000fe80000100a00 */
[----:B------:R-:W-:Y:S04]  /*15760*/  STL.64 [R1+0x888], R208 ;  /* 0x000888d001007387 */ /* 0x000fe80000100a00 */
[----:B------:R-:W-:Y:S04]  /*15770*/  STL.64 [R1+0x15b8], R208 ;  /* 0x0015b8d001007387 */ /* 0x000fe80000100a00 */
[----:B------:R-:W-:Y:S01]  /*15780*/  STL.64 [R1+0x898], R210 ;  /* 0x000898d201007387 */ /* 0x000fe20000100a00 */
[----:B----4-:R-:W-:-:S02]  /*15790*/  VIADD R7, R78, 0xfffffffe ;  /* 0xfffffffe4e077836 */ /* 0x010fc40000000000 */
[----:B------:R-:W3:Y:S01]  /*157a0*/  LDC R78, c[0x0][0x230] ;  /* 0x00008c00ff4e7b82 */ /* 0x000ee20000000800 */
[----:B------:R-:W-:Y:S04]  /*157b0*/  STL.64 [R1+0x15c0], R210 ;  /* 0x0015c0d201007387 */ /* 0x000fe80000100a00 */
[----:B------:R1:W-:Y:S02]  /*157c0*/  STL.64 [R1+0x8a8], R8 ;  /* 0x0008a80801007387 */ /* 0x0003e40000100a00 */
[----:B-1----:R-:W-:Y:S02]  /*157d0*/  IADD3 R8, R77, -0x1, RZ ;  /* 0xffffffff4d087810 */ /* 0x002fe40007ffe0ff */
[----:B------:R-:W1:Y:S01]  /*157e0*/  LDC R77, c[0x0][0x230] ;  /* 0x00008c00ff4d7b82 */ /* 0x000e620000000800 */
[----:B---3--:R-:W-:Y:S01]  /*157f0*/  VIADD R0, R78, 0xfffffffc ;  /* 0xfffffffc4e007836 */ /* 0x008fe20000000000 */
[----:B------:R-:W-:-:S04]  /*15800*/  ISETP.GE.U32.AND P4, PT, R7, 0x7fffff7f, PT ;  /* 0x7fffff7f0700780c */ /* 0x000fc80003f86070 */
[----:B------:R-:W-:Y:S02]  /*15810*/  ISETP.GE.U32.AND P0, PT, R0, 0x7fffff7d, PT ;  /* 0x7fffff7d0000780c */ /* 0x000fe40003f06070 */
[C---:B------:R-:W-:Y:S01]  /*15820*/  SHF.L.U32 R0, R126.reuse, 0x1, RZ ;  /* 0x000000017e007819 */ /* 0x040fe200000006ff */
[----:B------:R-:W-:Y:S02]  /*15830*/  IMAD R7, R126, 0x3, RZ ;  /* 0x000000037e077824 */ /* 0x000fe400078e02ff */
[----:B-1----:R-:W-:-:S05]  /*15840*/  VIADD R2, R77, 0xfffffffd ;  /* 0xfffffffd4d027836 */ /* 0x002fca0000000000 */
[----:B------:R-:W-:Y:S01]  /*15850*/  ISETP.GE.U32.AND P1, PT, R2, 0x7fffff7e, PT ;  /* 0x7fffff7e0200780c */ /* 0x000fe20003f26070 */
[----:B------:R-:W-:Y:S01]  /*15860*/  IMAD R2, R126, 0xc, RZ ;  /* 0x0000000c7e027824 */ /* 0x000fe200078e02ff */
[-C--:B------:R-:W-:Y:S01]  /*15870*/  LEA.HI.X.SX32 R151, R0, R5.reuse, 0x2, P2 ;  /* 0x0000000500977211 */ /* 0x080fe200010f16ff */
[----:B------:R-:W-:Y:S03]  /*15880*/  STL.64 [R1+0x8a0], R232 ;  /* 0x0008a0e801007387 */ /* 0x000fe60000100a00 */
[----:B------:R-:W-:Y:S01]  /*15890*/  IADD3 R42, P5, R2, R4, RZ ;  /* 0x00000004022a7210 */ /* 0x000fe20007fbe0ff */
[----:B------:R-:W-:Y:S01]  /*158a0*/  STL.64 [R1+0x15c8], R232 ;  /* 0x0015c8e801007387 */ /* 0x000fe20000100a00 */
[----:B------:R-:W-:Y:S01]  /*158b0*/  ISETP.GE.U32.AND P3, PT, R8, 0x7fffff80, PT ;  /* 0x7fffff800800780c */ /* 0x000fe20003f66070 */
[C---:B------:R-:W-:Y:S01]  /*158c0*/  IMAD R8, R126.reuse, 0x5, RZ ;  /* 0x000000057e087824 */ /* 0x040fe200078e02ff */
[----:B------:R-:W-:Y:S01]  /*158d0*/  LEA.HI.X.SX32 R43, R7, R5, 0x2, P5 ;  /* 0x00000005072b7211 */ /* 0x000fe200028f16ff */
[----:B------:R-:W-:Y:S04]  /*158e0*/  STL.64 [R1+0x8b0], R214 ;  /* 0x0008b0d601007387 */ /* 0x000fe80000100a00 */
[----:B------:R-:W-:Y:S04]  /*158f0*/  STL.64 [R1+0x15d0], R214 ;  /* 0x0015d0d601007387 */ /* 0x000fe80000100a00 */
[----:B------:R1:W-:Y:S01]  /*15900*/  STL.64 [R1+0xd8], R150 ;  /* 0x0000d89601007387 */ /* 0x0003e20000100a00 */
[----:B------:R-:W-:-:S03]  /*15910*/  IMAD R9, R126, 0x6, RZ ;  /* 0x000000067e097824 */ /* 0x000fc600078e02ff */
[----:B------:R3:W-:Y:S01]  /*15920*/  STL.64 [R1+0xd0], R42 ;  /* 0x0000d02a01007387 */ /* 0x0007e20000100a00 */
[-C--:B-1----:R-:W-:Y:S02]  /*15930*/  IADD3 R150, P2, R15, R4.reuse, RZ ;  /* 0x000000040f967210 */ /* 0x082fe40007f5e0ff */
[----:B---3--:R-:W-:Y:S02]  /*15940*/  IADD3 R42, P5, R18, R4, RZ ;  /* 0x00000004122a7210 */ /* 0x008fe40007fbe0ff */
[-C--:B------:R-:W-:Y:S01]  /*15950*/  LEA.HI.X.SX32 R151, R8, R5.reuse, 0x2, P2 ;  /* 0x0000000508977211 */ /* 0x080fe200010f16ff */
[----:B------:R-:W-:Y:S01]  /*15960*/  IMAD R10, R126, 0x7, RZ ;  /* 0x000000077e0a7824 */ /* 0x000fe200078e02ff */
[----:B------:R-:W-:-:S03]  /*15970*/  LEA.HI.X.SX32 R43, R9, R5, 0x2, P5 ;  /* 0x00000005092b7211 */ /* 0x000fc600028f16ff */
[----:B------:R1:W-:Y:S01]  /*15980*/  STL.64 [R1+0xc0], R150 ;  /* 0x0000c09601007387 */ /* 0x0003e20000100a00 */
[----:B------:R-:W-:-:S03]  /*15990*/  IMAD.SHL.U32 R11, R126, 0x8, RZ ;  /* 0x000000087e0b7824 */ /* 0x000fc600078e00ff */
[----:B------:R3:W-:Y:S01]  /*159a0*/  STL.64 [R1+0xb8], R42 ;  /* 0x0000b82a01007387 */ /* 0x0007e20000100a00 */
[-C--:B-1----:R-:W-:Y:S02]  /*159b0*/  IADD3 R150, P2, R23, R4.reuse, RZ ;  /* 0x0000000417967210 */ /* 0x082fe40007f5e0ff */
[----:B---3--:R-:W-:Y:S02]  /*159c0*/  LEA R42, P5, R126, R4, 0x5 ;  /* 0x000000047e2a7211 */ /* 0x008fe400078a28ff */
[-C--:B------:R-:W-:Y:S01]  /*159d0*/  LEA.HI.X.SX32 R151, R10, R5.reuse, 0x2, P2 ;  /* 0x000000050a977211 */ /* 0x080fe200010f16ff */
[----:B------:R-:W-:Y:S01]  /*159e0*/  IMAD R12, R126, 0x9, RZ ;  /* 0x000000097e0c7824 */ /* 0x000fe200078e02ff */
[----:B------:R-:W-:-:S03]  /*159f0*/  LEA.HI.X.SX32 R43, R11, R5, 0x2, P5 ;  /* 0x000000050b2b7211 */ /* 0x000fc600028f16ff */
[----:B------:R1:W-:Y:S04]  /*15a00*/  STL.64 [R1+0xb0], R150 ;  /* 0x0000b09601007387 */ /* 0x0003e80000100a00 */
[----:B------:R3:W-:Y:S01]  /*15a10*/  STL.64 [R1+0xa8], R42 ;  /* 0x0000a82a01007387 */ /* 0x0007e20000100a00 */
[-C--:B-1----:R-:W-:Y:S02]  /*15a20*/  IADD3 R150, P2, R32, R4.reuse, RZ ;  /* 0x0000000420967210 */ /* 0x082fe40007f5e0ff */
[----:B---3--:R-:W-:Y:S02]  /*15a30*/  IADD3 R42, P5, R34, R4, RZ ;  /* 0x00000004222a7210 */ /* 0x008fe40007fbe0ff */
[-C--:B------:R-:W-:Y:S02]  /*15a40*/  LEA.HI.X.SX32 R151, R12, R5.reuse, 0x2, P2 ;  /* 0x000000050c977211 */ /* 0x080fe400010f16ff */
[----:B------:R-:W-:-:S03]  /*15a50*/  LEA.HI.X.SX32 R43, R13, R5, 0x2, P5 ;  /* 0x000000050d2b7211 */ /* 0x000fc600028f16ff */
[----:B------:R1:W-:Y:S01]  /*15a60*/  STL.64 [R1+0xa0], R150 ;  /* 0x0000a09601007387 */ /* 0x0003e20000100a00 */
[----:B------:R-:W-:-:S03]  /*15a70*/  IMAD R60, R126, 0x38, RZ ;  /* 0x000000387e3c7824 */ /* 0x000fc600078e02ff */
[----:B------:R3:W-:Y:S01]  /*15a80*/  STL.64 [R1+0x98], R42 ;  /* 0x0000982a01007387 */ /* 0x0007e20000100a00 */
[----:B------:R-:W-:Y:S01]  /*15a90*/  IMAD R63, R126, 0x3c, RZ ;  /* 0x0000003c7e3f7824 */ /* 0x000fe200078e02ff */
[-C--:B-1----:R-:W-:Y:S02]  /*15aa0*/  IADD3 R150, P2, R44, R4.reuse, RZ ;  /* 0x000000042c967210 */ /* 0x082fe40007f5e0ff */
[-C--:B---3--:R-:W-:Y:S02]  /*15ab0*/  IADD3 R42, P5, R49, R4.reuse, RZ ;  /* 0x00000004312a7210 */ /* 0x088fe40007fbe0ff */
[-C--:B------:R-:W-:Y:S02]  /*15ac0*/  LEA.HI.X.SX32 R151, R14, R5.reuse, 0x2, P2 ;  /* 0x000000050e977211 */ /* 0x080fe400010f16ff */
[-C--:B------:R-:W-:Y:S01]  /*15ad0*/  IADD3 R214, P2, R56, R4.reuse, RZ ;  /* 0x0000000438d67210 */ /* 0x080fe20007f5e0ff */
[----:B------:R-:W-:Y:S01]  /*15ae0*/  IMAD R19, R126, 0xf, RZ ;  /* 0x0000000f7e137824 */ /* 0x000fe200078e02ff */
[----:B------:R-:W-:Y:S01]  /*15af0*/  LEA.HI.X.SX32 R43, R2, R5, 0x2, P5 ;  /* 0x00000005022b7211 */ /* 0x000fe200028f16ff */
[----:B------:R-:W-:Y:S01]  /*15b00*/  IMAD R78, R126, 0x44, RZ ;  /* 0x000000447e4e7824 */ /* 0x000fe200078e02ff */
[----:B------:R-:W-:-:S02]  /*15b10*/  IADD3 R232, P5, R60, R4, RZ ;  /* 0x000000043ce87210 */ /* 0x000fc40007fbe0ff */
[-C--:B------:R-:W-:Y:S02]  /*15b20*/  LEA.HI.X.SX32 R215, R16, R5.reuse, 0x2, P2 ;  /* 0x0000000510d77211 */ /* 0x080fe400010f16ff */
[-C--:B------:R-:W-:Y:S01]  /*15b30*/  IADD3 R210, P2, R63, R4.reuse, RZ ;  /* 0x000000043fd27210 */ /* 0x080fe20007f5e0ff */
[C---:B------:R-:W-:Y:S01]  /*15b40*/  IMAD.SHL.U32 R20, R126.reuse, 0x10, RZ ;  /* 0x000000107e147824 */ /* 0x040fe200078e00ff */
[-C--:B------:R-:W-:Y:S01]  /*15b50*/  LEA.HI.X.SX32 R233, R17, R5.reuse, 0x2, P5 ;  /* 0x0000000511e97211 */ /* 0x080fe200028f16ff */
[C---:B------:R-:W-:Y:S01]  /*15b60*/  IMAD R21, R126.reuse, 0x11, RZ ;  /* 0x000000117e157824 */ /* 0x040fe200078e02ff */
[-C--:B------:R-:W-:Y:S02]  /*15b70*/  LEA R208, P5, R126, R4.reuse, 0x6 ;  /* 0x000000047ed07211 */ /* 0x080fe400078a30ff */
        /* <DEDUP_REMOVED lines=8> */
[----:B------:R-:W-:Y:S01]  /*15c00*/  IMAD R25, R126, 0x15, RZ ;  /* 0x000000157e197824 */ /* 0x000fe200078e02ff */
[-C--:B------:R-:W-:Y:S02]  /*15c10*/  LEA.HI.X.SX32 R221, R22, R5.reuse, 0x2, P5 ;  /* 0x0000000516dd7211 */ /* 0x080fe400028f16ff */
[-C--:B------:R-:W-:Y:S02]  /*15c20*/  IADD3 R216, P5, R110, R4.reuse, RZ ;  /* 0x000000046ed87210 */ /* 0x080fe40007fbe0ff */
[-C--:B------:R-:W-:Y:S02]  /*15c30*/  LEA.HI.X.SX32 R231, R24, R5.reuse, 0x2, P2 ;  /* 0x0000000518e77211 */ /* 0x080fe400010f16ff */
[-C--:B------:R-:W-:Y:S01]  /*15c40*/  IADD3 R226, P2, R127, R4.reuse, RZ ;  /* 0x000000047fe27210 */ /* 0x080fe20007f5e0ff */
[C---:B------:R-:W-:Y:S01]  /*15c50*/  IMAD R26, R126.reuse, 0x16, RZ ;  /* 0x000000167e1a7824 */ /* 0x040fe200078e02ff */
[----:B------:R-:W-:Y:S01]  /*15c60*/  LEA.HI.X.SX32 R217, R15, R5, 0x2, P5 ;  /* 0x000000050fd97211 */ /* 0x000fe200028f16ff */
[----:B------:R-:W-:Y:S01]  /*15c70*/  IMAD R27, R126, 0x17, RZ ;  /* 0x000000177e1b7824 */ /* 0x000fe200078e02ff */
[----:B------:R-:W-:-:S02]  /*15c80*/  IADD3 R224, P5, R131, R4, RZ ;  /* 0x0000000483e07210 */ /* 0x000fc40007fbe0ff */
[-C--:B------:R-:W-:Y:S02]  /*15c90*/  LEA.HI.X.SX32 R227, R25, R5.reuse, 0x2, P2 ;  /* 0x0000000519e37211 */ /* 0x080fe400010f16ff */
[-C--:B------:R-:W-:Y:S02]  /*15ca0*/  IADD3 R238, P2, R135, R4.reuse, RZ ;  /* 0x0000000487ee7210 */ /* 0x080fe40007f5e0ff */
[-C--:B------:R-:W-:Y:S02]  /*15cb0*/  LEA.HI.X.SX32 R225, R26, R5.reuse, 0x2, P5 ;  /* 0x000000051ae17211 */ /* 0x080fe400028f16ff */
[-C--:B------:R-:W-:Y:S02]  /*15cc0*/  IADD3 R236, P5, R149, R4.reuse, RZ ;  /* 0x0000000495ec7210 */ /* 0x080fe40007fbe0ff */
[----:B------:R-:W-:Y:S02]  /*15cd0*/  LEA.HI.X.SX32 R239, R27, R5, 0x2, P2 ;  /* 0x000000051bef7211 */ /* 0x000fe400010f16ff */
[----:B------:R-:W-:-:S02]  /*15ce0*/  IADD3 R228, P2, R157, R4, RZ ;  /* 0x000000049de47210 */ /* 0x000fc40007f5e0ff */
[-C--:B------:R-:W-:Y:S01]  /*15cf0*/  LEA.HI.X.SX32 R237, R18, R5.reuse, 0x2, P5 ;  /* 0x0000000512ed7211 */ /* 0x080fe200028f16ff */
[----:B------:R-:W-:Y:S01]  /*15d00*/  IMAD R199, R126, 0x74, RZ ;  /* 0x000000747ec77824 */ /* 0x000fe200078e02ff */
        /* <DEDUP_REMOVED lines=11> */
[-C--:B------:R-:W-:Y:S02]  /*15dc0*/  LEA.HI.X.SX32 R219, R31, R5.reuse, 0x2, P2 ;  /* 0x000000051fdb7211 */ /* 0x080fe400010f16ff */
[----:B------:R-:W-:Y:S01]  /*15dd0*/  IADD3 R182, P2, R249, R4, RZ ;  /* 0x00000004f9b67210 */ /* 0x000fe20007f5e0ff */
[----:B------:R-:W-:Y:S01]  /*15de0*/  STL.64 [R1+0x90], R150 ;  /* 0x0000909601007387 */ /* 0x000fe20000100a00 */
[----:B------:R-:W-:-:S02]  /*15df0*/  LEA.HI.X.SX32 R189, R33, R5, 0x2, P5 ;  /* 0x0000000521bd7211 */ /* 0x000fc400028f16ff */
[-C--:B------:R-:W-:Y:S01]  /*15e00*/  LEA.HI.X.SX32 R183, R36, R5.reuse, 0x2, P2 ;  /* 0x0000000524b77211 */ /* 0x080fe200010f16ff */
[----:B------:R1:W-:Y:S01]  /*15e10*/  STL.64 [R1+0x88], R42 ;  /* 0x0000882a01007387 */ /* 0x0003e20000100a00 */
[-C--:B------:R-:W-:Y:S01]  /*15e20*/  IADD3 R18, P2, R35, R4.reuse, RZ ;  /* 0x0000000423127210 */ /* 0x080fe20007f5e0ff */
[C---:B------:R-:W-:Y:S02]  /*15e30*/  IMAD R45, R126.reuse, 0x22, RZ ;  /* 0x000000227e2d7824 */ /* 0x040fe400078e02ff */
[----:B------:R-:W-:Y:S01]  /*15e40*/  IMAD R46, R126, 0x23, RZ ;  /* 0x000000237e2e7824 */ /* 0x000fe200078e02ff */
[----:B------:R-:W-:Y:S01]  /*15e50*/  LEA.HI.X.SX32 R19, R40, R5, 0x2, P2 ;  /* 0x0000000528137211 */ /* 0x000fe200010f16ff */
[C---:B------:R-:W-:Y:S01]  /*15e60*/  IMAD R50, R126.reuse, 0x94, RZ ;  /* 0x000000947e327824 */ /* 0x040fe200078e02ff */
[-C--:B-1----:R-:W-:Y:S02]  /*15e70*/  LEA R42, P5, R126, R4.reuse, 0x7 ;  /* 0x000000047e2a7211 */ /* 0x082fe400078a38ff */
[----:B------:R-:W-:-:S02]  /*15e80*/  IADD3 R30, P2, R39, R4, RZ ;  /* 0x00000004271e7210 */ /* 0x000fc40007f5e0ff */
[-C--:B------:R-:W-:Y:S02]  /*15e90*/  LEA.HI.X.SX32 R43, R38, R5.reuse, 0x2, P5 ;  /* 0x00000005262b7211 */ /* 0x080fe400028f16ff */
[-C--:B------:R-:W-:Y:S01]  /*15ea0*/  IADD3 R20, P5, R37, R4.reuse, RZ ;  /* 0x0000000425147210 */ /* 0x080fe20007fbe0ff */
[----:B------:R-:W-:Y:S01]  /*15eb0*/  IMAD R48, R126, 0x25, RZ ;  /* 0x000000257e307824 */ /* 0x000fe200078e02ff */
[-C--:B------:R-:W-:Y:S01]  /*15ec0*/  LEA.HI.X.SX32 R31, R46, R5.reuse, 0x2, P2 ;  /* 0x000000052e1f7211 */ /* 0x080fe200010f16ff */
[C---:B------:R-:W-:Y:S01]  /*15ed0*/  IMAD R47, R126.reuse, 0x98, RZ ;  /* 0x000000987e2f7824 */ /* 0x040fe200078e02ff */
[-C--:B------:R-:W-:Y:S01]  /*15ee0*/  LEA.HI.X.SX32 R21, R45, R5.reuse, 0x2, P5 ;  /* 0x000000052d157211 */ /* 0x080fe200028f16ff */
[----:B------:R-:W-:Y:S01]  /*15ef0*/  IMAD R52, R126, 0x9c, RZ ;  /* 0x0000009c7e347824 */ /* 0x000fe200078e02ff */
[-C--:B------:R-:W-:Y:S02]  /*15f00*/  IADD3 R36, P5, R41, R4.reuse, RZ ;  /* 0x0000000429247210 */ /* 0x080fe40007fbe0ff */
[-C--:B------:R-:W-:Y:S01]  /*15f10*/  IADD3 R50, P2, R50, R4.reuse, RZ ;  /* 0x0000000432327210 */ /* 0x080fe20007f5e0ff */
[----:B------:R-:W-:Y:S01]  /*15f20*/  IMAD R53, R126, 0x26, RZ ;  /* 0x000000267e357824 */ /* 0x000fe200078e02ff */
[-C--:B------:R-:W-:Y:S01]  /*15f30*/  LEA.HI.X.SX32 R37, R32, R5.reuse, 0x2, P5 ;  /* 0x0000000520257211 */ /* 0x080fe200028f16ff */
[C---:B------:R-:W-:Y:S01]  /*15f40*/  IMAD R54, R126.reuse, 0x27, RZ ;  /* 0x000000277e367824 */ /* 0x040fe200078e02ff */
[----:B------:R-:W-:Y:S01]  /*15f50*/  IADD3 R40, P5, R47, R4, RZ ;  /* 0x000000042f287210 */ /* 0x000fe20007fbe0ff */
[----:B------:R-:W-:Y:S01]  /*15f60*/  IMAD R72, R126, 0xa4, RZ ;  /* 0x000000a47e487824 */ /* 0x000fe200078e02ff */
[----:B------:R-:W-:-:S02]  /*15f70*/  LEA.HI.X.SX32 R51, R48, R5, 0x2, P2 ;  /* 0x0000000530337211 */ /* 0x000fc400010f16ff */
[-C--:B------:R-:W-:Y:S01]  /*15f80*/  IADD3 R52, P2, R52, R4.reuse, RZ ;  /* 0x0000000434347210 */ /* 0x080fe20007f5e0ff */
[C---:B------:R-:W-:Y:S01]  /*15f90*/  IMAD R64, R126.reuse, 0xa0, RZ ;  /* 0x000000a07e407824 */ /* 0x040fe200078e02ff */
[-C--:B------:R-:W-:Y:S01]  /*15fa0*/  LEA.HI.X.SX32 R41, R53, R5.reuse, 0x2, P5 ;  /* 0x0000000535297211 */ /* 0x080fe200028f16ff */
[----:B------:R-:W-:Y:S01]  /*15fb0*/  IMAD R55, R126, 0x29, RZ ;  /* 0x000000297e377824 */ /* 0x000fe200078e02ff */
[-C--:B------:R-:W-:Y:S02]  /*15fc0*/  LEA.HI.X.SX32 R53, R54, R5.reuse, 0x2, P2 ;  /* 0x0000000536357211 */ /* 0x080fe400010f16ff */
[-C--:B------:R-:W-:Y:S01]  /*15fd0*/  IADD3 R72, P2, R72, R4.reuse, RZ ;  /* 0x0000000448487210 */ /* 0x080fe20007f5e0ff */
[----:B------:R-:W-:Y:S01]  /*15fe0*/  IMAD R66, R126, 0xa8, RZ ;  /* 0x000000a87e427824 */ /* 0x000fe200078e02ff */
[----:B------:R-:W-:Y:S01]  /*15ff0*/  IADD3 R64, P5, R64, R4, RZ ;  /* 0x0000000440407210 */ /* 0x000fe20007fbe0ff */
[----:B------:R-:W-:Y:S01]  /*16000*/  IMAD R58, R126, 0x2b, RZ ;  /* 0x0000002b7e3a7824 */ /* 0x000fe200078e02ff */
[----:B------:R-:W-:-:S02]  /*16010*/  LEA.HI.X.SX32 R73, R55, R5, 0x2, P2 ;  /* 0x0000000537497211 */ /* 0x000fc400010f16ff */
[-C--:B------:R-:W-:Y:S01]  /*16020*/  IADD3 R92, P2, R92, R4.reuse, RZ ;  /* 0x000000045c5c7210 */ /* 0x080fe20007f5e0ff */
[----:B------:R-:W-:Y:S01]  /*16030*/  IMAD R57, R126, 0x2a, RZ ;  /* 0x0000002a7e397824 */ /* 0x000fe200078e02ff */
[-C--:B------:R-:W-:Y:S01]  /*16040*/  LEA.HI.X.SX32 R65, R34, R5.reuse, 0x2, P5 ;  /* 0x0000000522417211 */ /* 0x080fe200028f16ff */
[----:B------:R-:W-:Y:S01]  /*16050*/  IMAD R59, R126, 0x2d, RZ ;  /* 0x0000002d7e3b7824 */ /* 0x000fe200078e02ff */
[-C--:B------:R-:W-:Y:S02]  /*16060*/  IADD3 R66, P5, R66, R4.reuse, RZ ;  /* 0x0000000442427210 */ /* 0x080fe40007fbe0ff */
[-C--:B------:R-:W-:Y:S02]  /*16070*/  LEA.HI.X.SX32 R93, R58, R5.reuse, 0x2, P2 ;  /* 0x000000053a5d7211 */ /* 0x080fe400010f16ff */
[----:B------:R-:W-:Y:S01]  /*16080*/  IADD3 R114, P2, R114, R4, RZ ;  /* 0x0000000472727210 */ /* 0x000fe20007f5e0ff */
[----:B------:R-:W-:Y:S01]  /*16090*/  IMAD R62, R126, 0x2f, RZ ;  /* 0x0000002f7e3e7824 */ /* 0x000fe200078e02ff */
[----:B------:R-:W-:-:S02]  /*160a0*/  LEA.HI.X.SX32 R67, R57, R5, 0x2, P5 ;  /* 0x0000000539437211 */ /* 0x000fc400028f16ff */
[-C--:B------:R-:W-:Y:S02]  /*160b0*/  IADD3 R84, P5, R84, R4.reuse, RZ ;  /* 0x0000000454547210 */ /* 0x080fe40007fbe0ff */
[-C--:B------:R-:W-:Y:S02]  /*160c0*/  LEA.HI.X.SX32 R115, R59, R5.reuse, 0x2, P2 ;  /* 0x000000053b737211 */ /* 0x080fe400010f16ff */
[-C--:B------:R-:W-:Y:S01]  /*160d0*/  IADD3 R88, P2, R88, R4.reuse, RZ ;  /* 0x0000000458587210 */ /* 0x080fe20007f5e0ff */
[----:B------:R-:W-:Y:S01]  /*160e0*/  IMAD R61, R126, 0x2e, RZ ;  /* 0x0000002e7e3d7824 */ /* 0x000fe200078e02ff */
[-C--:B------:R-:W-:Y:S01]  /*160f0*/  LEA.HI.X.SX32 R85, R44, R5.reuse, 0x2, P5 ;  /* 0x000000052c557211 */ /* 0x080fe200028f16ff */
[----:B------:R-:W-:Y:S01]  /*16100*/  IMAD R68, R126, 0x31, RZ ;  /* 0x000000317e447824 */ /* 0x000fe200078e02ff */
[----:B------:R-:W-:Y:S02]  /*16110*/  IADD3 R86, P5, R86, R4, RZ ;  /* 0x0000000456567210 */ /* 0x000fe40007fbe0ff */
[----:B------:R-:W-:-:S02]  /*16120*/  LEA.HI.X.SX32 R89, R62, R5, 0x2, P2 ;  /* 0x000000053e597211 */ /* 0x000fc400010f16ff */
        /* <DEDUP_REMOVED lines=17> */
[----:B------:R-:W-:Y:S01]  /*16240*/  IMAD R74, R126, 0x36, RZ ;  /* 0x000000367e4a7824 */ /* 0x000fe200078e02ff */
        /* <DEDUP_REMOVED lines=19> */
[-C--:B------:R-:W-:Y:S02]  /*16380*/  LEA.HI.X.SX32 R193, R63, R5.reuse, 0x2, P5 ;  /* 0x000000053fc17211 */ /* 0x080fe400028f16ff */
[-C--:B------:R-:W-:Y:S02]  /*16390*/  IADD3 R184, P5, R184, R4.reuse, RZ ;  /* 0x00000004b8b87210 */ /* 0x080fe40007fbe0ff */
[-C--:B------:R-:W-:Y:S02]  /*163a0*/  LEA.HI.X.SX32 R201, R91, R5.reuse, 0x2, P2 ;  /* 0x000000055bc97211 */ /* 0x080fe400010f16ff */
[-C--:B------:R-:W-:Y:S02]  /*163b0*/  IADD3 R32, P2, R90, R4.reuse, RZ ;  /* 0x000000045a207210 */ /* 0x080fe40007f5e0ff */
[----:B------:R-:W-:Y:S02]  /*163c0*/  LEA.HI.X.SX32 R185, R82, R5, 0x2, P5 ;  /* 0x0000000552b97211 */ /* 0x000fe400028f16ff */
[----:B------:R-:W-:-:S02]  /*163d0*/  LEA R22, P5, R126, R4, 0x8 ;  /* 0x000000047e167211 */ /* 0x000fc400078a40ff */
        /* <DEDUP_REMOVED lines=13> */
[-C--:B------:R-:W-:Y:S01]  /*164b0*/  IADD3 R70, P2, R121, R4.reuse, RZ ;  /* 0x0000000479467210 */ /* 0x080fe20007f5e0ff */
[----:B------:R-:W-:Y:S01]  /*164c0*/  IMAD R0, R126, 0x12c, RZ ;  /* 0x0000012c7e007824 */ /* 0x000fe200078e02ff */
[-C--:B------:R-:W-:Y:S02]  /*164d0*/  LEA.HI.X.SX32 R47, R120, R5.reuse, 0x2, P5 ;  /* 0x00000005782f7211 */ /* 0x080fe400028f16ff */
        /* <DEDUP_REMOVED lines=8> */
[C---:B------:R-:W-:Y:S01]  /*16560*/  IMAD R7, R126.reuse, 0x13c, RZ ;  /* 0x0000013c7e077824 */ /* 0x040fe200078e02ff */
[-C--:B------:R-:W-:Y:S01]  /*16570*/  LEA.HI.X.SX32 R75, R129, R5.reuse, 0x2, P5 ;  /* 0x00000005814b7211 */ /* 0x080fe200028f16ff */
[----:B------:R-:W-:Y:S01]  /*16580*/  IMAD R150, R126, 0x148, RZ ;  /* 0x000001487e967824 */ /* 0x000fe200078e02ff */
[----:B------:R-:W-:Y:S02]  /*16590*/  IADD3 R90, P5, R2, R4, RZ ;  /* 0x00000004025a7210 */ /* 0x000fe40007fbe0ff */
[----:B------:R-:W-:-:S02]  /*165a0*/  LEA.HI.X.SX32 R103, R132, R5, 0x2, P2 ;  /* 0x0000000584677211 */ /* 0x000fc400010f16ff */
[-C--:B------:R-:W-:Y:S02]  /*165b0*/  IADD3 R124, P2, R124, R4.reuse, RZ ;  /* 0x000000047c7c7210 */ /* 0x080fe40007f5e0ff */
[-C--:B------:R-:W-:Y:S02]  /*165c0*/  LEA.HI.X.SX32 R91, R130, R5.reuse, 0x2, P5 ;  /* 0x00000005825b7211 */ /* 0x080fe400028f16ff */
[-C--:B------:R-:W-:Y:S02]  /*165d0*/  IADD3 R94, P5, R7, R4.reuse, RZ ;  /* 0x00000004075e7210 */ /* 0x080fe40007fbe0ff */
[-C--:B------:R-:W-:Y:S02]  /*165e0*/  LEA.HI.X.SX32 R125, R110, R5.reuse, 0x2, P2 ;  /* 0x000000056e7d7211 */ /* 0x080fe400010f16ff */
        /* <DEDUP_REMOVED lines=10> */
[-C--:B------:R-:W-:Y:S02]  /*16690*/  LEA.HI.X.SX32 R143, R152, R5.reuse, 0x2, P2 ;  /* 0x00000005988f7211 */ /* 0x080fe400010f16ff */
[-C--:B------:R-:W-:Y:S02]  /*166a0*/  IADD3 R162, P2, R162, R4.reuse, RZ ;  /* 0x00000004a2a27210 */ /* 0x080fe40007f5e0ff */
[----:B------:R-:W-:Y:S02]  /*166b0*/  IADD3 R140, P5, R140, R4, RZ ;  /* 0x000000048c8c7210 */ /* 0x000fe40007fbe0ff */
[----:B------:R-:W-:-:S02]  /*166c0*/  LEA.HI.X.SX32 R163, R131, R5, 0x2, P2 ;  /* 0x0000000583a37211 */ /* 0x000fc400010f16ff */
[-C--:B------:R-:W-:Y:S01]  /*166d0*/  IADD3 R164, P2, R164, R4.reuse, RZ ;  /* 0x00000004a4a47210 */ /* 0x080fe20007f5e0ff */
[----:B------:R-:W-:Y:S01]  /*166e0*/  IMAD R202, R126, 0x178, RZ ;  /* 0x000001787eca7824 */ /* 0x000fe200078e02ff */
[-C--:B------:R-:W-:Y:S02]  /*166f0*/  LEA.HI.X.SX32 R141, R148, R5.reuse, 0x2, P5 ;  /* 0x00000005948d7211 */ /* 0x080fe400028f16ff */
[-C--:B------:R-:W-:Y:S02]  /*16700*/  LEA.HI.X.SX32 R165, R165, R5.reuse, 0x2, P2 ;  /* 0x00000005a5a57211 */ /* 0x080fe400010f16ff */
[-C--:B------:R-:W-:Y:S02]  /*16710*/  IADD3 R154, P5, R154, R4.reuse, RZ ;  /* 0x000000049a9a7210 */ /* 0x080fe40007fbe0ff */
[----:B------:R-:W-:Y:S01]  /*16720*/  IADD3 R194, P2, R194, R4, RZ ;  /* 0x00000004c2c27210 */ /* 0x000fe20007f5e0ff */
[----:B------:R-:W-:Y:S01]  /*16730*/  IMAD R26, R126, 0x180, RZ ;  /* 0x000001807e1a7824 */ /* 0x000fe200078e02ff */
[----:B------:R-:W-:-:S02]  /*16740*/  LEA.HI.X.SX32 R155, R153, R5, 0x2, P5 ;  /* 0x00000005999b7211 */ /* 0x000fc400028f16ff */
[-C--:B------:R-:W-:Y:S02]  /*16750*/  LEA.HI.X.SX32 R195, R135, R5.reuse, 0x2, P2 ;  /* 0x0000000587c37211 */ /* 0x080fe400010f16ff */
[-C--:B------:R-:W-:Y:S02]  /*16760*/  IADD3 R190, P5, R190, R4.reuse, RZ ;  /* 0x00000004bebe7210 */ /* 0x080fe40007fbe0ff */
[-C--:B------:R-:W-:Y:S01]  /*16770*/  IADD3 R202, P2, R202, R4.reuse, RZ ;  /* 0x00000004caca7210 */ /* 0x080fe20007f5e0ff */
[----:B------:R-:W-:Y:S01]  /*16780*/  IMAD R204, R126, 0x174, RZ ;  /* 0x000001747ecc7824 */ /* 0x000fe200078e02ff */
[-C--:B------:R-:W-:Y:S01]  /*16790*/  LEA.HI.X.SX32 R191, R156, R5.reuse, 0x2, P5 ;  /* 0x000000059cbf7211 */ /* 0x080fe200028f16ff */
[----:B------:R-:W-:Y:S01]  /*167a0*/  IMAD R38, R126, 0x188, RZ ;  /* 0x000001887e267824 */ /* 0x000fe200078e02ff */
[----:B------:R-:W-:Y:S02]  /*167b0*/  LEA.HI.X.SX32 R203, R171, R5, 0x2, P2 ;  /* 0x00000005abcb7211 */ /* 0x000fe400010f16ff */
[----:B------:R-:W-:-:S02]  /*167c0*/  IADD3 R178, P5, R178, R4, RZ ;  /* 0x00000004b2b27210 */ /* 0x000fc40007fbe0ff */
[-C--:B------:R-:W-:Y:S01]  /*167d0*/  IADD3 R26, P2, R26, R4.reuse, RZ ;  /* 0x000000041a1a7210 */ /* 0x080fe20007f5e0ff */
[----:B------:R-:W-:Y:S01]  /*167e0*/  IMAD R206, R126, 0x17c, RZ ;  /* 0x0000017c7ece7824 */ /* 0x000fe200078e02ff */
[-C--:B------:R-:W-:Y:S01]  /*167f0*/  LEA.HI.X.SX32 R179, R166, R5.reuse, 0x2, P5 ;  /* 0x00000005a6b37211 */ /* 0x080fe200028f16ff */
[----:B------:R-:W-:Y:S01]  /*16800*/  IMAD R60, R126, 0x190, RZ ;  /* 0x000001907e3c7824 */ /* 0x000fe200078e02ff */
[-C--:B------:R-:W-:Y:S02]  /*16810*/  LEA.HI.X.SX32 R27, R149, R5.reuse, 0x2, P2 ;  /* 0x00000005951b7211 */ /* 0x080fe400010f16ff */
[-C--:B------:R-:W-:Y:S02]  /*16820*/  IADD3 R204, P5, R204, R4.reuse, RZ ;  /* 0x00000004cccc7210 */ /* 0x080fe40007fbe0ff */
[-C--:B------:R-:W-:Y:S01]  /*16830*/  IADD3 R38, P2, R38, R4.reuse, RZ ;  /* 0x0000000426267210 */ /* 0x080fe20007f5e0ff */
[----:B------:R-:W-:Y:S01]  /*16840*/  IMAD R28, R126, 0x184, RZ ;  /* 0x000001847e1c7824 */ /* 0x000fe200078e02ff */
[-C--:B------:R-:W-:Y:S01]  /*16850*/  LEA.HI.X.SX32 R205, R170, R5.reuse, 0x2, P5 ;  /* 0x00000005aacd7211 */ /* 0x080fe200028f16ff */
[----:B------:R-:W-:Y:S01]  /*16860*/  IMAD R62, R126, 0x198, RZ ;  /* 0x000001987e3e7824 */ /* 0x000fe200078e02ff */
[----:B------:R-:W-:Y:S01]  /*16870*/  LEA.HI.X.SX32 R39, R177, R5, 0x2, P2 ;  /* 0x00000005b1277211 */ /* 0x000fe200010f16ff */
[----:B------:R-:W-:Y:S01]  /*16880*/  STL.64 [R1+0x80], R214 ;  /* 0x000080d601007387 */ /* 0x000fe20000100a00 */
[----:B------:R-:W-:-:S02]  /*16890*/  IADD3 R206, P5, R206, R4, RZ ;  /* 0x00000004cece7210 */ /* 0x000fc40007fbe0ff */
[-C--:B------:R-:W-:Y:S01]  /*168a0*/  IADD3 R60, P2, R60, R4.reuse, RZ ;  /* 0x000000043c3c7210 */ /* 0x080fe20007f5e0ff */
[----:B------:R1:W-:Y:S01]  /*168b0*/  STL.64 [R1+0x15d8], R214 ;  /* 0x0015d8d601007387 */ /* 0x0003e20000100a00 */
[----:B------:R-:W-:Y:S01]  /*168c0*/  IMAD R197, R126, 0x66, RZ ;  /* 0x000000667ec57824 */ /* 0x000fe200078e02ff */
[-C--:B------:R-:W-:Y:S02]  /*168d0*/  LEA.HI.X.SX32 R207, R172, R5.reuse, 0x2, P5 ;  /* 0x00000005accf7211 */ /* 0x080fe400028f16ff */
[----:B------:R-:W-:Y:S01]  /*168e0*/  STL.64 [R1+0x78], R232 ;  /* 0x000078e801007387 */ /* 0x000fe20000100a00 */
[-C--:B------:R-:W-:Y:S01]  /*168f0*/  LEA.HI.X.SX32 R61, R157, R5.reuse, 0x2, P2 ;  /* 0x000000059d3d7211 */ /* 0x080fe200010f16ff */
[----:B------:R-:W-:Y:S01]  /*16900*/  IMAD R34, R126, 0x18c, RZ ;  /* 0x0000018c7e227824 */ /* 0x000fe200078e02ff */
[-C--:B------:R-:W-:Y:S01]  /*16910*/  IADD3 R28, P5, R28, R4.reuse, RZ ;  /* 0x000000041c1c7210 */ /* 0x080fe20007fbe0ff */
[----:B------:R3:W-:Y:S01]  /*16920*/  STL.64 [R1+0x15e0], R232 ;  /* 0x0015e0e801007387 */ /* 0x0007e20000100a00 */
[----:B------:R-:W-:Y:S01]  /*16930*/  IMAD R82, R126, 0x1a0, RZ ;  /* 0x000001a07e527824 */ /* 0x000fe200078e02ff */
[-C--:B------:R-:W-:Y:S01]  /*16940*/  IADD3 R62, P2, R62, R4.reuse, RZ ;  /* 0x000000043e3e7210 */ /* 0x080fe20007f5e0ff */
[----:B------:R-:W-:Y:S01]  /*16950*/  IMAD R54, R126, 0x194, RZ ;  /* 0x000001947e367824 */ /* 0x000fe200078e02ff */
[-C--:B------:R-:W-:Y:S01]  /*16960*/  LEA.HI.X.SX32 R29, R176, R5.reuse, 0x2, P5 ;  /* 0x00000005b01d7211 */ /* 0x080fe200028f16ff */
[C---:B------:R-:W-:Y:S01]  /*16970*/  IMAD R104, R126.reuse, 0x1a8, RZ ;  /* 0x000001a87e687824 */ /* 0x040fe200078e02ff */
[----:B------:R-:W-:Y:S01]  /*16980*/  LEA.HI.X.SX32 R63, R197, R5, 0x2, P2 ;  /* 0x00000005c53f7211 */ /* 0x000fe200010f16ff */
[----:B------:R-:W-:Y:S01]  /*16990*/  IMAD R196, R126, 0x65, RZ ;  /* 0x000000657ec47824 */ /* 0x000fe200078e02ff */
[----:B-1----:R-:W1:Y:S01]  /*169a0*/  LDC R215, c[0x0][0x230] ;  /* 0x00008c00ffd77b82 */ /* 0x002e620000000800 */
[----:B------:R-:W-:-:S02]  /*169b0*/  IADD3 R34, P5, R34, R4, RZ ;  /* 0x0000000422227210 */ /* 0x000fc40007fbe0ff */
[----:B------:R-:W-:-:S05]  /*169c0*/  IADD3 R82, P2, R82, R4, RZ ;  /* 0x0000000452527210 */ /* 0x000fca0007f5e0ff */
[----:B---3--:R-:W3:Y:S01]  /*169d0*/  LDC R233, c[0x0][0x230] ;  /* 0x00008c00ffe97b82 */ /* 0x008ee20000000800 */
        /* <DEDUP_REMOVED lines=10> */
[-C--:B------:R-:W-:Y:S01]  /*16a80*/  LEA.HI.X.SX32 R105, R243, R5.reuse, 0x2, P2 ;  /* 0x00000005f3697211 */ /* 0x080fe200010f16ff */
[----:B------:R-:W-:Y:S01]  /*16a90*/  IMAD R98, R126, 0x1b8, RZ ;  /* 0x000001b87e627824 */ /* 0x000fe200078e02ff */
[-C--:B------:R-:W-:Y:S01]  /*16aa0*/  IADD3 R58, P5, R58, R4.reuse, RZ ;  /* 0x000000043a3a7210 */ /* 0x080fe20007fbe0ff */
[----:B------:R-:W-:Y:S01]  /*16ab0*/  IMAD R242, R126, 0x69, RZ ;  /* 0x000000697ef27824 */ /* 0x000fe200078e02ff */
        /* <DEDUP_REMOVED lines=9> */
[----:B---3--:R-:W-:Y:S01]  /*16b50*/  VIADD R0, R233, 0xffffffde ;  /* 0xffffffdee9007836 */ /* 0x008fe20000000000 */
[-C--:B------:R-:W-:Y:S01]  /*16b60*/  LEA.HI.X.SX32 R79, R242, R5.reuse, 0x2, P5 ;  /* 0x00000005f24f7211 */ /* 0x080fe200028f16ff */
[C---:B------:R-:W-:Y:S01]  /*16b70*/  IMAD R96, R126.reuse, 0x1b4, RZ ;  /* 0x000001b47e607824 */ /* 0x040fe200078e02ff */
[-C--:B------:R-:W-:Y:S01]  /*16b80*/  LEA.HI.X.SX32 R99, R247, R5.reuse, 0x2, P2 ;  /* 0x00000005f7637211 */ /* 0x080fe200010f16ff */
[----:B------:R-:W-:Y:S01]  /*16b90*/  IMAD R128, R126, 0x1c8, RZ ;  /* 0x000001c87e807824 */ /* 0x000fe200078e02ff */
[-C--:B------:R-:W-:Y:S01]  /*16ba0*/  IADD3 R80, P5, R80, R4.reuse, RZ ;  /* 0x0000000450507210 */ /* 0x080fe20007fbe0ff */
[----:B------:R-:W3:Y:S01]  /*16bb0*/  S2R R233, SR_TID.X ;  /* 0x0000000000e97919 */ /* 0x000ee20000002100 */
        /* <DEDUP_REMOVED lines=11> */
[----:B------:R-:W-:Y:S01]  /*16c70*/  IMAD R152, R126, 0x1d8, RZ ;  /* 0x000001d87e987824 */ /* 0x000fe200078e02ff */
        /* <DEDUP_REMOVED lines=25> */
[----:B------:R-:W-:Y:S01]  /*16e10*/  IMAD.SHL.U32 R251, R126, 0x4, RZ ;  /* 0x000000047efb7824 */ /* 0x000fe200078e00ff */
[-C--:B------:R-:W-:Y:S01]  /*16e20*/  IADD3 R176, P2, R176, R4.reuse, RZ ;  /* 0x00000004b0b07210 */ /* 0x080fe20007f5e0ff */
[----:B------:R-:W-:Y:S01]  /*16e30*/  STL.64 [R1+0x70], R210 ;  /* 0x000070d201007387 */ /* 0x000fe20000100a00 */
[-C--:B------:R-:W-:Y:S01]  /*16e40*/  IADD3 R156, P5, R156, R4.reuse, RZ ;  /* 0x000000049c9c7210 */ /* 0x080fe20007fbe0ff */
[----:B------:R-:W-:Y:S01]  /*16e50*/  IMAD R172, R126, 0x1ec, RZ ;  /* 0x000001ec7eac7824 */ /* 0x000fe200078e02ff */
[-C--:B------:R-:W-:Y:S01]  /*16e60*/  LEA.HI.X.SX32 R177, R9, R5.reuse, 0x2, P2 ;  /* 0x0000000509b17211 */ /* 0x080fe200010f16ff */
[----:B-1----:R-:W-:Y:S01]  /*16e70*/  VIADD R2, R215, 0xffffffdf ;  /* 0xffffffdfd7027836 */ /* 0x002fe20000000000 */
[-C--:B------:R-:W-:Y:S01]  /*16e80*/  LEA.HI.X.SX32 R157, R12, R5.reuse, 0x2, P5 ;  /* 0x000000050c9d7211 */ /* 0x080fe200028f16ff */
[----:B------:R-:W-:Y:S01]  /*16e90*/  IMAD R12, R126, 0x77, RZ ;  /* 0x000000777e0c7824 */ /* 0x000fe200078e02ff */
[-C--:B------:R-:W-:Y:S01]  /*16ea0*/  IADD3 R196, P2, R196, R4.reuse, RZ ;  /* 0x00000004c4c47210 */ /* 0x080fe20007f5e0ff */
[----:B--2---:R-:W-:Y:S01]  /*16eb0*/  ULEA UR54, UR4, UR54, 0x18 ;  /* 0x0000003604367291 */ /* 0x004fe2000f8ec03f */
[-C--:B------:R-:W-:Y:S01]  /*16ec0*/  IADD3 R166, P5, R166, R4.reuse, RZ ;  /* 0x00000004a6a67210 */ /* 0x080fe20007fbe0ff */
[C---:B------:R-:W-:Y:S01]  /*16ed0*/  IMAD R8, R126.reuse, 0x7b, RZ ;  /* 0x0000007b7e087824 */ /* 0x040fe200078e02ff */
[----:B---3--:R-:W-:Y:S01]  /*16ee0*/  SHF.L.U32 R7, R233, 0x4, RZ ;  /* 0x00000004e9077819 */ /* 0x008fe200000006ff */
[C---:B------:R-:W-:Y:S01]  /*16ef0*/  IMAD R14, R126.reuse, 0x79, RZ ;  /* 0x000000797e0e7824 */ /* 0x040fe200078e02ff */
[-C--:B------:R-:W-:Y:S01]  /*16f00*/  LEA.HI.X.SX32 R197, R249, R5.reuse, 0x2, P2 ;  /* 0x00000005f9c57211 */ /* 0x080fe200010f16ff */
[----:B------:R1:W-:Y:S01]  /*16f10*/  STL.64 [R1+0x15e8], R210 ;  /* 0x0015e8d201007387 */ /* 0x0003e20000100a00 */
[CC--:B------:R-:W-:Y:S01]  /*16f20*/  LEA R214, P2, R126.reuse, R4.reuse, 0x4 ;  /* 0x000000047ed67211 */ /* 0x0c0fe200078420ff */
[----:B------:R-:W-:Y:S01]  /*16f30*/  IMAD R198, R126, 0x1f4, RZ ;  /* 0x000001f47ec67824 */ /* 0x000fe200078e02ff */
[-C--:B------:R-:W-:Y:S01]  /*16f40*/  LEA.HI.X.SX32 R167, R12, R5.reuse, 0x2, P5 ;  /* 0x000000050ca77211 */ /* 0x080fe200028f16ff */
[C---:B------:R-:W-:Y:S01]  /*16f50*/  IMAD R11, R126.reuse, 0x7d, RZ ;  /* 0x0000007d7e0b7824 */ /* 0x040fe200078e02ff */
[----:B------:R-:W-:Y:S01]  /*16f60*/  LOP3.LUT R7, R7, 0x70, RZ, 0xc0, !PT ;  /* 0x0000007007077812 */ /* 0x000fe200078ec0ff */
[C---:B------:R-:W-:Y:S01]  /*16f70*/  IMAD R10, R126.reuse, 0x7e, RZ ;  /* 0x0000007e7e0a7824 */ /* 0x040fe200078e02ff */
[----:B------:R-:W-:Y:S01]  /*16f80*/  LOP3.LUT R233, R233, 0x7f, RZ, 0xc0, !PT ;  /* 0x0000007fe9e97812 */ /* 0x000fe200078ec0ff */
[----:B------:R-:W-:Y:S01]  /*16f90*/  IMAD R13, R126, 0x7f, RZ ;  /* 0x0000007f7e0d7824 */ /* 0x000fe200078e02ff */
[-C--:B------:R-:W-:Y:S01]  /*16fa0*/  IADD3 R180, P5, R180, R4.reuse, RZ ;  /* 0x00000004b4b47210 */ /* 0x080fe20007fbe0ff */
[----:B------:R-:W-:Y:S01]  /*16fb0*/  STL.64 [R1+0x68], R208 ;  /* 0x000068d001007387 */ /* 0x000fe20000100a00 */
[-C--:B------:R-:W-:Y:S01]  /*16fc0*/  LEA.HI.X.SX32 R215, R251, R5.reuse, 0x2, P2 ;  /* 0x00000005fbd77211 */ /* 0x080fe200010f16ff */
[----:B------:R-:W-:Y:S01]  /*16fd0*/  IMAD R7, R233, 0x80, R7 ;  /* 0x00000080e9077824 */ /* 0x000fe200078e0207 */
[-C--:B-1----:R-:W-:Y:S01]  /*16fe0*/  IADD3 R210, P2, R251, R4.reuse, RZ ;  /* 0x00000004fbd27210 */ /* 0x082fe20007f5e0ff */
[----:B------:R-:W-:Y:S01]  /*16ff0*/  STL.64 [R1+0x60], R222 ;  /* 0x000060de01007387 */ /* 0x000fe20000100a00 */
[-C--:B------:R-:W-:Y:S01]  /*17000*/  LEA.HI.X.SX32 R181, R14, R5.reuse, 0x2, P5 ;  /* 0x000000050eb57211 */ /* 0x080fe200028f16ff */
[----:B------:R-:W-:Y:S01]  /*17010*/  IMAD R14, R126, 0x1f8, RZ ;  /* 0x000001f87e0e7824 */ /* 0x000fe200078e02ff */
[----:B------:R-:W-:Y:S01]  /*17020*/  IADD3 R172, P5, R172, R4, RZ ;  /* 0x00000004acac7210 */ /* 0x000fe20007fbe0ff */
[----:B------:R-:W-:Y:S01]  /*17030*/  STL.64 [R1+0x58], R220 ;  /* 0x000058dc01007387 */ /* 0x000fe20000100a00 */
[----:B------:R-:W-:Y:S01]  /*17040*/  LEA.HI.X.SX32 R211, R126, R5, 0x2, P2 ;  /* 0x000000057ed37211 */ /* 0x000fe200010f16ff */
[----:B------:R-:W1:Y:S01]  /*17050*/  LDC R242, c[0x0][0x230] ;  /* 0x00008c00fff27b82 */ /* 0x000e620000000800 */
[----:B------:R-:W-:Y:S01]  /*17060*/  ULDC UR4, c[0x0][0x230] ;  /* 0x00008c0000047ab9 */ /* 0x000fe20000000800 */
[----:B------:R-:W-:Y:S01]  /*17070*/  STL.64 [R1+0x50], R230 ;  /* 0x000050e601007387 */ /* 0x000fe20000100a00 */
[----:B------:R-:W-:Y:S01]  /*17080*/  ISETP.GE.U32.AND P2, PT, R0, 0x7fffff5f, PT ;  /* 0x7fffff5f0000780c */ /* 0x000fe20003f46070 */
[----:B------:R-:W-:-:S02]  /*17090*/  IMAD.U32 R245, RZ, RZ, UR54 ;  /* 0x00000036fff57e24 */ /* 0x000fc4000f8e00ff */
[----:B------:R-:W-:Y:S01]  /*170a0*/  STL.64 [R1+0x48], R216 ;  /* 0x000048d801007387 */ /* 0x000fe20000100a00 */
[----:B------:R-:W-:Y:S01]  /*170b0*/  IMAD R12, R126, 0x1fc, RZ ;  /* 0x000001fc7e0c7824 */ /* 0x000fe200078e02ff */
[----:B------:R-:W-:Y:S01]  /*170c0*/  LEA.HI.X.SX32 R173, R8, R5, 0x2, P5 ;  /* 0x0000000508ad7211 */ /* 0x000fe200028f16ff */
[----:B------:R-:W2:Y:S01]  /*170d0*/  LDC R243, c[0x0][0x230] ;  /* 0x00008c00fff37b82 */ /* 0x000ea20000000800 */
[----:B------:R-:W-:Y:S01]  /*170e0*/  STL.64 [R1+0x40], R226 ;  /* 0x000040e201007387 */ /* 0x000fe20000100a00 */
[C---:B------:R-:W-:Y:S01]  /*170f0*/  IMAD R0, R126.reuse, 0x4a, RZ ;  /* 0x0000004a7e007824 */ /* 0x040fe200078e02ff */
[C---:B------:R-:W-:Y:S02]  /*17100*/  LOP3.LUT R252, R7.reuse, 0x10, RZ, 0x3c, !PT ;  /* 0x0000001007fc7812 */ /* 0x040fe400078e3cff */
[----:B------:R-:W-:Y:S01]  /*17110*/  STL.64 [R1+0x38], R224 ;  /* 0x000038e001007387 */ /* 0x000fe20000100a00 */
[C---:B------:R-:W-:Y:S01]  /*17120*/  LOP3.LUT R251, R7.reuse, 0x20, RZ, 0x3c, !PT ;  /* 0x0000002007fb7812 */ /* 0x040fe200078e3cff */
[----:B------:R-:W-:Y:S01]  /*17130*/  IMAD R126, R126, 0x128, RZ ;  /* 0x000001287e7e7824 */ /* 0x000fe200078e02ff */
[C---:B------:R-:W-:Y:S01]  /*17140*/  LOP3.LUT R250, R7.reuse, 0x30, RZ, 0x3c, !PT ;  /* 0x0000003007fa7812 */ /* 0x040fe200078e3cff */
[----:B------:R-:W-:Y:S01]  /*17150*/  STL.64 [R1+0x30], R238 ;  /* 0x000030ee01007387 */ /* 0x000fe20000100a00 */
[C---:B------:R-:W-:Y:S01]  /*17160*/  LOP3.LUT R249, R7.reuse, 0x40, RZ, 0x3c, !PT ;  /* 0x0000004007f97812 */ /* 0x040fe200078e3cff */
[----:B------:R-:W3:Y:S01]  /*17170*/  LDC R8, c[0x0][0x230] ;  /* 0x00008c00ff087b82 */ /* 0x000ee20000000800 */
[C---:B------:R-:W-:Y:S01]  /*17180*/  LOP3.LUT R248, R7.reuse, 0x50, RZ, 0x3c, !PT ;  /* 0x0000005007f87812 */ /* 0x040fe200078e3cff */
[----:B------:R-:W-:Y:S01]  /*17190*/  STL.64 [R1+0x28], R236 ;  /* 0x000028ec01007387 */ /* 0x000fe20000100a00 */
[----:B------:R-:W-:-:S02]  /*171a0*/  LOP3.LUT R247, R7, 0x60, RZ, 0x3c, !PT ;  /* 0x0000006007f77812 */ /* 0x000fc400078e3cff */
[----:B------:R-:W-:Y:S01]  /*171b0*/  LOP3.LUT R246, R7, 0x70, RZ, 0x3c, !PT ;  /* 0x0000007007f67812 */ /* 0x000fe200078e3cff */
[----:B------:R-:W-:Y:S01]  /*171c0*/  STL.64 [R1+0x20], R228 ;  /* 0x000020e401007387 */ /* 0x000fe20000100a00 */
[-C--:B------:R-:W-:Y:S01]  /*171d0*/  IADD3 R198, P5, R198, R4.reuse, RZ ;  /* 0x00000004c6c67210 */ /* 0x080fe20007fbe0ff */
[----:B------:R-:W4:Y:S01]  /*171e0*/  LDC R244, c[0x0][0x230] ;  /* 0x00008c00fff47b82 */ /* 0x000f220000000800 */
[----:B------:R-:W-:Y:S01]  /*171f0*/  IADD3 R14, P6, R14, R4, RZ ;  /* 0x000000040e0e7210 */ /* 0x000fe20007fde0ff */
[----:B------:R-:W-:Y:S01]  /*17200*/  STL.64 [R1+0x18], R240 ;  /* 0x000018f001007387 */ /* 0x000fe20000100a00 */
[C---:B------:R-:W-:Y:S02]  /*17210*/  IADD3 R252, R245.reuse, 0x100000, R252 ;  /* 0x00100000f5fc7810 */ /* 0x040fe40007ffe0fc */
[C---:B------:R-:W-:Y:S01]  /*17220*/  IADD3 R251, R245.reuse, 0x100000, R251 ;  /* 0x00100000f5fb7810 */ /* 0x040fe20007ffe0fb */
[----:B------:R-:W-:Y:S01]  /*17230*/  STL.64 [R1+0x10], R212 ;  /* 0x000010d401007387 */ /* 0x000fe20000100a00 */
[C---:B------:R-:W-:Y:S01]  /*17240*/  IADD3 R250, R245.reuse, 0x100000, R250 ;  /* 0x00100000f5fa7810 */ /* 0x040fe20007ffe0fa */
[----:B------:R-:W4:Y:S01]  /*17250*/  LDC R9, c[0x0][0x230] ;  /* 0x00008c00ff097b82 */ /* 0x000f220000000800 */
[C---:B------:R-:W-:Y:S01]  /*17260*/  IADD3 R249, R245.reuse, 0x100000, R249 ;  /* 0x00100000f5f97810 */ /* 0x040fe20007ffe0f9 */
[----:B------:R-:W-:Y:S01]  /*17270*/  STL.64 [R1+0x8], R234 ;  /* 0x000008ea01007387 */ /* 0x000fe20000100a00 */
[----:B------:R-:W-:-:S02]  /*17280*/  IADD3 R248, R245, 0x100000, R248 ;  /* 0x00100000f5f87810 */ /* 0x000fc40007ffe0f8 */
[C---:B------:R-:W-:Y:S02]  /*17290*/  IADD3 R247, R245.reuse, 0x100000, R247 ;  /* 0x00100000f5f77810 */ /* 0x040fe40007ffe0f7 */
[----:B------:R-:W-:Y:S01]  /*172a0*/  IADD3 R246, R245, 0x100000, R246 ;  /* 0x00100000f5f67810 */ /* 0x000fe20007ffe0f6 */
[----:B------:R-:W-:Y:S01]  /*172b0*/  STL.64 [R1], R218 ;  /* 0x000000da01007387 */ /* 0x000fe20000100a00 */
[-C--:B------:R-:W-:Y:S02]  /*172c0*/  LEA.HI.X.SX32 R199, R11, R5.reuse, 0x2, P5 ;  /* 0x000000050bc77211 */ /* 0x080fe400028f16ff */
[-C--:B------:R-:W-:Y:S02]  /*172d0*/  LEA.HI.X.SX32 R15, R10, R5.reuse, 0x2, P6 ;  /* 0x000000050a0f7211 */ /* 0x080fe400030f16ff */
[----:B------:R-:W-:Y:S01]  /*172e0*/  IADD3 R245, R7, 0x100000, R245 ;  /* 0x0010000007f57810 */ /* 0x000fe20007ffe0f5 */
[----:B------:R-:W-:Y:S01]  /*172f0*/  STL.64 [R1+0xc8], R214 ;  /* 0x0000c8d601007387 */ /* 0x000fe20000100a00 */
[-C--:B------:R-:W-:Y:S01]  /*17300*/  IADD3 R12, P5, R12, R4.reuse, RZ ;  /* 0x000000040c0c7210 */ /* 0x080fe20007fbe0ff */
[----:B---3--:R-:W-:Y:S01]  /*17310*/  VIADD R8, R8, 0xffffffdd ;  /* 0xffffffdd08087836 */ /* 0x008fe20000000000 */
[----:B------:R-:W-:Y:S01]  /*17320*/  IADD3 R126, P6, R126, R4, RZ ;  /* 0x000000047e7e7210 */ /* 0x000fe20007fde0ff */
[----:B------:R-:W-:Y:S01]  /*17330*/  STL.64 [R1+0xe0], R210 ;  /* 0x0000e0d201007387 */ /* 0x000fe20000100a00 */
[-C--:B------:R-:W-:Y:S01]  /*17340*/  LEA.HI.X.SX32 R13, R13, R5.reuse, 0x2, P5 ;  /* 0x000000050d0d7211 */ /* 0x080fe200028f16ff */
[----:B------:R-:W3:Y:S01]  /*17350*/  LDC R11, c[0x0][0x230] ;  /* 0x00008c00ff0b7b82 */ /* 0x000ee20000000800 */
[----:B------:R-:W-:Y:S01]  /*17360*/  LEA.HI.X.SX32 R127, R0, R5, 0x2, P6 ;  /* 0x00000005007f7211 */ /* 0x000fe200030f16ff */
[----:B------:R-:W2:Y:S04]  /*17370*/  LDL.64 R232, [R1+0xd8] ;  /* 0x0000d80001e87983 */ /* 0x000ea80000100a00 */
[----:B------:R-:W-:Y:S01]  /*17380*/  @!PT LDS RZ, [RZ] ;  /* 0x00000000fffff984 */ /* 0x000fe20000000800 */
[----:B------:R-:W-:Y:S01]  /*17390*/  @!PT LDS RZ, [RZ] ;  /* 0x00000000fffff984 */ /* 0x000fe20000000800 */
[----:B------:R-:W-:Y:S01]  /*173a0*/  @!PT LDS RZ, [RZ] ;  /* 0x00000000fffff984 */ /* 0x000fe20000000800 */
[----:B------:R-:W-:Y:S02]  /*173b0*/  LDGSTS.E [R245], desc[UR52][R4.64], !P3 ;  /* 0x0000000004f57fae */ /* 0x000fe4000d921874 */
[----:B------:R-:W4:Y:S02]  /*173c0*/  LDC R10, c[0x0][0x230] ;  /* 0x00008c00ff0a7b82 */ /* 0x000f240000000800 */
[----:B------:R1:W-:Y:S01]  /*173d0*/  STL.64 [R1+0x1408], R4 ;  /* 0x0014080401007387 */ /* 0x0003e20000100a00 */
[----:B------:R-:W-:-:S02]  /*173e0*/  ISETP.GE.U32.AND P5, PT, R2, 0x7fffff60, PT ;  /* 0x7fffff600200780c */ /* 0x000fc40003fa6070 */
[----:B------:R-:W-:Y:S01]  /*173f0*/  ISETP.GE.U32.AND P3, PT, R8, 0x7fffff5e, PT ;  /* 0x7fffff5e0800780c */ /* 0x000fe20003f66070 */
[----:B------:R-:W-:Y:S02]  /*17400*/  LDGSTS.E [R245+0x4], desc[UR52][R210.64], !P4 ;  /* 0x00004000d2f57fae */ /* 0x000fe4000e121874 */
[----:B------:R-:W4:Y:S02]  /*17410*/  LDC R2, c[0x0][0x230] ;  /* 0x00008c00ff027b82 */ /* 0x000f240000000800 */
[----:B-1----:R-:W2:Y:S01]  /*17420*/  LDL.64 R4, [R1+0xd0] ;  /* 0x0000d00001047983 */ /* 0x002ea20000100a00 */
[----:B---3--:R-:W-:-:S05]  /*17430*/  VIADD R0, R11, 0xffffffbe ;  /* 0xffffffbe0b007836 */ /* 0x008fca0000000000 */
[----:B------:R-:W1:Y:S01]  /*17440*/  LDC R8, c[0x0][0x230] ;  /* 0x00008c00ff087b82 */ /* 0x000e620000000800 */
[----:B------:R-:W3:Y:S07]  /*17450*/  LDL.LU.64 R210, [R1+0x15e8] ;  /* 0x0015e80001d27983 */ /* 0x000eee0000300a00 */
[----:B------:R-:W1:Y:S01]  /*17460*/  LDC R11, c[0x0][0x230] ;  /* 0x00008c00ff0b7b82 */ /* 0x000e620000000800 */
[----:B----4-:R-:W-:-:S04]  /*17470*/  IADD3 R2, R2, -0x24, RZ ;  /* 0xffffffdc02027810 */ /* 0x010fc80007ffe0ff */
[----:B------:R-:W-:Y:S01]  /*17480*/  ISETP.GE.U32.AND P4, PT, R2, 0x7fffff5d, PT ;  /* 0x7fffff5d0200780c */ /* 0x000fe20003f86070 */
[----:B------:R-:W-:Y:S02]  /*17490*/  VIADD R2, R242, 0xffffffbf ;  /* 0xffffffbff2027836 */ /* 0x000fe40000000000 */
[----:B------:R-:W4:Y:S01]  /*174a0*/  LDC R242, c[0x0][0x230] ;  /* 0x00008c00fff27b82 */ /* 0x000f220000000800 */
[----:B--2---:R-:W-:Y:S04]  /*174b0*/  LDGSTS.E [R245+0x8], desc[UR52][R232.64], !P1 ;  /* 0x00008000e8f57fae */ /* 0x004fe8000c921874 */
[----:B------:R-:W2:Y:S04]  /*174c0*/  LDL.LU.64 R232, [R1+0x15e0] ;  /* 0x0015e00001e87983 */ /* 0x000ea80000300a00 */
[----:B------:R-:W-:Y:S04]  /*174d0*/  STL.64 [R1+0x13f0], R42 ;  /* 0x0013f02a01007387 */ /* 0x000fe80000100a00 */
[----:B------:R1:W-:Y:S04]  /*174e0*/  LDGSTS.E [R245+0xc], desc[UR52][R4.64], !P0 ;  /* 0x0000c00004f57fae */ /* 0x0003e8000c121874 */
[----:B------:R-:W-:Y:S04]  /*174f0*/  LDGSTS.E [R245+0x4000], desc[UR52][R42.64], !P5 ;  /* 0x040000002af57fae */ /* 0x000fe8000e921874 */
[----:B------:R-:W-:Y:S04]  /*17500*/  LDGSTS.E [R245+0x4004], desc[UR52][R18.64], !P2 ;  /* 0x0400400012f57fae */ /* 0x000fe8000d121874 */
[----:B------:R4:W-:Y:S01]  /*17510*/  STL.64 [R1+0x13f8], R18 ;  /* 0x0013f81201007387 */ /* 0x0009e20000100a00 */
[----:B-1----:R-:W1:Y:S03]  /*17520*/  LDC R5, c[0x0][0x230] ;  /* 0x00008c00ff057b82 */ /* 0x002e660000000800 */
[----:B------:R-:W-:Y:S01]  /*17530*/  LDGSTS.E [R245+0x4008], desc[UR52][R20.64], !P3 ;  /* 0x0400800014f57fae */ /* 0x000fe2000d921874 */
[----:B------:R-:W-:-:S02]  /*17540*/  ISETP.GE.U32.AND P0, PT, R0, 0x7fffff3f, PT ;  /* 0x7fffff3f0000780c */ /* 0x000fc40003f06070 */
[----:B------:R-:W-:Y:S02]  /*17550*/  ISETP.GE.U32.AND P1, PT, R2, 0x7fffff40, PT ;  /* 0x7fffff400200780c */ /* 0x000fe40003f26070 */
[----:B------:R-:W3:Y:S01]  /*17560*/  LDC R4, c[0x0][0x230] ;  /* 0x00008c00ff047b82 */ /* 0x000ee20000000800 */
[----:B----4-:R-:W4:Y:S04]  /*17570*/  LDL.64 R18, [R1+0xb8] ;  /* 0x0000b80001127983 */ /* 0x010f280000100a00 */
[----:B------:R1:W-:Y:S04]  /*17580*/  STL.64 [R1+0x1400], R20 ;  /* 0x0014001401007387 */ /* 0x0003e80000100a00 */
[----:B------:R-:W-:Y:S01]  /*17590*/  LDGSTS.E [R245+0x400c], desc[UR52][R30.64], !P4 ;  /* 0x0400c0001ef57fae */ /* 0x000fe2000e121874 */
[----:B------:R-:W-:-:S02]  /*175a0*/  VIADD R0, R243, 0xffffffbd ;  /* 0xffffffbdf3007836 */ /* 0x000fc40000000000 */
[----:B------:R-:W3:Y:S01]  /*175b0*/  LDC R243, c[0x0][0x230] ;  /* 0x00008c00fff37b82 */ /* 0x000ee20000000800 */
[----:B------:R-:W-:Y:S04]  /*175c0*/  LDGSTS.E [R245+0x8000], desc[UR52][R22.64], !P1 ;  /* 0x0800000016f57fae */ /* 0x000fe8000c921874 */
[----:B-1----:R-:W2:Y:S04]  /*175d0*/  LDL.64 R20, [R1+0xc0] ;  /* 0x0000c00001147983 */ /* 0x002ea80000100a00 */
[----:B------:R1:W-:Y:S04]  /*175e0*/  STL.64 [R1+0x1410], R30 ;  /* 0x0014101e01007387 */ /* 0x0003e80000100a00 */
[----:B------:R-:W-:Y:S04]  /*175f0*/  STL.64 [R1+0x1418], R22 ;  /* 0x0014181601007387 */ /* 0x000fe80000100a00 */
[----:B------:R-:W-:Y:S04]  /*17600*/  STL.64 [R1+0x1420], R32 ;  /* 0x0014202001007387 */ /* 0x000fe80000100a00 */
[----:B------:R-:W-:Y:S04]  /*17610*/  STL.64 [R1+0x1428], R24 ;  /* 0x0014281801007387 */ /* 0x000fe80000100a00 */
[----:B------:R4:W-:Y:S04]  /*17620*/  STL.64 [R1+0x1430], R56 ;  /* 0x0014303801007387 */ /* 0x0009e80000100a00 */
[----:B------:R-:W4:Y:S01]  /*17630*/  LDL.64 R42, [R1+0xb0] ;  /* 0x0000b000012a7983 */ /* 0x000f220000100a00 */
[----:B------:R-:W-:Y:S01]  /*17640*/  ISETP.GE.U32.AND P5, PT, R0, 0x7fffff3e, PT ;  /* 0x7fffff3e0000780c */ /* 0x000fe20003fa6070 */
[----:B------:R-:W-:Y:S01]  /*17650*/  VIADD R0, R244, 0xffffff9f ;  /* 0xffffff9ff4007836 */ /* 0x000fe20000000000 */
[----:B------:R-:W-:Y:S01]  /*17660*/  IADD3 R2, R5, -0x44, RZ ;  /* 0xffffffbc05027810 */ /* 0x000fe20007ffe0ff */
[----:B------:R-:W1:Y:S01]  /*17670*/  LDC R244, c[0x0][0x230] ;  /* 0x00008c00fff47b82 */ /* 0x000e620000000800 */
[----:B------:R-:W-:Y:S02]  /*17680*/  LDGSTS.E [R245+0x8004], desc[UR52][R32.64], !P0 ;  /* 0x0800400020f57fae */ /* 0x000fe4000c121874 */
[----:B------:R-:W-:Y:S01]  /*17690*/  ISETP.GE.U32.AND P3, PT, R0, 0x7fffff20, PT ;  /* 0x7fffff200000780c */ /* 0x000fe20003f66070 */
[----:B------:R-:W-:Y:S01]  /*176a0*/  VIADD R0, R10, 0xffffff9d ;  /* 0xffffff9d0a007836 */ /* 0x000fe20000000000 */
[----:B------:R-:W-:-:S03]  /*176b0*/  ISETP.GE.U32.AND P2, PT, R2, 0x7fffff3d, PT ;  /* 0x7fffff3d0200780c */ /* 0x000fc60003f46070 */
[----:B------:R-:W1:Y:S01]  /*176c0*/  LDC R10, c[0x0][0x230] ;  /* 0x00008c00ff0a7b82 */ /* 0x000e620000000800 */
[----:B------:R-:W-:Y:S01]  /*176d0*/  ISETP.GE.U32.AND P1, PT, R0, 0x7fffff1e, PT ;  /* 0x7fffff1e0000780c */ /* 0x000fe20003f26070 */
[----:B------:R-:W-:Y:S01]  /*176e0*/  LDGSTS.E [R245+0x8008], desc[UR52][R24.64], !P5 ;  /* 0x0800800018f57fae */ /* 0x000fe2000e921874 */
[----:B------:R-:W-:Y:S01]  /*176f0*/  IADD3 R0, R8, -0x64, RZ ;  /* 0xffffff9c08007810 */ /* 0x000fe20007ffe0ff */
[----:B------:R-:W-:-:S04]  /*17700*/  VIADD R2, R9, 0xffffff9e ;  /* 0xffffff9e09027836 */ /* 0x000fc80000000000 */
[----:B------:R-:W1:Y:S01]  /*17710*/  LDC R8, c[0x0][0x230] ;  /* 0x00008c00ff087b82 */ /* 0x000e620000000800 */
[----:B------:R-:W-:Y:S01]  /*17720*/  ISETP.GE.U32.AND P4, PT, R2, 0x7fffff1f, PT ;  /* 0x7fffff1f0200780c */ /* 0x000fe20003f86070 */
[----:B------:R-:W-:Y:S01]  /*17730*/  LDGSTS.E [R245+0x800c], desc[UR52][R56.64], !P2 ;  /* 0x0800c00038f57fae */ /* 0x000fe2000d121874 */
[----:B------:R-:W-:Y:S01]  /*17740*/  ISETP.GE.U32.AND P0, PT, R0, 0x7fffff1d, PT ;  /* 0x7fffff1d0000780c */ /* 0x000fe20003f06070 */
[----:B------:R-:W-:-:S04]  /*17750*/  VIADD R0, R242, 0xfffffffa ;  /* 0xfffffffaf2007836 */ /* 0x000fc80000000000 */
[----:B------:R-:W1:Y:S01]  /*17760*/  LDC R9, c[0x0][0x230] ;  /* 0x00008c00ff097b82 */ /* 0x000e620000000800 */
[----:B------:R-:W-:Y:S01]  /*17770*/  ISETP.GE.U32.AND P2, PT, R0, 0x7fffff7b, PT ;  /* 0x7fffff7b0000780c */ /* 0x000fe20003f46070 */
[----:B------:R-:W-:Y:S01]  /*17780*/  VIADD R2, R11, 0xfffffffb ;  /* 0xfffffffb0b027836 */ /* 0x000fe20000000000 */
[----:B---3--:R-:W-:Y:S01]  /*17790*/  IADD3 R0, R4, -0x8, RZ ;  /* 0xfffffff804007810 */ /* 0x008fe20007ffe0ff */
[----:B------:R-:W-:Y:S04]  /*177a0*/  LDGSTS.E [R245+0xc000], desc[UR52][R26.64], !P3 ;  /* 0x0c0000001af57fae */ /* 0x000fe8000d921874 */
[----:B------:R-:W3:Y:S01]  /*177b0*/  LDC R11, c[0x0][0x230] ;  /* 0x00008c00ff0b7b82 */ /* 0x000ee20000000800 */
[----:B------:R-:W-:Y:S01]  /*177c0*/  LDGSTS.E [R245+0xc004], desc[UR52][R28.64], !P4 ;  /* 0x0c0040001cf57fae */ /* 0x000fe2000e121874 */
[----:B------:R-:W-:-:S02]  /*177d0*/  ISETP.GE.U32.AND P4, PT, R0, 0x7fffff79, PT ;  /* 0x7fffff790000780c */ /* 0x000fc40003f86070 */
[----:B------:R-:W-:Y:S01]  /*177e0*/  ISETP.GE.U32.AND P5, PT, R2, 0x7fffff7c, PT ;  /* 0x7fffff7c0200780c */ /* 0x000fe20003fa6070 */
[----:B------:R-:W-:Y:S01]  /*177f0*/  LDGSTS.E [R245+0xc008], desc[UR52][R38.64], !P1 ;  /* 0x0c00800026f57fae */ /* 0x000fe2000c921874 */
[----:B-1----:R-:W-:Y:S02]  /*17800*/  VIADD R0, R8, 0xffffffdb ;  /* 0xffffffdb08007836 */ /* 0x002fe40000000000 */
[----:B------:R-:W1:Y:S01]  /*17810*/  LDC R242, c[0x0][0x230] ;  /* 0x00008c00fff27b82 */ /* 0x000e620000000800 */
[----:B------:R-:W-:Y:S01]  /*17820*/  VIADD R2, R244, 0xfffffff9 ;  /* 0xfffffff9f4027836 */ /* 0x000fe20000000000 */
[----:B------:R-:W-:Y:S01]  /*17830*/  LDGSTS.E [R245+0xc00c], desc[UR52][R34.64], !P0 ;  /* 0x0c00c00022f57fae */ /* 0x000fe2000c121874 */
[----:B------:R-:W-:-:S05]  /*17840*/  ISETP.GE.U32.AND P1, PT, R0, 0x7fffff5c, PT ;  /* 0x7fffff5c0000780c */ /* 0x000fca0003f26070 */
[----:B------:R-:W4:Y:S01]  /*17850*/  LDC R8, c[0x0][0x230] ;  /* 0x00008c00ff087b82 */ /* 0x000f220000000800 */
[----:B------:R-:W-:Y:S01]  /*17860*/  VIADD R0, R10, 0xffffffd9 ;  /* 0xffffffd90a007836 */ /* 0x000fe20000000000 */
[----:B------:R-:W-:Y:S01]  /*17870*/  ISETP.GE.U32.AND P3, PT, R2, 0x7fffff7a, PT ;  /* 0x7fffff7a0200780c */ /* 0x000fe20003f66070 */
[----:B------:R-:W-:Y:S05]  /*17880*/  LDGSTS.E [R252], desc[UR52][R214.64], !P5 ;  /* 0x00000000d6fc7fae */ /* 0x000fea000e921874 */
[----:B------:R-:W4:Y:S01]  /*17890*/  LDC R10, c[0x0][0x230] ;  /* 0x00008c00ff0a7b82 */ /* 0x000f220000000800 */
[----:B------:R-:W-:-:S07]  /*178a0*/  VIADD R2, R9, 0xffffffda ;  /* 0xffffffda09027836 */ /* 0x000fce0000000000 */
[----:B------:R-:W4:Y:S01]  /*178b0*/  LDC R244, c[0x0][0x230] ;  /* 0x00008c00fff47b82 */ /* 0x000f220000000800 */
[----:B------:R-:W-:-:S07]  /*178c0*/  ISETP.GE.U32.AND P0, PT, R2, 0x7fffff5b, PT ;  /* 0x7fffff5b0200780c */ /* 0x000fce0003f06070 */
[----:B------:R-:W4:Y:S01]  /*178d0*/  LDC R5, c[0x0][0x230] ;  /* 0x00008c00ff057b82 */ /* 0x000f220000000800 */
[----:B------:R-:W-:-:S07]  /*178e0*/  ISETP.GE.U32.AND P5, PT, R0, 0x7fffff5a, PT ;  /* 0x7fffff5a0000780c */ /* 0x000fce0003fa6070 */
[----:B------:R-:W4:Y:S01]  /*178f0*/  LDC R4, c[0x0][0x230] ;  /* 0x00008c00ff047b82 */ /* 0x000f220000000800 */
[----:B---3--:R-:W-:Y:S01]  /*17900*/  IADD3 R2, R11, -0x28, RZ ;  /* 0xffffffd80b027810 */ /* 0x008fe20007ffe0ff */
[----:B------:R-:W-:Y:S01]  /*17910*/  VIADD R0, R243, 0xffffffbb ;  /* 0xffffffbbf3007836 */ /* 0x000fe20000000000 */
[----:B------:R-:W-:Y:S04]  /*17920*/  STL.64 [R1+0x1438], R26 ;  /* 0x0014381a01007387 */ /* 0x000fe80000100a00 */
[----:B------:R-:W-:Y:S01]  /*17930*/  STL.64 [R1+0x1440], R28 ;  /* 0x0014401c01007387 */ /* 0x000fe20000100a00 */
[----:B------:R-:W3:Y:S03]  /*17940*/  LDC R9, c[0x0][0x230] ;  /* 0x00008c00ff097b82 */ /* 0x000ee60000000800 */
[----:B------:R-:W-:Y:S04]  /*17950*/  STL.64 [R1+0x1448], R38 ;  /* 0x0014482601007387 */ /* 0x000fe80000100a00 */
[----:B------:R-:W-:Y:S01]  /*17960*/  STL.64 [R1+0x1450], R34 ;  /* 0x0014502201007387 */ /* 0x000fe20000100a00 */
[----:B------:R-:W3:Y:S03]  /*17970*/  LDC R243, c[0x0][0x230] ;  /* 0x00008c00fff37b82 */ /* 0x000ee60000000800 */
[----:B------:R-:W3:Y:S04]  /*17980*/  LDL.LU.64 R214, [R1+0x15d8] ;  /* 0x0015d80001d67983 */ /* 0x000ee80000300a00 */
[----:B------:R-:W-:Y:S01]  /*17990*/  STL.64 [R1+0x1458], R36 ;  /* 0x0014582401007387 */ /* 0x000fe20000100a00 */
[----:B------:R-:W3:Y:S03]  /*179a0*/  LDC R11, c[0x0][0x230] ;  /* 0x00008c00ff0b7b82 */ /* 0x000ee60000000800 */
[----:B------:R-:W-:Y:S04]  /*179b0*/  STL.64 [R1+0x1460], R50 ;  /* 0x0014603201007387 */ /* 0x000fe80000100a00 */
[----:B------:R-:W-:Y:S04]  /*179c0*/  STL.64 [R1+0x1468], R40 ;  /* 0x0014682801007387 */ /* 0x000fe80000100a00 */
[----:B------:R-:W-:Y:S04]  /*179d0*/  STL.64 [R1+0x1470], R52 ;  /* 0x0014703401007387 */ /* 0x000fe80000100a00 */
[----:B------:R-:W-:Y:S04]  /*179e0*/  STL.64 [R1+0x1478], R44 ;  /* 0x0014782c01007387 */ /* 0x000fe80000100a00 */
[----:B------:R-:W3:Y:S04]  /*179f0*/  LDL.64 R30, [R1+0xa8] ;  /* 0x0000a800011e7983 */ /* 0x000ee80000100a00 */
[----:B--2---:R-:W-:Y:S01]  /*17a00*/  LDGSTS.E [R252+0x4], desc[UR52][R20.64], !P2 ;  /* 0x0000400014fc7fae */ /* 0x004fe2000d121874 */
[----:B------:R-:W-:Y:S01]  /*17a10*/  ISETP.GE.U32.AND P2, PT, R2, 0x7fffff59, PT ;  /* 0x7fffff590200780c */ /* 0x000fe20003f46070 */
[----:B-1----:R-:W-:-:S02]  /*17a20*/  VIADD R2, R242, 0xffffffb9 ;  /* 0xffffffb9f2027836 */ /* 0x002fc40000000000 */
[----:B----4-:R1:W-:Y:S01]  /*17a30*/  LDGSTS.E [R252+0x8], desc[UR52][R18.64], !P3 ;  /* 0x0000800012fc7fae */ /* 0x0103e2000d921874 */
[----:B------:R-:W-:Y:S01]  /*17a40*/  ISETP.GE.U32.AND P3, PT, R0, 0x7fffff3c, PT ;  /* 0x7fffff3c0000780c */ /* 0x000fe20003f66070 */
[----:B------:R-:W-:Y:S01]  /*17a50*/  VIADD R0, R8, 0xffffffba ;  /* 0xffffffba08007836 */ /* 0x000fe20000000000 */
[----:B------:R-:W2:Y:S01]  /*17a60*/  LDC R242, c[0x0][0x230] ;  /* 0x00008c00fff27b82 */ /* 0x000ea20000000800 */
[----:B------:R-:W4:Y:S07]  /*17a70*/  LDL.64 R20, [R1+0xa0] ;  /* 0x0000a00001147983 */ /* 0x000f2e0000100a00 */
[----:B------:R-:W2:Y:S08]  /*17a80*/  LDC R8, c[0x0][0x230] ;  /* 0x00008c00ff087b82 */ /* 0x000eb00000000800 */
[----:B-1----:R-:W1:Y:S01]  /*17a90*/  LDC R19, c[0x0][0x230] ;  /* 0x00008c00ff137b82 */ /* 0x002e620000000800 */
[----:B------:R-:W-:Y:S01]  /*17aa0*/  LDGSTS.E [R252+0xc], desc[UR52][R42.64], !P4 ;  /* 0x0000c0002afc7fae */ /* 0x000fe2000e121874 */
[----:B------:R-:W-:-:S03]  /*17ab0*/  ISETP.GE.U32.AND P4, PT, R0, 0x7fffff3b, PT ;  /* 0x7fffff3b0000780c */ /* 0x000fc60003f86070 */
[----:B------:R-:W-:Y:S01]  /*17ac0*/  LDGSTS.E [R252+0x4000], desc[UR52][R36.64], !P1 ;  /* 0x0400000024fc7fae */ /* 0x000fe2000c921874 */
[----:B------:R-:W-:Y:S01]  /*17ad0*/  ISETP.GE.U32.AND P1, PT, R2, 0x7fffff3a, PT ;  /* 0x7fffff3a0200780c */ /* 0x000fe20003f26070 */
[----:B------:R-:W-:Y:S01]  /*17ae0*/  VIADD R2, R10, 0xffffff9b ;  /* 0xffffff9b0a027836 */ /* 0x000fe20000000000 */
[----:B------:R-:W-:Y:S01]  /*17af0*/  IADD3 R0, R244, -0x48, RZ ;  /* 0xffffffb8f4007810 */ /* 0x000fe20007ffe0ff */
[----:B------:R-:W-:Y:S01]  /*17b00*/  LDGSTS.E [R252+0x4004], desc[UR52][R50.64], !P0 ;  /* 0x0400400032fc7fae */ /* 0x000fe2000c121874 */
[----:B------:R-:W1:Y:S02]  /*17b10*/  LDC R244, c[0x0][0x230] ;  /* 0x00008c00fff47b82 */ /* 0x000e640000000800 */
[----:B------:R-:W-:Y:S01]  /*17b20*/  ISETP.GE.U32.AND P0, PT, R0, 0x7fffff39, PT ;  /* 0x7fffff390000780c */ /* 0x000fe20003f06070 */
[----:B------:R-:W-:Y:S01]  /*17b30*/  LDGSTS.E [R252+0x4008], desc[UR52][R40.64], !P5 ;  /* 0x0400800028fc7fae */ /* 0x000fe2000e921874 */
[----:B------:R-:W-:Y:S01]  /*17b40*/  ISETP.GE.U32.AND P5, PT, R2, 0x7fffff1c, PT ;  /* 0x7fffff1c0200780c */ /* 0x000fe20003fa6070 */
[----:B------:R-:W-:-:S02]  /*17b50*/  VIADD R0, R5, 0xffffff9a ;  /* 0xffffff9a05007836 */ /* 0x000fc40000000000 */
[----:B------:R-:W-:Y:S01]  /*17b60*/  VIADD R2, R4, 0xfffffff7 ;  /* 0xfffffff704027836 */ /* 0x000fe20000000000 */
[----:B------:R-:W4:Y:S01]  /*17b70*/  LDL.64 R42, [R1+0x98] ;  /* 0x00009800012a7983 */ /* 0x000f220000100a00 */
[----:B------:R-:W1:Y:S03]  /*17b80*/  LDC R10, c[0x0][0x230] ;  /* 0x00008c00ff0a7b82 */ /* 0x000e660000000800 */
[----:B------:R-:W4:Y:S04]  /*17b90*/  LDL.64 R4, [R1+0x90] ;  /* 0x0000900001047983 */ /* 0x000f280000100a00 */
[----:B------:R-:W-:Y:S01]  /*17ba0*/  LDGSTS.E [R252+0x400c], desc[UR52][R52.64], !P2 ;  /* 0x0400c00034fc7fae */ /* 0x000fe2000d121874 */
[----:B------:R-:W-:Y:S01]  /*17bb0*/  ISETP.GE.U32.AND P2, PT, R0, 0x7fffff1b, PT ;  /* 0x7fffff1b0000780c */ /* 0x000fe20003f46070 */
[----:B---3--:R-:W-:Y:S01]  /*17bc0*/  VIADD R0, R9, 0xffffff99 ;  /* 0xffffff9909007836 */ /* 0x008fe20000000000 */
[----:B------:R-:W3:Y:S01]  /*17bd0*/  LDC R18, c[0x0][0x230] ;  /* 0x00008c00ff127b82 */ /* 0x000ee20000000800 */
[----:B------:R-:W-:Y:S03]  /*17be0*/  LDGSTS.E [R252+0x8000], desc[UR52][R44.64], !P3 ;  /* 0x080000002cfc7fae */ /* 0x000fe6000d921874 */
[----:B------:R-:W-:Y:S01]  /*17bf0*/  ISETP.GE.U32.AND P3, PT, R0, 0x7fffff1a, PT ;  /* 0x7fffff1a0000780c */ /* 0x000fe20003f66070 */
[----:B------:R-:W-:Y:S01]  /*17c00*/  LDGSTS.E [R252+0x8004], desc[UR52][R76.64], !P4 ;  /* 0x080040004cfc7fae */ /* 0x000fe2000e121874 */
[----:B--2---:R-:W-:-:S02]  /*17c10*/  IADD3 R0, R8, -0x68, RZ ;  /* 0xffffff9808007810 */ /* 0x004fc40007ffe0ff */
[----:B------:R-:W2:Y:S01]  /*17c20*/  LDC R9, c[0x0][0x230] ;  /* 0x00008c00ff097b82 */ /* 0x000ea20000000800 */
[----:B------:R-:W-:Y:S01]  /*17c30*/  LDGSTS.E [R252+0x8008], desc[UR52][R46.64], !P1 ;  /* 0x080080002efc7fae */ /* 0x000fe2000c921874 */
[----:B------:R-:W-:Y:S01]  /*17c40*/  ISETP.GE.U32.AND P4, PT, R0, 0x7fffff19, PT ;  /* 0x7fffff190000780c */ /* 0x000fe20003f86070 */
[----:B-1----:R-:W-:Y:S01]  /*17c50*/  VIADD R0, R244, 0xfffffff5 ;  /* 0xfffffff5f4007836 */ /* 0x002fe20000000000 */
[----:B------:R-:W-:Y:S01]  /*17c60*/  ISETP.GE.U32.AND P1, PT, R2, 0x7fffff78, PT ;  /* 0x7fffff780200780c */ /* 0x000fe20003f26070 */
[----:B------:R-:W-:Y:S01]  /*17c70*/  VIADD R2, R242, 0xfffffff6 ;  /* 0xfffffff6f2027836 */ /* 0x000fe20000000000 */
[----:B------:R-:W-:Y:S02]  /*17c80*/  LDGSTS.E [R252+0x800c], desc[UR52][R48.64], !P0 ;  /* 0x0800c00030fc7fae */ /* 0x000fe4000c121874 */
[----:B------:R-:W1:Y:S02]  /*17c90*/  LDC R8, c[0x0][0x230] ;  /* 0x00008c00ff087b82 */ /* 0x000e640000000800 */
[----:B------:R-:W-:Y:S01]  /*17ca0*/  LDGSTS.E [R252+0xc000], desc[UR52][R60.64], !P5 ;  /* 0x0c0000003cfc7fae */ /* 0x000fe2000e921874 */
[----:B------:R-:W-:-:S02]  /*17cb0*/  ISETP.GE.U32.AND P5, PT, R0, 0x7fffff76, PT ;  /* 0x7fffff760000780c */ /* 0x000fc40003fa6070 */
[----:B------:R-:W-:Y:S01]  /*17cc0*/  IADD3 R0, R10, -0xc, RZ ;  /* 0xfffffff40a007810 */ /* 0x000fe20007ffe0ff */
[----:B------:R-:W-:Y:S01]  /*17cd0*/  LDGSTS.E [R252+0xc004], desc[UR52][R54.64], !P2 ;  /* 0x0c00400036fc7fae */ /* 0x000fe2000d121874 */
[----:B------:R-:W-:Y:S01]  /*17ce0*/  ISETP.GE.U32.AND P0, PT, R2, 0x7fffff77, PT ;  /* 0x7fffff770200780c */ /* 0x000fe20003f06070 */
[----:B------:R-:W1:Y:S01]  /*17cf0*/  LDC R10, c[0x0][0x230] ;  /* 0x00008c00ff0a7b82 */ /* 0x000e620000000800 */
[----:B------:R-:W-:Y:S01]  /*17d00*/  ISETP.GE.U32.AND P2, PT, R0, 0x7fffff75, PT ;  /* 0x7fffff750000780c */ /* 0x000fe20003f46070 */
[----:B------:R-:W-:Y:S04]  /*17d10*/  LDGSTS.E [R252+0xc008], desc[UR52][R62.64], !P3 ;  /* 0x0c0080003efc7fae */ /* 0x000fe8000d921874 */
[----:B------:R-:W-:Y:S02]  /*17d20*/  STL.64 [R1+0x1480], R76 ;  /* 0x0014804c01007387 */ /* 0x000fe40000100a00 */
[----:B------:R-:W3:Y:S02]  /*17d30*/  LDC R242, c[0x0][0x230] ;  /* 0x00008c00fff27b82 */ /* 0x000ee40000000800 */
[----:B------:R-:W-:Y:S04]  /*17d40*/  LDGSTS.E [R252+0xc00c], desc[UR52][R58.64], !P4 ;  /* 0x0c00c0003afc7fae */ /* 0x000fe8000e121874 */
[----:B------:R-:W-:Y:S02]  /*17d50*/  STL.64 [R1+0x1488], R46 ;  /* 0x0014882e01007387 */ /* 0x000fe40000100a00 */
[----:B------:R-:W3:Y:S02]  /*17d60*/  LDC R244, c[0x0][0x230] ;  /* 0x00008c00fff47b82 */ /* 0x000ee40000000800 */
[----:B------:R-:W-:Y:S04]  /*17d70*/  STL.64 [R1+0x1490], R48 ;  /* 0x0014903001007387 */ /* 0x000fe80000100a00 */
[----:B------:R3:W-:Y:S04]  /*17d80*/  STL.64 [R1+0x14a8], R60 ;  /* 0x0014a83c01007387 */ /* 0x0007e80000100a00 */
[----:B------:R3:W-:Y:S04]  /*17d90*/  STL.64 [R1+0x14b0], R54 ;  /* 0x0014b03601007387 */ /* 0x0007e80000100a00 */
[----:B------:R-:W-:Y:S04]  /*17da0*/  LDGSTS.E [R251], desc[UR52][R30.64], !P1 ;  /* 0x000000001efb7fae */ /* 0x000fe8000c921874 */
[----:B----4-:R-:W-:Y:S04]  /*17db0*/  LDGSTS.E [R251+0x4], desc[UR52][R20.64], !P0 ;  /* 0x0000400014fb7fae */ /* 0x010fe8000c121874 */
[----:B------:R-:W-:Y:S04]  /*17dc0*/  LDGSTS.E [R251+0x8], desc[UR52][R42.64], !P5 ;  /* 0x000080002afb7fae */ /* 0x000fe8000e921874 */
[----:B------:R-:W-:Y:S04]  /*17dd0*/  LDGSTS.E [R251+0xc], desc[UR52][R4.64], !P2 ;  /* 0x0000c00004fb7fae */ /* 0x000fe8000d121874 */
[----:B------:R-:W4:Y:S01]  /*17de0*/  LDL.64 R4, [R1+0x88] ;  /* 0x0000880001047983 */ /* 0x000f220000100a00 */
[----:B------:R-:W-:-:S02]  /*17df0*/  VIADD R0, R243, 0xffffffd6 ;  /* 0xffffffd6f3007836 */ /* 0x000fc40000000000 */
[----:B------:R-:W-:Y:S01]  /*17e00*/  VIADD R2, R11, 0xffffffd7 ;  /* 0xffffffd70b027836 */ /* 0x000fe20000000000 */
[----:B------:R-:W3:Y:S02]  /*17e10*/  LDC R243, c[0x0][0x230] ;  /* 0x00008c00fff37b82 */ /* 0x000ee40000000800 */
[----:B------:R-:W-:Y:S02]  /*17e20*/  ISETP.GE.U32.AND P4, PT, R0, 0x7fffff57, PT ;  /* 0x7fffff570000780c */ /* 0x000fe40003f86070 */
[----:B------:R-:W-:-:S04]  /*17e30*/  IADD3 R0, R19, -0x2c, RZ ;  /* 0xffffffd413007810 */ /* 0x000fc80007ffe0ff */
[----:B------:R-:W3:Y:S01]  /*17e40*/  LDC R11, c[0x0][0x230] ;  /* 0x00008c00ff0b7b82 */ /* 0x000ee20000000800 */
[----:B------:R-:W-:Y:S01]  /*17e50*/  ISETP.GE.U32.AND P3, PT, R2, 0x7fffff58, PT ;  /* 0x7fffff580200780c */ /* 0x000fe20003f66070 */
[----:B--2---:R-:W-:Y:S01]  /*17e60*/  VIADD R2, R9, 0xffffffd5 ;  /* 0xffffffd509027836 */ /* 0x004fe20000000000 */
[----:B------:R-:W-:Y:S01]  /*17e70*/  ISETP.GE.U32.AND P0, PT, R0, 0x7fffff55, PT ;  /* 0x7fffff550000780c */ /* 0x000fe20003f06070 */
[----:B-1----:R-:W-:-:S04]  /*17e80*/  VIADD R0, R8, 0xffffffb7 ;  /* 0xffffffb708007836 */ /* 0x002fc80000000000 */
[----:B------:R-:W1:Y:S01]  /*17e90*/  LDC R8, c[0x0][0x230] ;  /* 0x00008c00ff087b82 */ /* 0x000e620000000800 */
[----:B------:R-:W-:Y:S01]  /*17ea0*/  ISETP.GE.U32.AND P1, PT, R2, 0x7fffff56, PT ;  /* 0x7fffff560200780c */ /* 0x000fe20003f26070 */
[----:B------:R-:W-:-:S04]  /*17eb0*/  VIADD R2, R10, 0xffffffb6 ;  /* 0xffffffb60a027836 */ /* 0x000fc80000000000 */
[----:B------:R-:W-:Y:S02]  /*17ec0*/  LDGSTS.E [R251+0x4000], desc[UR52][R64.64], !P3 ;  /* 0x0400000040fb7fae */ /* 0x000fe4000d921874 */
[----:B------:R-:W2:Y:S01]  /*17ed0*/  LDC R9, c[0x0][0x230] ;  /* 0x00008c00ff097b82 */ /* 0x000ea20000000800 */
[----:B------:R-:W-:-:S07]  /*17ee0*/  ISETP.GE.U32.AND P5, PT, R0, 0x7fffff38, PT ;  /* 0x7fffff380000780c */ /* 0x000fce0003fa6070 */
[----:B------:R-:W2:Y:S01]  /*17ef0*/  LDC R10, c[0x0][0x230] ;  /* 0x00008c00ff0a7b82 */ /* 0x000ea20000000800 */
[----:B---3--:R-:W-:Y:S01]  /*17f00*/  VIADD R0, R18, 0xffffffb5 ;  /* 0xffffffb512007836 */ /* 0x008fe20000000000 */
[----:B------:R-:W-:Y:S01]  /*17f10*/  ISETP.GE.U32.AND P2, PT, R2, 0x7fffff37, PT ;  /* 0x7fffff370200780c */ /* 0x000fe20003f46070 */
[----:B------:R-:W-:Y:S05]  /*17f20*/  LDGSTS.E [R251+0x4004], desc[UR52][R72.64], !P4 ;  /* 0x0400400048fb7fae */ /* 0x000fea000e121874 */
[----:B------:R-:W3:Y:S01]  /*17f30*/  LDC R18, c[0x0][0x230] ;  /* 0x00008c00ff127b82 */ /* 0x000ee20000000800 */
[----:B------:R-:W-:Y:S01]  /*17f40*/  ISETP.GE.U32.AND P3, PT, R0, 0x7fffff36, PT ;  /* 0x7fffff360000780c */ /* 0x000fe20003f66070 */
[----:B------:R-:W-:Y:S01]  /*17f50*/  VIADD R0, R242, 0xffffff97 ;  /* 0xffffff97f2007836 */ /* 0x000fe20000000000 */
[----:B------:R-:W-:Y:S01]  /*17f60*/  IADD3 R2, R11, -0x4c, RZ ;  /* 0xffffffb40b027810 */ /* 0x000fe20007ffe0ff */
[----:B------:R-:W-:Y:S04]  /*17f70*/  LDGSTS.E [R251+0x4008], desc[UR52][R66.64], !P1 ;  /* 0x0400800042fb7fae */ /* 0x000fe8000c921874 */
[----:B------:R-:W3:Y:S01]  /*17f80*/  LDC R242, c[0x0][0x230] ;  /* 0x00008c00fff27b82 */ /* 0x000ee20000000800 */
[----:B------:R-:W-:Y:S01]  /*17f90*/  ISETP.GE.U32.AND P4, PT, R2, 0x7fffff35, PT ;  /* 0x7fffff350200780c */ /* 0x000fe20003f86070 */
[----:B-1----:R-:W-:Y:S01]  /*17fa0*/  VIADD R2, R8, 0xffffff95 ;  /* 0xffffff9508027836 */ /* 0x002fe20000000000 */
[----:B------:R-:W-:Y:S01]  /*17fb0*/  ISETP.GE.U32.AND P1, PT, R0, 0x7fffff18, PT ;  /* 0x7fffff180000780c */ /* 0x000fe20003f26070 */
[----:B--2---:R-:W-:Y:S01]  /*17fc0*/  VIADD R0, R9, 0xffffff96 ;  /* 0xffffff9609007836 */ /* 0x004fe20000000000 */
[----:B------:R-:W-:Y:S03]  /*17fd0*/  LDGSTS.E [R251+0x400c], desc[UR52][R92.64], !P0 ;  /* 0x0400c0005cfb7fae */ /* 0x000fe6000c121874 */
[----:B------:R-:W1:Y:S01]  /*17fe0*/  LDC R11, c[0x0][0x230] ;  /* 0x00008c00ff0b7b82 */ /* 0x000e620000000800 */
[----:B------:R-:W-:Y:S01]  /*17ff0*/  ISETP.GE.U32.AND P6, PT, R2, 0x7fffff16, PT ;  /* 0x7fffff160200780c */ /* 0x000fe20003fc6070 */
[----:B------:R-:W-:Y:S01]  /*18000*/  VIADD R2, R10, 0xfffffff3 ;  /* 0xfffffff30a027836 */ /* 0x000fe20000000000 */
[----:B------:R-:W-:Y:S01]  /*18010*/  ISETP.GE.U32.AND P0, PT, R0, 0x7fffff17, PT ;  /* 0x7fffff170000780c */ /* 0x000fe20003f06070 */
[----:B------:R-:W-:Y:S01]  /*18020*/  LDGSTS.E [R251+0x8000], desc[UR52][R68.64], !P5 ;  /* 0x0800000044fb7fae */ /* 0x000fe2000e921874 */
[----:B------:R-:W-:-:S03]  /*18030*/  IADD3 R0, R244, -0x6c, RZ ;  /* 0xffffff94f4007810 */ /* 0x000fc60007ffe0ff */
[----:B------:R-:W2:Y:S01]  /*18040*/  LDC R10, c[0x0][0x230] ;  /* 0x00008c00ff0a7b82 */ /* 0x000ea20000000800 */
[----:B------:R-:W-:Y:S01]  /*18050*/  LDGSTS.E [R251+0x8004], desc[UR52][R70.64], !P2 ;  /* 0x0800400046fb7fae */ /* 0x000fe2000d121874 */
[----:B------:R-:W-:Y:S01]  /*18060*/  ISETP.GE.U32.AND P2, PT, R0, 0x7fffff15, PT ;  /* 0x7fffff150000780c */ /* 0x000fe20003f46070 */
[----:B---3--:R-:W-:Y:S02]  /*18070*/  VIADD R0, R18, 0xfffffff2 ;  /* 0xfffffff212007836 */ /* 0x008fe40000000000 */
[----:B------:R-:W-:Y:S03]  /*18080*/  LDGSTS.E [R251+0x8008], desc[UR52][R126.64], !P3 ;  /* 0x080080007efb7fae */ /* 0x000fe6000d921874 */
[----:B------:R-:W3:Y:S01]  /*18090*/  LDC R9, c[0x0][0x230] ;  /* 0x00008c00ff097b82 */ /* 0x000ee20000000800 */
[----:B------:R-:W-:Y:S01]  /*180a0*/  ISETP.GE.U32.AND P3, PT, R0, 0x7fffff73, PT ;  /* 0x7fffff730000780c */ /* 0x000fe20003f66070 */
[----:B------:R-:W-:Y:S01]  /*180b0*/  LDGSTS.E [R251+0x800c], desc[UR52][R74.64], !P4 ;  /* 0x0800c0004afb7fae */ /* 0x000fe2000e121874 */
[----:B------:R-:W-:-:S03]  /*180c0*/  IADD3 R0, R242, -0x10, RZ ;  /* 0xfffffff0f2007810 */ /* 0x000fc60007ffe0ff */
[----:B------:R-:W-:Y:S02]  /*180d0*/  LDGSTS.E [R251+0xc000], desc[UR52][R82.64], !P1 ;  /* 0x0c00000052fb7fae */ /* 0x000fe4000c921874 */
[----:B------:R-:W3:Y:S01]  /*180e0*/  LDC R18, c[0x0][0x230] ;  /* 0x00008c00ff127b82 */ /* 0x000ee20000000800 */
[----:B------:R-:W-:Y:S01]  /*180f0*/  ISETP.GE.U32.AND P1, PT, R0, 0x7fffff71, PT ;  /* 0x7fffff710000780c */ /* 0x000fe20003f26070 */
[----:B-1----:R-:W-:-:S06]  /*18100*/  VIADD R0, R11, 0xffffffd3 ;  /* 0xffffffd30b007836 */ /* 0x002fcc0000000000 */
[----:B------:R-:W1:Y:S01]  /*18110*/  LDC R8, c[0x0][0x230] ;  /* 0x00008c00ff087b82 */ /* 0x000e620000000800 */
[----:B------:R-:W-:-:S07]  /*18120*/  ISETP.GE.U32.AND P5, PT, R2, 0x7fffff74, PT ;  /* 0x7fffff740200780c */ /* 0x000fce0003fa6070 */
[----:B------:R-:W1:Y:S01]  /*18130*/  LDC R244, c[0x0][0x230] ;  /* 0x00008c00fff47b82 */ /* 0x000e620000000800 */
[----:B------:R-:W-:Y:S01]  /*18140*/  VIADD R2, R243, 0xfffffff1 ;  /* 0xfffffff1f3027836 */ /* 0x000fe20000000000 */
[----:B------:R-:W-:Y:S01]  /*18150*/  LDGSTS.E [R251+0xc004], desc[UR52][R78.64], !P0 ;  /* 0x0c0040004efb7fae */ /* 0x000fe2000c121874 */
[----:B------:R-:W-:-:S05]  /*18160*/  ISETP.GE.U32.AND P0, PT, R0, 0x7fffff54, PT ;  /* 0x7fffff540000780c */ /* 0x000fca0003f06070 */
[----:B------:R-:W4:Y:S01]  /*18170*/  LDC R242, c[0x0][0x230] ;  /* 0x00008c00fff27b82 */ /* 0x000f220000000800 */
[----:B--2---:R-:W-:Y:S01]  /*18180*/  VIADD R0, R10, 0xffffffd1 ;  /* 0xffffffd10a007836 */ /* 0x004fe20000000000 */
[----:B------:R-:W-:Y:S06]  /*18190*/  LDGSTS.E [R251+0xc008], desc[UR52][R104.64], !P6 ;  /* 0x0c00800068fb7fae */ /* 0x000fec000f121874 */
[----:B------:R-:W2:Y:S01]  /*181a0*/  LDC R243, c[0x0][0x230] ;  /* 0x00008c00fff37b82 */ /* 0x000ea20000000800 */
[----:B------:R-:W-:Y:S01]  /*181b0*/  LDGSTS.E [R251+0xc00c], desc[UR52][R80.64], !P2 ;  /* 0x0c00c00050fb7fae */ /* 0x000fe2000d121874 */
[----:B------:R-:W-:-:S06]  /*181c0*/  ISETP.GE.U32.AND P4, PT, R2, 0x7fffff72, PT ;  /* 0x7fffff720200780c */ /* 0x000fcc0003f86070 */
[----:B------:R-:W2:Y:S01]  /*181d0*/  LDC R10, c[0x0][0x230] ;  /* 0x00008c00ff0a7b82 */ /* 0x000ea20000000800 */
[----:B------:R-:W-:Y:S01]  /*181e0*/  ISETP.GE.U32.AND P2, PT, R0, 0x7fffff52, PT ;  /* 0x7fffff520000780c */ /* 0x000fe20003f46070 */
[----:B---3--:R-:W-:-:S06]  /*181f0*/  VIADD R2, R9, 0xffffffd2 ;  /* 0xffffffd209027836 */ /* 0x008fcc0000000000 */
[----:B------:R-:W3:Y:S01]  /*18200*/  LDC R11, c[0x0][0x230] ;  /* 0x00008c00ff0b7b82 */ /* 0x000ee20000000800 */
[----:B------:R-:W-:Y:S01]  /*18210*/  VIADD R0, R18, 0xffffffb3 ;  /* 0xffffffb312007836 */ /* 0x000fe20000000000 */
[----:B------:R-:W-:-:S06]  /*18220*/  ISETP.GE.U32.AND P6, PT, R2, 0x7fffff53, PT ;  /* 0x7fffff530200780c */ /* 0x000fcc0003fc6070 */
[----:B------:R-:W3:Y:S01]  /*18230*/  LDC R9, c[0x0][0x230] ;  /* 0x00008c00ff097b82 */ /* 0x000ee20000000800 */
[----:B-1----:R-:W-:-:S07]  /*18240*/  IADD3 R2, R244, -0x30, RZ ;  /* 0xffffffd0f4027810 */ /* 0x002fce0007ffe0ff */
[----:B------:R-:W1:Y:S01]  /*18250*/  LDC R244, c[0x0][0x230] ;  /* 0x00008c00fff47b82 */ /* 0x000e620000000800 */
[----:B----4-:R4:W-:Y:S04]  /*18260*/  LDGSTS.E [R250], desc[UR52][R4.64], !P5 ;  /* 0x0000000004fa7fae */ /* 0x0109e8000e921874 */
[----:B------:R-:W-:Y:S01]  /*18270*/  LDGSTS.E [R250+0x4], desc[UR52][R214.64], !P3 ;  /* 0x00004000d6fa7fae */ /* 0x000fe2000d921874 */
[----:B------:R-:W-:Y:S01]  /*18280*/  ISETP.GE.U32.AND P3, PT, R0, 0x7fffff34, PT ;  /* 0x7fffff340000780c */ /* 0x000fe20003f66070 */
[----:B------:R-:W-:Y:S02]  /*18290*/  VIADD R0, R8, 0xffffffb2 ;  /* 0xffffffb208007836 */ /* 0x000fe40000000000 */
[----:B------:R-:W1:Y:S01]  /*182a0*/  LDC R8, c[0x0][0x230] ;  /* 0x00008c00ff087b82 */ /* 0x000e620000000800 */
[----:B------:R-:W-:Y:S01]  /*182b0*/  ISETP.GE.U32.AND P5, PT, R2, 0x7fffff51, PT ;  /* 0x7fffff510200780c */ /* 0x000fe20003fa6070 */
[----:B------:R-:W-:Y:S01]  /*182c0*/  VIADD R2, R242, 0xffffffb1 ;  /* 0xffffffb1f2027836 */ /* 0x000fe20000000000 */
[----:B------:R-:W-:Y:S05]  /*182d0*/  LDGSTS.E [R250+0x8], desc[UR52][R232.64], !P4 ;  /* 0x00008000e8fa7fae */ /* 0x000fea000e121874 */
[----:B----4-:R-:W4:Y:S01]  /*182e0*/  LDC R4, c[0x0][0x230] ;  /* 0x00008c00ff047b82 */ /* 0x010f220000000800 */
[----:B------:R-:W-:Y:S01]  /*182f0*/  ISETP.GE.U32.AND P4, PT, R0, 0x7fffff33, PT ;  /* 0x7fffff330000780c */ /* 0x000fe20003f86070 */
[----:B------:R-:W-:Y:S01]  /*18300*/  LDGSTS.E [R250+0xc], desc[UR52][R210.64], !P1 ;  /* 0x0000c000d2fa7fae */ /* 0x000fe2000c921874 */
[----:B--2---:R-:W-:-:S02]  /*18310*/  IADD3 R0, R243, -0x50, RZ ;  /* 0xffffffb0f3007810 */ /* 0x004fc40007ffe0ff */
[----:B------:R-:W-:Y:S01]  /*18320*/  ISETP.GE.U32.AND P1, PT, R2, 0x7fffff32, PT ;  /* 0x7fffff320200780c */ /* 0x000fe20003f26070 */
[----:B------:R-:W-:Y:S01]  /*18330*/  LDGSTS.E [R250+0x4000], desc[UR52][R84.64], !P0 ;  /* 0x0400000054fa7fae */ /* 0x000fe2000c121874 */
[----:B------:R-:W-:Y:S01]  /*18340*/  VIADD R2, R10, 0xffffff93 ;  /* 0xffffff930a027836 */ /* 0x000fe20000000000 */
[----:B------:R-:W2:Y:S01]  /*18350*/  LDC R243, c[0x0][0x230] ;  /* 0x00008c00fff37b82 */ /* 0x000ea20000000800 */
[----:B------:R-:W-:Y:S01]  /*18360*/  ISETP.GE.U32.AND P0, PT, R0, 0x7fffff31, PT ;  /* 0x7fffff310000780c */ /* 0x000fe20003f06070 */
[----:B---3--:R-:W-:Y:S01]  /*18370*/  VIADD R0, R11, 0xffffff92 ;  /* 0xffffff920b007836 */ /* 0x008fe20000000000 */
[----:B------:R-:W-:Y:S04]  /*18380*/  LDGSTS.E [R250+0x4004], desc[UR52][R114.64], !P6 ;  /* 0x0400400072fa7fae */ /* 0x000fe8000f121874 */
[----:B------:R-:W-:Y:S01]  /*18390*/  LDGSTS.E [R250+0x4008], desc[UR52][R86.64], !P2 ;  /* 0x0400800056fa7fae */ /* 0x000fe2000d121874 */
[----:B------:R-:W3:Y:S01]  /*183a0*/  LDC R10, c[0x0][0x230] ;  /* 0x00008c00ff0a7b82 */ /* 0x000ee20000000800 */
[----:B------:R-:W-:Y:S01]  /*183b0*/  ISETP.GE.U32.AND P2, PT, R0, 0x7fffff13, PT ;  /* 0x7fffff130000780c */ /* 0x000fe20003f46070 */
[----:B------:R-:W-:Y:S01]  /*183c0*/  VIADD R0, R9, 0xffffff91 ;  /* 0xffffff9109007836 */ /* 0x000fe20000000000 */
[----:B------:R-:W3:Y:S05]  /*183d0*/  LDL.LU.64 R214, [R1+0x15d0] ;  /* 0x0015d00001d67983 */ /* 0x000eea0000300a00 */
[----:B------:R-:W3:Y:S01]  /*183e0*/  LDC R11, c[0x0][0x230] ;  /* 0x00008c00ff0b7b82 */ /* 0x000ee20000000800 */
[----:B------:R-:W-:Y:S01]  /*183f0*/  ISETP.GE.U32.AND P6, PT, R2, 0x7fffff14, PT ;  /* 0x7fffff140200780c */ /* 0x000fe20003fc6070 */
[----:B------:R-:W-:Y:S06]  /*18400*/  LDGSTS.E [R250+0x400c], desc[UR52][R88.64], !P5 ;  /* 0x0400c00058fa7fae */ /* 0x000fec000e921874 */
[----:B------:R-:W3:Y:S01]  /*18410*/  LDC R242, c[0x0][0x230] ;  /* 0x00008c00fff27b82 */ /* 0x000ee20000000800 */
[----:B------:R-:W-:Y:S01]  /*18420*/  ISETP.GE.U32.AND P5, PT, R0, 0x7fffff12, PT ;  /* 0x7fffff120000780c */ /* 0x000fe20003fa6070 */
[----:B----4-:R-:W-:Y:S01]  /*18430*/  VIADD R2, R4, 0xffffffef ;  /* 0xffffffef04027836 */ /* 0x010fe20000000000 */
[----:B-1----:R-:W-:Y:S01]  /*18440*/  IADD3 R0, R8, -0x70, RZ ;  /* 0xffffff9008007810 */ /* 0x002fe20007ffe0ff */
[----:B------:R-:W-:Y:S04]  /*18450*/  LDGSTS.E [R250+0x8000], desc[UR52][R100.64], !P3 ;  /* 0x0800000064fa7fae */ /* 0x000fe8000d921874 */
[----:B------:R-:W1:Y:S01]  /*18460*/  LDC R9, c[0x0][0x230] ;  /* 0x00008c00ff097b82 */ /* 0x000e620000000800 */
[----:B------:R-:W-:Y:S01]  /*18470*/  ISETP.GE.U32.AND P3, PT, R0, 0x7fffff11, PT ;  /* 0x7fffff110000780c */ /* 0x000fe20003f66070 */
[----:B------:R-:W-:Y:S01]  /*18480*/  VIADD R0, R244, 0xffffffed ;  /* 0xffffffedf4007836 */ /* 0x000fe20000000000 */
[----:B------:R-:W-:Y:S04]  /*18490*/  LDGSTS.E [R250+0x8004], desc[UR52][R90.64], !P4 ;  /* 0x080040005afa7fae */ /* 0x000fe8000e121874 */
[----:B------:R-:W4:Y:S01]  /*184a0*/  LDL.LU.64 R232, [R1+0x15c8] ;  /* 0x0015c80001e87983 */ /* 0x000f220000300a00 */
[----:B------:R-:W1:Y:S01]  /*184b0*/  LDC R4, c[0x0][0x230] ;  /* 0x00008c00ff047b82 */ /* 0x000e620000000800 */
[----:B------:R-:W-:-:S02]  /*184c0*/  ISETP.GE.U32.AND P4, PT, R2, 0x7fffff70, PT ;  /* 0x7fffff700200780c */ /* 0x000fc40003f86070 */
[----:B------:R-:W-:Y:S05]  /*184d0*/  LDGSTS.E [R250+0x8008], desc[UR52][R102.64], !P1 ;  /* 0x0800800066fa7fae */ /* 0x000fea000c921874 */
[----:B------:R-:W1:Y:S01]  /*184e0*/  LDC R8, c[0x0][0x230] ;  /* 0x00008c00ff087b82 */ /* 0x000e620000000800 */
[----:B------:R-:W-:Y:S01]  /*184f0*/  LDGSTS.E [R250+0x800c], desc[UR52][R94.64], !P0 ;  /* 0x0800c0005efa7fae */ /* 0x000fe2000c121874 */
[----:B--2---:R-:W-:Y:S01]  /*18500*/  VIADD R2, R243, 0xffffffee ;  /* 0xffffffeef3027836 */ /* 0x004fe20000000000 */
[----:B------:R-:W-:Y:S02]  /*18510*/  ISETP.GE.U32.AND P0, PT, R0, 0x7fffff6e, PT ;  /* 0x7fffff6e0000780c */ /* 0x000fe40003f06070 */
[----:B---3--:R-:W-:Y:S01]  /*18520*/  IADD3 R0, R10, -0x14, RZ ;  /* 0xffffffec0a007810 */ /* 0x008fe20007ffe0ff */
[----:B------:R-:W-:Y:S02]  /*18530*/  LDGSTS.E [R250+0xc000], desc[UR52][R130.64], !P6 ;  /* 0x0c00000082fa7fae */ /* 0x000fe4000f121874 */
[----:B------:R-:W2:Y:S01]  /*18540*/  LDC R243, c[0x0][0x230] ;  /* 0x00008c00fff37b82 */ /* 0x000ea20000000800 */
[----:B------:R-:W-:Y:S01]  /*18550*/  ISETP.GE.U32.AND P1, PT, R2, 0x7fffff6f, PT ;  /* 0x7fffff6f0200780c */ /* 0x000fe20003f26070 */
[----:B------:R-:W-:Y:S01]  /*18560*/  VIADD R2, R11, 0xffffffcf ;  /* 0xffffffcf0b027836 */ /* 0x000fe20000000000 */
[----:B------:R-:W-:-:S05]  /*18570*/  ISETP.GE.U32.AND P6, PT, R0, 0x7fffff6d, PT ;  /* 0x7fffff6d0000780c */ /* 0x000fca0003fc6070 */
[----:B------:R-:W3:Y:S01]  /*18580*/  LDC R244, c[0x0][0x230] ;  /* 0x00008c00fff47b82 */ /* 0x000ee20000000800 */
[----:B------:R-:W-:Y:S01]  /*18590*/  VIADD R0, R242, 0xffffffce ;  /* 0xffffffcef2007836 */ /* 0x000fe20000000000 */
[----:B------:R-:W-:Y:S01]  /*185a0*/  LDGSTS.E [R250+0xc004], desc[UR52][R96.64], !P2 ;  /* 0x0c00400060fa7fae */ /* 0x000fe2000d121874 */
[----:B------:R-:W-:-:S03]  /*185b0*/  ISETP.GE.U32.AND P2, PT, R2, 0x7fffff50, PT ;  /* 0x7fffff500200780c */ /* 0x000fc60003f46070 */
[----:B------:R-:W4:Y:S02]  /*185c0*/  LDL.LU.64 R210, [R1+0x15c0] ;  /* 0x0015c00001d27983 */ /* 0x000f240000300a00 */
[----:B------:R-:W3:Y:S01]  /*185d0*/  LDC R11, c[0x0][0x230] ;  /* 0x00008c00ff0b7b82 */ /* 0x000ee20000000800 */
[----:B-1----:R-:W-:Y:S01]  /*185e0*/  VIADD R2, R9, 0xffffffcd ;  /* 0xffffffcd09027836 */ /* 0x002fe20000000000 */
[----:B------:R-:W-:Y:S06]  /*185f0*/  LDGSTS.E [R250+0xc008], desc[UR52][R98.64], !P5 ;  /* 0x0c00800062fa7fae */ /* 0x000fec000e921874 */
[----:B------:R-:W1:Y:S01]  /*18600*/  LDC R242, c[0x0][0x230] ;  /* 0x00008c00fff27b82 */ /* 0x000e620000000800 */
[----:B------:R-:W-:Y:S01]  /*18610*/  ISETP.GE.U32.AND P5, PT, R0, 0x7fffff4f, PT ;  /* 0x7fffff4f0000780c */ /* 0x000fe20003fa6070 */
[----:B------:R-:W-:Y:S01]  /*18620*/  LDGSTS.E [R250+0xc00c], desc[UR52][R110.64], !P3 ;  /* 0x0c00c0006efa7fae */ /* 0x000fe2000d921874 */
[----:B------:R-:W-:-:S03]  /*18630*/  IADD3 R0, R4, -0x34, RZ ;  /* 0xffffffcc04007810 */ /* 0x000fc60007ffe0ff */
[----:B------:R-:W-:Y:S02]  /*18640*/  LDGSTS.E [R249], desc[UR52][R208.64], !P4 ;  /* 0x00000000d0f97fae */ /* 0x000fe4000e121874 */
[----:B------:R-:W1:Y:S01]  /*18650*/  LDC R9, c[0x0][0x230] ;  /* 0x00008c00ff097b82 */ /* 0x000e620000000800 */
[----:B------:R-:W-:Y:S01]  /*18660*/  ISETP.GE.U32.AND P4, PT, R0, 0x7fffff4d, PT ;  /* 0x7fffff4d0000780c */ /* 0x000fe20003f86070 */
[----:B------:R-:W-:Y:S01]  /*18670*/  VIADD R0, R8, 0xffffffaf ;  /* 0xffffffaf08007836 */ /* 0x000fe20000000000 */
[----:B------:R-:W-:Y:S05]  /*18680*/  LDGSTS.E [R249+0x4], desc[UR52][R222.64], !P1 ;  /* 0x00004000def97fae */ /* 0x000fea000c921874 */
[----:B------:R-:W1:Y:S01]  /*18690*/  LDC R10, c[0x0][0x230] ;  /* 0x00008c00ff0a7b82 */ /* 0x000e620000000800 */
[----:B------:R-:W-:Y:S01]  /*186a0*/  ISETP.GE.U32.AND P3, PT, R2, 0x7fffff4e, PT ;  /* 0x7fffff4e0200780c */ /* 0x000fe20003f66070 */
[----:B--2---:R-:W-:Y:S01]  /*186b0*/  VIADD R2, R243, 0xffffffae ;  /* 0xffffffaef3027836 */ /* 0x004fe20000000000 */
[----:B------:R-:W-:Y:S01]  /*186c0*/  ISETP.GE.U32.AND P1, PT, R0, 0x7fffff30, PT ;  /* 0x7fffff300000780c */ /* 0x000fe20003f26070 */
[----:B---3--:R-:W-:Y:S01]  /*186d0*/  VIADD R0, R244, 0xffffffad ;  /* 0xffffffadf4007836 */ /* 0x008fe20000000000 */
[----:B------:R-:W-:Y:S03]  /*186e0*/  LDGSTS.E [R249+0x8], desc[UR52][R220.64], !P0 ;  /* 0x00008000dcf97fae */ /* 0x000fe6000c121874 */
[----:B------:R-:W2:Y:S01]  /*186f0*/  LDC R8, c[0x0][0x230] ;  /* 0x00008c00ff087b82 */ /* 0x000ea20000000800 */
[----:B------:R-:W-:Y:S01]  /*18700*/  LDGSTS.E [R249+0xc], desc[UR52][R230.64], !P6 ;  /* 0x0000c000e6f97fae */ /* 0x000fe2000f121874 */
[----:B------:R-:W-:-:S02]  /*18710*/  ISETP.GE.U32.AND P0, PT, R2, 0x7fffff2f, PT ;  /* 0x7fffff2f0200780c */ /* 0x000fc40003f06070 */
[----:B------:R-:W-:-:S04]  /*18720*/  ISETP.GE.U32.AND P6, PT, R0, 0x7fffff2e, PT ;  /* 0x7fffff2e0000780c */ /* 0x000fc80003fc6070 */
[----:B------:R-:W3:Y:S01]  /*18730*/  LDC R4, c[0x0][0x230] ;  /* 0x00008c00ff047b82 */ /* 0x000ee20000000800 */
[----:B------:R-:W-:Y:S01]  /*18740*/  IADD3 R2, R11, -0x54, RZ ;  /* 0xffffffac0b027810 */ /* 0x000fe20007ffe0ff */
[----:B-1----:R-:W-:Y:S01]  /*18750*/  VIADD R0, R242, 0xffffff8f ;  /* 0xffffff8ff2007836 */ /* 0x002fe20000000000 */
[----:B------:R-:W-:Y:S04]  /*18760*/  LDGSTS.E [R249+0x4000], desc[UR52][R106.64], !P2 ;  /* 0x040000006af97fae */ /* 0x000fe8000d121874 */
[----:B------:R-:W-:Y:S01]  /*18770*/  LDGSTS.E [R249+0x4004], desc[UR52][R108.64], !P5 ;  /* 0x040040006cf97fae */ /* 0x000fe2000e921874 */
[----:B------:R-:W1:Y:S01]  /*18780*/  LDC R11, c[0x0][0x230] ;  /* 0x00008c00ff0b7b82 */ /* 0x000e620000000800 */
[----:B------:R-:W-:Y:S01]  /*18790*/  ISETP.GE.U32.AND P5, PT, R0, 0x7fffff10, PT ;  /* 0x7fffff100000780c */ /* 0x000fe20003fa6070 */
[----:B------:R-:W-:Y:S01]  /*187a0*/  VIADD R0, R9, 0xffffff8e ;  /* 0xffffff8e09007836 */ /* 0x000fe20000000000 */
[----:B------:R-:W-:Y:S04]  /*187b0*/  LDGSTS.E [R249+0x4008], desc[UR52][R122.64], !P3 ;  /* 0x040080007af97fae */ /* 0x000fe8000d921874 */
[----:B------:R-:W4:Y:S01]  /*187c0*/  LDL.LU.64 R208, [R1+0x15b8] ;  /* 0x0015b80001d07983 */ /* 0x000f220000300a00 */
[----:B------:R-:W1:Y:S01]  /*187d0*/  LDC R243, c[0x0][0x230] ;  /* 0x00008c00fff37b82 */ /* 0x000e620000000800 */
[----:B------:R-:W-:-:S02]  /*187e0*/  ISETP.GE.U32.AND P3, PT, R0, 0x7fffff0f, PT ;  /* 0x7fffff0f0000780c */ /* 0x000fc40003f66070 */
[----:B------:R-:W-:Y:S01]  /*187f0*/  IADD3 R0, R10, -0x74, RZ ;  /* 0xffffff8c0a007810 */ /* 0x000fe20007ffe0ff */
[----:B------:R-:W-:Y:S01]  /*18800*/  LDGSTS.E [R249+0x400c], desc[UR52][R112.64], !P4 ;  /* 0x0400c00070f97fae */ /* 0x000fe2000e121874 */
[----:B------:R-:W-:-:S03]  /*18810*/  ISETP.GE.U32.AND P2, PT, R2, 0x7fffff2d, PT ;  /* 0x7fffff2d0200780c */ /* 0x000fc60003f46070 */
[----:B------:R-:W1:Y:S01]  /*18820*/  LDC R244, c[0x0][0x230] ;  /* 0x00008c00fff47b82 */ /* 0x000e620000000800 */
[----:B------:R-:W-:Y:S01]  /*18830*/  LDGSTS.E [R249+0x8000], desc[UR52][R124.64], !P1 ;  /* 0x080000007cf97fae */ /* 0x000fe2000c921874 */
[----:B--2---:R-:W-:Y:S01]  /*18840*/  VIADD R2, R8, 0xffffff8d ;  /* 0xffffff8d08027836 */ /* 0x004fe20000000000 */
[----:B------:R-:W-:Y:S02]  /*18850*/  ISETP.GE.U32.AND P1, PT, R0, 0x7fffff0d, PT ;  /* 0x7fffff0d0000780c */ /* 0x000fe40003f26070 */
[----:B------:R-:W2:Y:S03]  /*18860*/  LDL.LU.64 R222, [R1+0x15b0] ;  /* 0x0015b00001de7983 */ /* 0x000ea60000300a00 */
[----:B------:R-:W1:Y:S01]  /*18870*/  LDC R10, c[0x0][0x230] ;  /* 0x00008c00ff0a7b82 */ /* 0x000e620000000800 */
[----:B---3--:R-:W-:Y:S01]  /*18880*/  VIADD R0, R4, 0xffffffea ;  /* 0xffffffea04007836 */ /* 0x008fe20000000000 */
[----:B------:R-:W-:Y:S04]  /*18890*/  LDGSTS.E [R249+0x8004], desc[UR52][R116.64], !P0 ;  /* 0x0800400074f97fae */ /* 0x000fe8000c121874 */
[----:B------:R-:W-:Y:S02]  /*188a0*/  LDGSTS.E [R249+0x8008], desc[UR52][R150.64], !P6 ;  /* 0x0800800096f97fae */ /* 0x000fe4000f121874 */
[----:B------:R-:W3:Y:S01]  /*188b0*/  LDC R8, c[0x0][0x230] ;  /* 0x00008c00ff087b82 */ /* 0x000ee20000000800 */
[----:B------:R-:W-:Y:S01]  /*188c0*/  ISETP.GE.U32.AND P6, PT, R0, 0x7fffff6b, PT ;  /* 0x7fffff6b0000780c */ /* 0x000fe20003fc6070 */
[----:B-1----:R-:W-:Y:S01]  /*188d0*/  VIADD R0, R11, 0xffffffe9 ;  /* 0xffffffe90b007836 */ /* 0x002fe20000000000 */
[----:B------:R-:W-:Y:S01]  /*188e0*/  ISETP.GE.U32.AND P4, PT, R2, 0x7fffff0e, PT ;  /* 0x7fffff0e0200780c */ /* 0x000fe20003f86070 */
[----:B------:R-:W-:Y:S04]  /*188f0*/  LDGSTS.E [R249+0x800c], desc[UR52][R118.64], !P2 ;  /* 0x0800c00076f97fae */ /* 0x000fe8000d121874 */
[----:B------:R-:W1:Y:S01]  /*18900*/  LDC R242, c[0x0][0x230] ;  /* 0x00008c00fff27b82 */ /* 0x000e620000000800 */
[----:B------:R-:W-:Y:S01]  /*18910*/  ISETP.GE.U32.AND P2, PT, R0, 0x7fffff6a, PT ;  /* 0x7fffff6a0000780c */ /* 0x000fe20003f46070 */
[----:B------:R-:W-:Y:S01]  /*18920*/  VIADD R0, R243, 0xffffffcb ;  /* 0xffffffcbf3007836 */ /* 0x000fe20000000000 */
[----:B------:R-:W-:Y:S01]  /*18930*/  LDGSTS.E [R249+0xc000], desc[UR52][R120.64], !P5 ;  /* 0x0c00000078f97fae */ /* 0x000fe2000e921874 */
[----:B------:R-:W-:-:S03]  /*18940*/  VIADD R2, R244, 0xffffffeb ;  /* 0xffffffebf4027836 */ /* 0x000fc60000000000 */
[----:B------:R-:W-:Y:S01]  /*18950*/  LDGSTS.E [R249+0xc004], desc[UR52][R132.64], !P3 ;  /* 0x0c00400084f97fae */ /* 0x000fe2000d921874 */
[----:B------:R-:W1:Y:S01]  /*18960*/  LDC R4, c[0x0][0x230] ;  /* 0x00008c00ff047b82 */ /* 0x000e620000000800 */
[----:B------:R-:W-:Y:S01]  /*18970*/  ISETP.GE.U32.AND P3, PT, R0, 0x7fffff4c, PT ;  /* 0x7fffff4c0000780c */ /* 0x000fe20003f66070 */
[----:B------:R-:W-:Y:S01]  /*18980*/  VIADD R0, R10, 0xffffffc9 ;  /* 0xffffffc90a007836 */ /* 0x000fe20000000000 */
[----:B------:R-:W-:Y:S01]  /*18990*/  LDGSTS.E [R249+0xc008], desc[UR52][R128.64], !P4 ;  /* 0x0c00800080f97fae */ /* 0x000fe2000e121874 */
[----:B------:R-:W-:-:S03]  /*189a0*/  ISETP.GE.U32.AND P0, PT, R2, 0x7fffff6c, PT ;  /* 0x7fffff6c0200780c */ /* 0x000fc60003f06070 */
[----:B------:R-:W-:Y:S01]  /*189b0*/  LDGSTS.E [R249+0xc00c], desc[UR52][R134.64], !P1 ;  /* 0x0c00c00086f97fae */ /* 0x000fe2000c921874 */
[----:B------:R-:W1:Y:S01]  /*189c0*/  LDC R9, c[0x0][0x230] ;  /* 0x00008c00ff097b82 */ /* 0x000e620000000800 */
[----:B------:R-:W-:Y:S02]  /*189d0*/  ISETP.GE.U32.AND P1, PT, R0, 0x7fffff4a, PT ;  /* 0x7fffff4a0000780c */ /* 0x000fe40003f26070 */
[----:B---3--:R-:W-:Y:S01]  /*189e0*/  IADD3 R0, R8, -0x38, RZ ;  /* 0xffffffc808007810 */ /* 0x008fe20007ffe0ff */
[----:B------:R-:W3:Y:S04]  /*189f0*/  LDL.LU.64 R220, [R1+0x15a8] ;  /* 0x0015a80001dc7983 */ /* 0x000ee80000300a00 */
[----:B------:R-:W1:Y:S02]  /*18a00*/  LDC R243, c[0x0][0x230] ;  /* 0x00008c00fff37b82 */ /* 0x000e640000000800 */
[----:B-1----:R-:W-:Y:S01]  /*18a10*/  IADD3 R2, R242, -0x18, RZ ;  /* 0xffffffe8f2027810 */ /* 0x002fe20007ffe0ff */
[----:B------:R-:W-:Y:S05]  /*18a20*/  LDGSTS.E [R248], desc[UR52][R216.64], !P0 ;  /* 0x00000000d8f87fae */ /* 0x000fea000c121874 */
[----:B------:R-:W1:Y:S01]  /*18a30*/  LDC R8, c[0x0][0x230] ;  /* 0x00008c00ff087b82 */ /* 0x000e620000000800 */
[----:B------:R-:W-:Y:S01]  /*18a40*/  ISETP.GE.U32.AND P5, PT, R2, 0x7fffff69, PT ;  /* 0x7fffff690200780c */ /* 0x000fe20003fa6070 */
[----:B------:R-:W-:Y:S06]  /*18a50*/  LDGSTS.E [R248+0x4], desc[UR52][R226.64], !P6 ;  /* 0x00004000e2f87fae */ /* 0x000fec000f121874 */
[----:B------:R-:W1:Y:S01]  /*18a60*/  LDC R244, c[0x0][0x230] ;  /* 0x00008c00fff47b82 */ /* 0x000e620000000800 */
[----:B------:R-:W-:Y:S01]  /*18a70*/  ISETP.GE.U32.AND P0, PT, R0, 0x7fffff49, PT ;  /* 0x7fffff490000780c */ /* 0x000fe20003f06070 */
[----:B------:R-:W-:Y:S01]  /*18a80*/  VIADD R0, R4, 0xffffffaa ;  /* 0xffffffaa04007836 */ /* 0x000fe20000000000 */
[----:B------:R-:W-:Y:S01]  /*18a90*/  LDGSTS.E [R248+0x8], desc[UR52][R224.64], !P2 ;  /* 0x00008000e0f87fae */ /* 0x000fe2000d121874 */
[----:B------:R-:W-:-:S04]  /*18aa0*/  VIADD R2, R9, 0xffffffca ;  /* 0xffffffca09027836 */ /* 0x000fc80000000000 */
[----:B------:R-:W1:Y:S01]  /*18ab0*/  LDC R11, c[0x0][0x230] ;  /* 0x00008c00ff0b7b82 */ /* 0x000e620000000800 */
[----:B------:R-:W-:Y:S01]  /*18ac0*/  ISETP.GE.U32.AND P2, PT, R0, 0x7fffff2b, PT ;  /* 0x7fffff2b0000780c */ /* 0x000fe20003f46070 */
[----:B------:R-:W-:Y:S01]  /*18ad0*/  LDGSTS.E [R248+0xc], desc[UR52][R238.64], !P5 ;  /* 0x0000c000eef87fae */ /* 0x000fe2000e921874 */
[----:B------:R-:W-:-:S03]  /*18ae0*/  IADD3 R0, R243, -0x58, RZ ;  /* 0xffffffa8f3007810 */ /* 0x000fc60007ffe0ff */
[----:B------:R-:W4:Y:S02]  /*18af0*/  LDL.LU.64 R230, [R1+0x15a0] ;  /* 0x0015a00001e67983 */ /* 0x000f240000300a00 */
[----:B------:R-:W1:Y:S01]  /*18b00*/  LDC R242, c[0x0][0x230] ;  /* 0x00008c00fff27b82 */ /* 0x000e620000000800 */
[----:B------:R-:W-:Y:S01]  /*18b10*/  ISETP.GE.U32.AND P4, PT, R2, 0x7fffff4b, PT ;  /* 0x7fffff4b0200780c */ /* 0x000fe20003f86070 */
[----:B------:R-:W-:Y:S01]  /*18b20*/  LDGSTS.E [R248+0x4000], desc[UR52][R144.64], !P3 ;  /* 0x0400000090f87fae */ /* 0x000fe2000d921874 */
[----:B------:R-:W-:Y:S01]  /*18b30*/  ISETP.GE.U32.AND P3, PT, R0, 0x7fffff29, PT ;  /* 0x7fffff290000780c */ /* 0x000fe20003f66070 */
[----:B-1----:R-:W-:Y:S02]  /*18b40*/  VIADD R0, R8, 0xffffff8b ;  /* 0xffffff8b08007836 */ /* 0x002fe40000000000 */
[----:B------:R-:W4:Y:S02]  /*18b50*/  LDL.LU.64 R216, [R1+0x1598] ;  /* 0x0015980001d87983 */ /* 0x000f240000300a00 */
[----:B------:R-:W1:Y:S01]  /*18b60*/  LDC R9, c[0x0][0x230] ;  /* 0x00008c00ff097b82 */ /* 0x000e620000000800 */
[----:B------:R-:W-:Y:S01]  /*18b70*/  VIADD R2, R244, 0xffffffab ;  /* 0xffffffabf4027836 */ /* 0x000fe20000000000 */
[----:B------:R-:W4:Y:S04]  /*18b80*/  LDL.LU.64 R226, [R1+0x1590] ;  /* 0x0015900001e27983 */ /* 0x000f280000300a00 */
[----:B------:R-:W-:Y:S02]  /*18b90*/  LDGSTS.E [R248+0x4004], desc[UR52][R136.64], !P4 ;  /* 0x0400400088f87fae */ /* 0x000fe4000e121874 */
        /* <DEDUP_REMOVED lines=11> */
[----:B-1----:R-:W-:-:S03]  /*18c50*/  IADD3 R0, R9, -0x78, RZ ;  /* 0xffffff8809007810 */ /* 0x002fc60007ffe0ff */
[----:B------:R-:W4:Y:S02]  /*18c60*/  LDL.LU.64 R224, [R1+0x1588] ;  /* 0x0015880001e07983 */ /* 0x000f240000300a00 */
[----:B------:R-:W1:Y:S01]  /*18c70*/  LDC R244, c[0x0][0x230] ;  /* 0x00008c00fff47b82 */ /* 0x000e620000000800 */
[----:B------:R-:W-:Y:S01]  /*18c80*/  ISETP.GE.U32.AND P5, PT, R2, 0x7fffff2a, PT ;  /* 0x7fffff2a0200780c */ /* 0x000fe20003fa6070 */
[----:B------:R-:W-:Y:S01]  /*18c90*/  LDGSTS.E [R248+0x8004], desc[UR52][R140.64], !P2 ;  /* 0x080040008cf87fae */ /* 0x000fe2000d121874 */
[----:B------:R-:W-:-:S05]  /*18ca0*/  ISETP.GE.U32.AND P6, PT, R0, 0x7fffff09, PT ;  /* 0x7fffff090000780c */ /* 0x000fca0003fc6070 */
[----:B------:R-:W1:Y:S01]  /*18cb0*/  LDC R11, c[0x0][0x230] ;  /* 0x00008c00ff0b7b82 */ /* 0x000e620000000800 */
[----:B------:R-:W-:Y:S01]  /*18cc0*/  VIADD R0, R8, 0xffffffe6 ;  /* 0xffffffe608007836 */ /* 0x000fe20000000000 */
[----:B------:R-:W2:Y:S01]  /*18cd0*/  LDL.LU.64 R238, [R1+0x1580] ;  /* 0x0015800001ee7983 */ /* 0x000ea20000300a00 */
[----:B------:R-:W-:-:S03]  /*18ce0*/  VIADD R2, R10, 0xffffff8a ;  /* 0xffffff8a0a027836 */ /* 0x000fc60000000000 */
[----:B------:R-:W-:Y:S02]  /*18cf0*/  LDGSTS.E [R248+0x8008], desc[UR52][R142.64], !P5 ;  /* 0x080080008ef87fae */ /* 0x000fe4000e921874 */
[----:B------:R-:W1:Y:S01]  /*18d00*/  LDC R8, c[0x0][0x230] ;  /* 0x00008c00ff087b82 */ /* 0x000e620000000800 */
[----:B------:R-:W-:Y:S01]  /*18d10*/  ISETP.GE.U32.AND P1, PT, R2, 0x7fffff0b, PT ;  /* 0x7fffff0b0200780c */ /* 0x000fe20003f26070 */
[----:B------:R-:W-:Y:S06]  /*18d20*/  LDGSTS.E [R248+0x800c], desc[UR52][R154.64], !P3 ;  /* 0x0800c0009af87fae */ /* 0x000fec000d921874 */
[----:B------:R-:W1:Y:S01]  /*18d30*/  LDC R242, c[0x0][0x230] ;  /* 0x00008c00fff27b82 */ /* 0x000e620000000800 */
[----:B------:R-:W-:Y:S01]  /*18d40*/  ISETP.GE.U32.AND P5, PT, R0, 0x7fffff67, PT ;  /* 0x7fffff670000780c */ /* 0x000fe20003fa6070 */
[----:B------:R-:W-:Y:S01]  /*18d50*/  LDGSTS.E [R248+0xc000], desc[UR52][R148.64], !P4 ;  /* 0x0c00000094f87fae */ /* 0x000fe2000e121874 */
[----:B------:R-:W-:-:S05]  /*18d60*/  IADD3 R0, R243, -0x1c, RZ ;  /* 0xffffffe4f3007810 */ /* 0x000fca0007ffe0ff */
[----:B------:R-:W1:Y:S01]  /*18d70*/  LDC R4, c[0x0][0x230] ;  /* 0x00008c00ff047b82 */ /* 0x000e620000000800 */
[----:B------:R-:W-:Y:S01]  /*18d80*/  ISETP.GE.U32.AND P4, PT, R0, 0x7fffff65, PT ;  /* 0x7fffff650000780c */ /* 0x000fe20003f86070 */
[----:B-1----:R-:W-:Y:S01]  /*18d90*/  VIADD R2, R244, 0xffffffe7 ;  /* 0xffffffe7f4027836 */ /* 0x002fe20000000000 */
[----:B------:R-:W-:Y:S01]  /*18da0*/  LDGSTS.E [R248+0xc004], desc[UR52][R156.64], !P1 ;  /* 0x0c0040009cf87fae */ /* 0x000fe2000c921874 */
[----:B------:R-:W-:-:S03]  /*18db0*/  VIADD R0, R11, 0xffffffc6 ;  /* 0xffffffc60b007836 */ /* 0x000fc60000000000 */
[----:B------:R-:W-:Y:S01]  /*18dc0*/  LDGSTS.E [R248+0xc008], desc[UR52][R152.64], !P0 ;  /* 0x0c00800098f87fae */ /* 0x000fe2000c121874 */
[----:B------:R-:W1:Y:S01]  /*18dd0*/  LDC R10, c[0x0][0x230] ;  /* 0x00008c00ff0a7b82 */ /* 0x000e620000000800 */
[----:B------:R-:W-:Y:S01]  /*18de0*/  ISETP.GE.U32.AND P0, PT, R0, 0x7fffff47, PT ;  /* 0x7fffff470000780c */ /* 0x000fe20003f06070 */
[----:B------:R-:W-:-:S06]  /*18df0*/  VIADD R0, R8, 0xffffffc5 ;  /* 0xffffffc508007836 */ /* 0x000fcc0000000000 */
[----:B------:R-:W1:Y:S01]  /*18e00*/  LDC R244, c[0x0][0x230] ;  /* 0x00008c00fff47b82 */ /* 0x000e620000000800 */
[----:B------:R-:W-:-:S07]  /*18e10*/  ISETP.GE.U32.AND P2, PT, R2, 0x7fffff68, PT ;  /* 0x7fffff680200780c */ /* 0x000fce0003f46070 */
[----:B------:R-:W1:Y:S01]  /*18e20*/  LDC R9, c[0x0][0x230] ;  /* 0x00008c00ff097b82 */ /* 0x000e620000000800 */
[----:B------:R-:W-:Y:S01]  /*18e30*/  VIADD R2, R242, 0xffffffe5 ;  /* 0xffffffe5f2027836 */ /* 0x000fe20000000000 */
[----:B------:R-:W-:Y:S06]  /*18e40*/  LDGSTS.E [R248+0xc00c], desc[UR52][R166.64], !P6 ;  /* 0x0c00c000a6f87fae */ /* 0x000fec000f121874 */
[----:B------:R-:W1:Y:S01]  /*18e50*/  LDC R8, c[0x0][0x230] ;  /* 0x00008c00ff087b82 */ /* 0x000e620000000800 */
[----:B------:R-:W-:Y:S02]  /*18e60*/  ISETP.GE.U32.AND P3, PT, R2, 0x7fffff66, PT ;  /* 0x7fffff660200780c */ /* 0x000fe40003f66070 */
[----:B------:R-:W-:Y:S01]  /*18e70*/  ISETP.GE.U32.AND P6, PT, R0, 0x7fffff46, PT ;  /* 0x7fffff460000780c */ /* 0x000fe20003fc6070 */
[----:B------:R-:W-:Y:S01]  /*18e80*/  VIADD R0, R4, 0xffffffa7 ;  /* 0xffffffa704007836 */ /* 0x000fe20000000000 */
[----:B------:R-:W-:Y:S03]  /*18e90*/  LDGSTS.E [R247], desc[UR52][R236.64], !P2 ;  /* 0x00000000ecf77fae */ /* 0x000fe6000d121874 */
[----:B------:R-:W3:Y:S01]  /*18ea0*/  LDC R243, c[0x0][0x230] ;  /* 0x00008c00fff37b82 */ /* 0x000ee20000000800 */
[----:B-1----:R-:W-:Y:S01]  /*18eb0*/  VIADD R2, R10, 0xffffffc7 ;  /* 0xffffffc70a027836 */ /* 0x002fe20000000000 */
[----:B------:R-:W-:Y:S01]  /*18ec0*/  LDGSTS.E [R247+0x4], desc[UR52][R228.64], !P5 ;  /* 0x00004000e4f77fae */ /* 0x000fe2000e921874 */
[----:B------:R-:W-:Y:S01]  /*18ed0*/  ISETP.GE.U32.AND P5, PT, R0, 0x7fffff28, PT ;  /* 0x7fffff280000780c */ /* 0x000fe20003fa6070 */
[----:B------:R-:W-:-:S04]  /*18ee0*/  VIADD R0, R244, 0xffffffa5 ;  /* 0xffffffa5f4007836 */ /* 0x000fc80000000000 */
[----:B------:R-:W1:Y:S01]  /*18ef0*/  LDC R10, c[0x0][0x230] ;  /* 0x00008c00ff0a7b82 */ /* 0x000e620000000800 */
[----:B------:R-:W-:Y:S01]  /*18f00*/  ISETP.GE.U32.AND P1, PT, R2, 0x7fffff48, PT ;  /* 0x7fffff480200780c */ /* 0x000fe20003f26070 */
[----:B------:R-:W-:Y:S01]  /*18f10*/  LDGSTS.E [R247+0x8], desc[UR52][R240.64], !P3 ;  /* 0x00008000f0f77fae */ /* 0x000fe2000d921874 */
[----:B------:R-:W-:-:S03]  /*18f20*/  IADD3 R2, R9, -0x3c, RZ ;  /* 0xffffffc409027810 */ /* 0x000fc60007ffe0ff */
[----:B------:R-:W-:Y:S02]  /*18f30*/  LDGSTS.E [R247+0xc], desc[UR52][R212.64], !P4 ;  /* 0x0000c000d4f77fae */ /* 0x000fe4000e121874 */
[----:B------:R-:W1:Y:S01]  /*18f40*/  LDC R242, c[0x0][0x230] ;  /* 0x00008c00fff27b82 */ /* 0x000e620000000800 */
[----:B------:R-:W-:Y:S01]  /*18f50*/  ISETP.GE.U32.AND P4, PT, R0, 0x7fffff26, PT ;  /* 0x7fffff260000780c */ /* 0x000fe20003f86070 */
[----:B------:R-:W4:Y:S01]  /*18f60*/  LDL.LU.64 R236, [R1+0x1578] ;  /* 0x0015780001ec7983 */ /* 0x000f220000300a00 */
[----:B------:R-:W-:-:S05]  /*18f70*/  IADD3 R0, R8, -0x5c, RZ ;  /* 0xffffffa408007810 */ /* 0x000fca0007ffe0ff */
[----:B------:R-:W1:Y:S08]  /*18f80*/  LDC R9, c[0x0][0x230] ;  /* 0x00008c00ff097b82 */ /* 0x000e700000000800 */
[----:B------:R-:W1:Y:S01]  /*18f90*/  LDC R11, c[0x0][0x230] ;  /* 0x00008c00ff0b7b82 */ /* 0x000e620000000800 */
[----:B------:R-:W-:Y:S01]  /*18fa0*/  ISETP.GE.U32.AND P2, PT, R2, 0x7fffff45, PT ;  /* 0x7fffff450200780c */ /* 0x000fe20003f46070 */
[----:B------:R-:W-:Y:S04]  /*18fb0*/  LDGSTS.E [R247+0x4000], desc[UR52][R174.64], !P1 ;  /* 0x04000000aef77fae */ /* 0x000fe8000c921874 */
[----:B------:R-:W2:Y:S02]  /*18fc0*/  LDL.LU.64 R228, [R1+0x1570] ;  /* 0x0015700001e47983 */ /* 0x000ea40000300a00 */
[----:B------:R-:W1:Y:S01]  /*18fd0*/  LDC R8, c[0x0][0x230] ;  /* 0x00008c00ff087b82 */ /* 0x000e620000000800 */
[----:B---3--:R-:W-:-:S07]  /*18fe0*/  VIADD R2, R243, 0xffffffa6 ;  /* 0xffffffa6f3027836 */ /* 0x008fce0000000000 */
[----:B------:R-:W3:Y:S01]  /*18ff0*/  LDC R244, c[0x0][0x230] ;  /* 0x00008c00fff47b82 */ /* 0x000ee20000000800 */
[----:B------:R-:W-:Y:S01]  /*19000*/  ISETP.GE.U32.AND P3, PT, R2, 0x7fffff27, PT ;  /* 0x7fffff270200780c */ /* 0x000fe20003f66070 */
[----:B-1----:R-:W-:Y:S01]  /*19010*/  VIADD R2, R10, 0xffffff87 ;  /* 0xffffff870a027836 */ /* 0x002fe20000000000 */
[----:B------:R-:W-:Y:S01]  /*19020*/  ISETP.GE.U32.AND P1, PT, R0, 0x7fffff25, PT ;  /* 0x7fffff250000780c */ /* 0x000fe20003f26070 */
[----:B------:R-:W-:Y:S01]  /*19030*/  VIADD R0, R242, 0xffffff86 ;  /* 0xffffff86f2007836 */ /* 0x000fe20000000000 */
[----:B------:R-:W-:Y:S02]  /*19040*/  LDGSTS.E [R247+0x4004], desc[UR52][R158.64], !P0 ;  /* 0x040040009ef77fae */ /* 0x000fe4000c121874 */
[----:B------:R-:W-:Y:S01]  /*19050*/  ISETP.GE.U32.AND P0, PT, R2, 0x7fffff08, PT ;  /* 0x7fffff080200780c */ /* 0x000fe20003f06070 */
[----:B------:R-:W1:Y:S01]  /*19060*/  LDC R4, c[0x0][0x230] ;  /* 0x00008c00ff047b82 */ /* 0x000e620000000800 */
[----:B------:R-:W-:Y:S01]  /*19070*/  LDGSTS.E [R247+0x4008], desc[UR52][R186.64], !P6 ;  /* 0x04008000baf77fae */ /* 0x000fe2000f121874 */
[----:B------:R-:W-:Y:S01]  /*19080*/  ISETP.GE.U32.AND P6, PT, R0, 0x7fffff07, PT ;  /* 0x7fffff070000780c */ /* 0x000fe20003fc6070 */
[----:B------:R-:W-:Y:S01]  /*19090*/  VIADD R2, R9, 0xffffff85 ;  /* 0xffffff8509027836 */ /* 0x000fe20000000000 */
[----:B------:R-:W-:Y:S01]  /*190a0*/  IADD3 R0, R11, -0x7c, RZ ;  /* 0xffffff840b007810 */ /* 0x000fe20007ffe0ff */
[----:B------:R-:W-:Y:S03]  /*190b0*/  LDGSTS.E [R247+0x400c], desc[UR52][R160.64], !P2 ;  /* 0x0400c000a0f77fae */ /* 0x000fe6000d121874 */
[----:B------:R-:W1:Y:S01]  /*190c0*/  LDC R242, c[0x0][0x230] ;  /* 0x00008c00fff27b82 */ /* 0x000e620000000800 */
[----:B------:R-:W-:Y:S01]  /*190d0*/  LDGSTS.E [R247+0x8000], desc[UR52][R162.64], !P5 ;  /* 0x08000000a2f77fae */ /* 0x000fe2000e921874 */
[----:B------:R-:W-:Y:S01]  /*190e0*/  ISETP.GE.U32.AND P5, PT, R0, 0x7fffff05, PT ;  /* 0x7fffff050000780c */ /* 0x000fe20003fa6070 */
[----:B------:R-:W-:Y:S01]  /*190f0*/  VIADD R0, R8, 0xffffffe3 ;  /* 0xffffffe308007836 */ /* 0x000fe20000000000 */
[----:B------:R-:W-:Y:S01]  /*19100*/  ISETP.GE.U32.AND P2, PT, R2, 0x7fffff06, PT ;  /* 0x7fffff060200780c */ /* 0x000fe20003f46070 */
[----:B------:R-:W-:Y:S01]  /*19110*/  LDGSTS.E [R247+0x8004], desc[UR52][R190.64], !P3 ;  /* 0x08004000bef77fae */ /* 0x000fe2000d921874 */
[----:B---3--:R-:W-:-:S02]  /*19120*/  VIADD R2, R244, 0xffffffe2 ;  /* 0xffffffe2f4027836 */ /* 0x008fc40000000000 */
[----:B------:R-:W-:Y:S01]  /*19130*/  ISETP.GE.U32.AND P3, PT, R0, 0x7fffff64, PT ;  /* 0x7fffff640000780c */ /* 0x000fe20003f66070 */
[----:B------:R-:W-:Y:S01]  /*19140*/  LDGSTS.E [R247+0x8008], desc[UR52][R164.64], !P4 ;  /* 0x08008000a4f77fae */ /* 0x000fe2000e121874 */
[----:B------:R-:W3:Y:S01]  /*19150*/  LDC R10, c[0x0][0x230] ;  /* 0x00008c00ff0a7b82 */ /* 0x000ee20000000800 */
[----:B------:R-:W-:Y:S02]  /*19160*/  ISETP.GE.U32.AND P4, PT, R2, 0x7fffff63, PT ;  /* 0x7fffff630200780c */ /* 0x000fe40003f86070 */
[----:B------:R-:W-:Y:S04]  /*19170*/  LDGSTS.E [R247+0x800c], desc[UR52][R178.64], !P1 ;  /* 0x0800c000b2f77fae */ /* 0x000fe8000c921874 */
[----:B------:R-:W-:Y:S01]  /*19180*/  LDGSTS.E [R247+0xc000], desc[UR52][R170.64], !P0 ;  /* 0x0c000000aaf77fae */ /* 0x000fe2000c121874 */
[----:B------:R-:W3:Y:S03]  /*19190*/  LDC R9, c[0x0][0x230] ;  /* 0x00008c00ff097b82 */ /* 0x000ee60000000800 */
[----:B------:R-:W-:Y:S04]  /*191a0*/  LDGSTS.E [R247+0xc004], desc[UR52][R180.64], !P6 ;  /* 0x0c004000b4f77fae */ /* 0x000fe8000f121874 */
[----:B------:R-:W-:Y:S01]  /*191b0*/  LDGSTS.E [R247+0xc008], desc[UR52][R176.64], !P2 ;  /* 0x0c008000b0f77fae */ /* 0x000fe2000d121874 */
[----:B------:R-:W3:Y:S03]  /*191c0*/  LDC R8, c[0x0][0x230] ;  /* 0x00008c00ff087b82 */ /* 0x000ee60000000800 */
[----:B------:R-:W2:Y:S04]  /*191d0*/  LDL.LU.64 R240, [R1+0x1568] ;  /* 0x0015680001f07983 */ /* 0x000ea80000300a00 */
[----:B------:R-:W-:Y:S01]  /*191e0*/  LDGSTS.E [R247+0xc00c], desc[UR52][R172.64], !P5 ;  /* 0x0c00c000acf77fae */ /* 0x000fe2000e921874 */
[----:B------:R-:W3:Y:S03]  /*191f0*/  LDC R243, c[0x0][0x230] ;  /* 0x00008c00fff37b82 */ /* 0x000ee60000000800 */
[----:B------:R-:W2:Y:S04]  /*19200*/  LDL.LU.64 R212, [R1+0x1560] ;  /* 0x0015600001d47983 */ /* 0x000ea80000300a00 */
[----:B------:R-:W-:Y:S01]  /*19210*/  LDGSTS.E [R246], desc[UR52][R234.64], !P3 ;  /* 0x00000000eaf67fae */ /* 0x000fe2000d921874 */
[----:B------:R-:W3:Y:S03]  /*19220*/  LDC R11, c[0x0][0x230] ;  /* 0x00008c00ff0b7b82 */ /* 0x000ee60000000800 */
[----:B------:R-:W-:Y:S01]  /*19230*/  LDGSTS.E [R246+0x4], desc[UR52][R218.64], !P4 ;  /* 0x00004000daf67fae */ /* 0x000fe2000e121874 */
[----:B------:R-:W3:Y:S04]  /*19240*/  S2R R5, SR_TID.X ;  /* 0x0000000000057919 */ /* 0x000ee80000002100 */
[----:B------:R-:W3:Y:S01]  /*19250*/  LDC R244, c[0x0][0x230] ;  /* 0x00008c00fff47b82 */ /* 0x000ee20000000800 */
[----:B------:R-:W4:Y:S04]  /*19260*/  LDL.LU.64 R234, [R1+0x1558] ;  /* 0x0015580001ea7983 */ /* 0x000f280000300a00 */
[----:B------:R-:W2:Y:S04]  /*19270*/  LDL.LU.64 R218, [R1+0x1550] ;  /* 0x0015500001da7983 */ /* 0x000ea80000300a00 */
[----:B------:R-:W4:Y:S04]  /*19280*/  LDL.64 R56, [R1+0x2f8] ;  /* 0x0002f80001387983 */ /* 0x000f280000100a00 */
[----:B------:R-:W2:Y:S04]  /*19290*/  LDL.64 R24, [R1+0x2b8] ;  /* 0x0002b80001187983 */ /* 0x000ea80000100a00 */
[----:B------:R-:W2:Y:S01]  /*192a0*/  LDL.64 R42, [R1+0x278] ;  /* 0x00027800012a7983 */ /* 0x000ea20000100a00 */
[----:B-1----:R-:W-:-:S02]  /*192b0*/  VIADD R0, R4, 0xffffffe1 ;  /* 0xffffffe104007836 */ /* 0x002fc40000000000 */
[----:B------:R-:W1:Y:S01]  /*192c0*/  LDC R4, c[0x0][0x230] ;  /* 0x00008c00ff047b82 */ /* 0x000e620000000800 */
[----:B---3--:R-:W-:Y:S01]  /*192d0*/  IADD3 R2, R10, -0x20, RZ ;  /* 0xffffffe00a027810 */ /* 0x008fe20007ffe0ff */
[----:B------:R-:W3:Y:S01]  /*192e0*/  LDL.64 R60, [R1+0x238] ;  /* 0x00023800013c7983 */ /* 0x000ee20000100a00 */
[----:B------:R-:W-:Y:S01]  /*192f0*/  ISETP.GE.U32.AND P1, PT, R0, 0x7fffff62, PT ;  /* 0x7fffff620000780c */ /* 0x000fe20003f26070 */
[----:B------:R-:W-:Y:S02]  /*19300*/  VIADD R0, R242, 0xffffffc3 ;  /* 0xffffffc3f2007836 */ /* 0x000fe40000000000 */
[----:B------:R-:W3:Y:S02]  /*19310*/  LDL.64 R48, [R1+0x1f8] ;  /* 0x0001f80001307983 */ /* 0x000ee40000100a00 */
[----:B------:R-:W1:Y:S01]  /*19320*/  LDC R10, c[0x0][0x230] ;  /* 0x00008c00ff0a7b82 */ /* 0x000e620000000800 */
[----:B------:R-:W-:Y:S01]  /*19330*/  ISETP.GE.U32.AND P6, PT, R0, 0x7fffff44, PT ;  /* 0x7fffff440000780c */ /* 0x000fe20003fc6070 */
[----:B------:R-:W-:Y:S01]  /*19340*/  VIADD R0, R9, 0xffffffc2 ;  /* 0xffffffc209007836 */ /* 0x000fe20000000000 */
[----:B------:R-:W-:Y:S01]  /*19350*/  ISETP.GE.U32.AND P0, PT, R2, 0x7fffff61, PT ;  /* 0x7fffff610200780c */ /* 0x000fe20003f06070 */
[----:B------:R-:W-:Y:S01]  /*19360*/  VIADD R2, R8, 0xffffffc1 ;  /* 0xffffffc108027836 */ /* 0x000fe20000000000 */
[----:B------:R-:W-:Y:S01]  /*19370*/  LOP3.LUT R5, R5, 0x7f, RZ, 0xc0, !PT ;  /* 0x0000007f05057812 */ /* 0x000fe200078ec0ff */
[----:B------:R-:W3:Y:S01]  /*19380*/  LDL.64 R32, [R1+0x1b8] ;  /* 0x0001b80001207983 */ /* 0x000ee20000100a00 */
[----:B------:R-:W-:Y:S01]  /*19390*/  ISETP.GE.U32.AND P2, PT, R0, 0x7fffff43, PT ;  /* 0x7fffff430000780c */ /* 0x000fe20003f46070 */
[----:B------:R-:W1:Y:S01]  /*193a0*/  LDC R242, c[0x0][0x230] ;  /* 0x00008c00fff27b82 */ /* 0x000e620000000800 */
[----:B------:R-:W-:Y:S01]  /*193b0*/  IADD3 R0, R243, -0x40, RZ ;  /* 0xffffffc0f3007810 */ /* 0x000fe20007ffe0ff */
[----:B------:R-:W-:Y:S04]  /*193c0*/  LDGSTS.E [R246+0x8], desc[UR52][R188.64], !P1 ;  /* 0x00008000bcf67fae */ /* 0x000fe8000c921874 */
[----:B------:R-:W3:Y:S02]  /*193d0*/  LDL.64 R22, [R1+0x178] ;  /* 0x0001780001167983 */ /* 0x000ee40000100a00 */
[----:B------:R-:W1:Y:S01]  /*193e0*/  LDC R8, c[0x0][0x230] ;  /* 0x00008c00ff087b82 */ /* 0x000e620000000800 */
[----:B------:R-:W-:Y:S01]  /*193f0*/  ISETP.GE.U32.AND P3, PT, R0, 0x7fffff41, PT ;  /* 0x7fffff410000780c */ /* 0x000fe20003f66070 */
[----:B-1----:R-:W-:Y:S01]  /*19400*/  VIADD R0, R4, 0xffffffa2 ;  /* 0xffffffa204007836 */ /* 0x002fe20000000000 */
[----:B------:R-:W-:Y:S04]  /*19410*/  LDGSTS.E [R246+0xc], desc[UR52][R182.64], !P0 ;  /* 0x0000c000b6f67fae */ /* 0x000fe8000c121874 */
[----:B------:R-:W3:Y:S01]  /*19420*/  LDL.64 R18, [R1+0x138] ;  /* 0x0001380001127983 */ /* 0x000ee20000100a00 */
[----:B------:R-:W1:Y:S01]  /*19430*/  LDC R9, c[0x0][0x230] ;  /* 0x00008c00ff097b82 */ /* 0x000e620000000800 */
[----:B------:R-:W-:-:S02]  /*19440*/  ISETP.GE.U32.AND P1, PT, R0, 0x7fffff23, PT ;  /* 0x7fffff230000780c */ /* 0x000fc40003f26070 */
[----:B------:R-:W3:Y:S04]  /*19450*/  LDL.64 R46, [R1+0xf8] ;  /* 0x0000f800012e7983 */ /* 0x000ee80000100a00 */
[----:B------:R-:W3:Y:S01]  /*19460*/  LDL.64 R76, [R1+0x320] ;  /* 0x00032000014c7983 */ /* 0x000ee20000100a00 */
[----:B------:R-:W1:Y:S01]  /*19470*/  LDC R243, c[0x0][0x230] ;  /* 0x00008c00fff37b82 */ /* 0x000e620000000800 */
[----:B------:R-:W-:Y:S02]  /*19480*/  IADD3 R0, R11, -0x60, RZ ;  /* 0xffffffa00b007810 */ /* 0x000fe40007ffe0ff */
[----:B------:R-:W-:Y:S01]  /*19490*/  ISETP.GE.U32.AND P5, PT, R2, 0x7fffff42, PT ;  /* 0x7fffff420200780c */ /* 0x000fe20003fa6070 */
[----:B------:R-:W-:Y:S01]  /*194a0*/  LDGSTS.E [R246+0x4000], desc[UR52][R192.64], !P6 ;  /* 0x04000000c0f67fae */ /* 0x000fe2000f121874 */
[----:B------:R-:W-:Y:S01]  /*194b0*/  ISETP.GE.U32.AND P6, PT, R0, 0x7fffff21, PT ;  /* 0x7fffff210000780c */ /* 0x000fe20003fc6070 */
[----:B------:R-:W-:-:S02]  /*194c0*/  VIADD R2, R244, 0xffffffa3 ;  /* 0xffffffa3f4027836 */ /* 0x000fc40000000000 */
[----:B------:R-:W1:Y:S01]  /*194d0*/  LDC R11, c[0x0][0x230] ;  /* 0x00008c00ff0b7b82 */ /* 0x000e620000000800 */
[----:B------:R-:W-:Y:S01]  /*194e0*/  VIADD R0, R10, 0xffffff83 ;  /* 0xffffff830a007836 */ /* 0x000fe20000000000 */
[----:B------:R-:W-:Y:S01]  /*194f0*/  LDGSTS.E [R246+0x4004], desc[UR52][R16.64], !P2 ;  /* 0x0400400010f67fae */ /* 0x000fe2000d121874 */
[----:B------:R-:W-:Y:S01]  /*19500*/  ISETP.GE.U32.AND P4, PT, R2, 0x7fffff24, PT ;  /* 0x7fffff240200780c */ /* 0x000fe20003f86070 */
[----:B------:R-:W-:Y:S02]  /*19510*/  VIADD R2, R242, 0xffffffa1 ;  /* 0xffffffa1f2027836 */ /* 0x000fe40000000000 */
[----:B------:R-:W-:Y:S01]  /*19520*/  ISETP.GE.U32.AND P2, PT, R0, 0x7fffff04, PT ;  /* 0x7fffff040000780c */ /* 0x000fe20003f46070 */
[----:B------:R-:W-:Y:S01]  /*19530*/  VIADD R0, R8, 0xffffff82 ;  /* 0xffffff8208007836 */ /* 0x000fe20000000000 */
[----:B------:R-:W1:Y:S02]  /*19540*/  LDC R242, c[0x0][0x230] ;  /* 0x00008c00fff27b82 */ /* 0x000e640000000800 */
[----:B-1----:R-:W-:Y:S01]  /*19550*/  VIADD R8, R9, 0xffffff80 ;  /* 0xffffff8009087836 */ /* 0x002fe20000000000 */
[----:B------:R-:W-:Y:S04]  /*19560*/  LDGSTS.E [R246+0x4008], desc[UR52][R184.64], !P5 ;  /* 0x04008000b8f67fae */ /* 0x000fe8000e921874 */
[----:B------:R-:W-:Y:S01]  /*19570*/  ISETP.GE.AND P5, PT, R5, R8, PT ;  /* 0x000000080500720c */ /* 0x000fe20003fa6270 */
[----:B------:R-:W-:Y:S01]  /*19580*/  LDGSTS.E [R246+0x400c], desc[UR52][R200.64], !P3 ;  /* 0x0400c000c8f67fae */ /* 0x000fe2000d921874 */
[----:B------:R-:W-:Y:S01]  /*19590*/  IADD3 R4, R243, 0x7f, RZ ;  /* 0x0000007ff3047810 */ /* 0x000fe20007ffe0ff */
[----:B------:R-:W1:Y:S01]  /*195a0*/  LDC R244, c[0x0][0x230] ;  /* 0x00008c00fff47b82 */ /* 0x000e620000000800 */
[----:B------:R-:W-:Y:S01]  /*195b0*/  ISETP.GE.U32.AND P3, PT, R0, 0x7fffff03, PT ;  /* 0x7fffff030000780c */ /* 0x000fe20003f66070 */
[----:B------:R-:W-:Y:S01]  /*195c0*/  LDGSTS.E [R246+0x8000], desc[UR52][R194.64], !P4 ;  /* 0x08000000c2f67fae */ /* 0x000fe2000e121874 */
[----:B------:R-:W-:-:S02]  /*195d0*/  SEL R0, RZ, 0x4, P5 ;  /* 0x00000004ff007807 */ /* 0x000fc40002800000 */
[----:B------:R-:W-:Y:S01]  /*195e0*/  ISETP.GT.AND P5, PT, R4, 0x7f, PT ;  /* 0x0000007f0400780c */ /* 0x000fe20003fa4270 */
[----:B------:R-:W-:Y:S01]  /*195f0*/  LDGSTS.E [R246+0x8004], desc[UR52][R204.64], !P1 ;  /* 0x08004000ccf67fae */ /* 0x000fe2000c921874 */
[----:B------:R-:W-:Y:S01]  /*19600*/  ISETP.GE.U32.AND P0, PT, R2, 0x7fffff22, PT ;  /* 0x7fffff220200780c */ /* 0x000fe20003f06070 */
[----:B------:R-:W-:Y:S01]  /*19610*/  VIADD R9, R11, 0xffffff81 ;  /* 0xffffff810b097836 */ /* 0x000fe20000000000 */
[----:B------:R-:W-:Y:S01]  /*19620*/  SEL R2, RZ, 0x4, !P5 ;  /* 0x00000004ff027807 */ /* 0x000fe20006800000 */
[----:B------:R-:W3:Y:S01]  /*19630*/  LDL.64 R44, [R1+0x360] ;  /* 0x00036000012c7983 */ /* 0x000ee20000100a00 */
[----:B------:R-:W-:Y:S01]  /*19640*/  ISETP.GE.AND P5, PT, R5, UR4, PT ;  /* 0x0000000405007c0c */ /* 0x000fe2000bfa6270 */
[----:B------:R-:W3:Y:S01]  /*19650*/  LDC R10, c[0x0][0x230] ;  /* 0x00008c00ff0a7b82 */ /* 0x000ee20000000800 */
[----:B------:R-:W-:Y:S01]  /*19660*/  ISETP.GT.AND P4, PT, R4, 0xff, PT ;  /* 0x000000ff0400780c */ /* 0x000fe20003f84270 */
[----:B------:R-:W3:Y:S01]  /*19670*/  LDL.64 R52, [R1+0x3a0] ;  /* 0x0003a00001347983 */ /* 0x000ee20000100a00 */
[----:B------:R-:W-:-:S02]  /*19680*/  SEL R2, R2, RZ, !P5 ;  /* 0x000000ff02027207 */ /* 0x000fc40006800000 */
[----:B------:R-:W-:Y:S01]  /*19690*/  ISETP.GE.U32.AND P5, PT, R9, 0x7fffff02, PT ;  /* 0x7fffff020900780c */ /* 0x000fe20003fa6070 */
[----:B------:R-:W3:Y:S01]  /*196a0*/  LDL.64 R40, [R1+0x3e0] ;  /* 0x0003e00001287983 */ /* 0x000ee20000100a00 */
[----:B------:R-:W-:Y:S01]  /*196b0*/  SEL R0, R0, RZ, P4 ;  /* 0x000000ff00007207 */ /* 0x000fe20002000000 */
[----:B------:R-:W3:Y:S01]  /*196c0*/  LDC R243, c[0x0][0x230] ;  /* 0x00008c00fff37b82 */ /* 0x000ee20000000800 */
[----:B------:R-:W-:Y:S01]  /*196d0*/  ISETP.NE.U32.AND P4, PT, R2, RZ, PT ;  /* 0x000000ff0200720c */ /* 0x000fe20003f85070 */
[----:B------:R-:W-:Y:S01]  /*196e0*/  VIADD R2, R242, 0xffffff7e ;  /* 0xffffff7ef2027836 */ /* 0x000fe20000000000 */
[----:B------:R-:W-:Y:S01]  /*196f0*/  ISETP.GE.U32.AND P1, PT, R8, 0x7fffff01, PT ;  /* 0x7fffff010800780c */ /* 0x000fe20003f26070 */
[----:B------:R-:W-:Y:S04]  /*19700*/  LDGSTS.E [R246+0x8008], desc[UR52][R202.64], !P0 ;  /* 0x08008000caf67fae */ /* 0x000fe8000c121874 */
[----:B------:R-:W-:Y:S01]  /*19710*/  LDGSTS.E [R246+0x800c], desc[UR52][R206.64], !P6 ;  /* 0x0800c000cef67fae */ /* 0x000fe2000f121874 */
[----:B------:R-:W3:Y:S03]  /*19720*/  LDC R11, c[0x0][0x230] ;  /* 0x00008c00ff0b7b82 */ /* 0x000ee60000000800 */
[----:B------:R-:W-:Y:S01]  /*19730*/  LDGSTS.E [R246+0xc000], desc[UR52][R196.64], !P2 ;  /* 0x0c000000c4f67fae */ /* 0x000fe2000d121874 */
[----:B------:R-:W-:Y:S01]  /*19740*/  ISETP.GE.U32.AND P2, PT, R2, 0x7ffffeff, PT ;  /* 0x7ffffeff0200780c */ /* 0x000fe20003f46070 */
[----:B-1----:R-:W-:-:S02]  /*19750*/  VIADD R2, R244, 0xffffff7c ;  /* 0xffffff7cf4027836 */ /* 0x002fc40000000000 */
[----:B------:R-:W-:Y:S04]  /*19760*/  LDGSTS.E [R246+0xc004], desc[UR52][R198.64], !P3 ;  /* 0x0c004000c6f67fae */ /* 0x000fe8000d921874 */
[----:B------:R-:W3:Y:S04]  /*19770*/  LDL.64 R50, [R1+0x420] ;  /* 0x0004200001327983 */ /* 0x000ee80000100a00 */
[----:B------:R-:W3:Y:S04]  /*19780*/  LDL.64 R36, [R1+0x460] ;  /* 0x0004600001247983 */ /* 0x000ee80000100a00 */
[----:B------:R-:W3:Y:S04]  /*19790*/  LDL.64 R34, [R1+0x4a0] ;  /* 0x0004a00001227983 */ /* 0x000ee80000100a00 */
[----:B------:R-:W3:Y:S04]  /*197a0*/  LDL.64 R38, [R1+0x4e0] ;  /* 0x0004e00001267983 */ /* 0x000ee80000100a00 */
[----:B------:R-:W3:Y:S04]  /*197b0*/  LDL.64 R28, [R1+0x520] ;  /* 0x00052000011c7983 */ /* 0x000ee80000100a00 */
[----:B------:R-:W3:Y:S04]  /*197c0*/  LDL.64 R4, [R1+0x560] ;  /* 0x0005600001047983 */ /* 0x000ee80000100a00 */
[----:B------:R-:W3:Y:S04]  /*197d0*/  LDL.64 R26, [R1+0x5a0] ;  /* 0x0005a000011a7983 */ /* 0x000ee80000100a00 */
[----:B------:R-:W3:Y:S04]  /*197e0*/  LDL.64 R30, [R1+0x5e0] ;  /* 0x0005e000011e7983 */ /* 0x000ee80000100a00 */
[----:B------:R-:W3:Y:S01]  /*197f0*/  LDL.64 R20, [R1+0x620] ;  /* 0x0006200001147983 */ /* 0x000ee20000100a00 */
[----:B------:R-:W-:Y:S01]  /*19800*/  LOP3.LUT R242, R6, 0x30, RZ, 0x3c, !PT ;  /* 0x0000003006f27812 */ /* 0x000fe200078e3cff */
[----:B------:R-:W1:Y:S02]  /*19810*/  LDC R8, c[0x0][0x230] ;  /* 0x00008c00ff087b82 */ /* 0x000e640000000800 */
[----:B------:R-:W-:Y:S01]  /*19820*/  LDGSTS.E [R246+0xc008], desc[UR52][R14.64], !P5 ;  /* 0x0c0080000ef67fae */ /* 0x000fe2000e921874 */
[----:B------:R-:W-:Y:S01]  /*19830*/  ISETP.GE.U32.AND P5, PT, R2, 0x7ffffefd, PT ;  /* 0x7ffffefd0200780c */ /* 0x000fe20003fa6070 */
[----:B------:R-:W-:-:S02]  /*19840*/  VIADD R2, R6, UR54 ;  /* 0x0000003606027c36 */ /* 0x000fc40008000000 */
[----:B------:R-:W-:Y:S04]  /*19850*/  LDGSTS.E [R246+0xc00c], desc[UR52][R12.64], !P1 ;  /* 0x0c00c0000cf67fae */ /* 0x000fe8000c921874 */
[----:B------:R-:W0:Y:S04]  /*19860*/  LDGDEPBAR ;  /* 0x00000000000079af */ /* 0x000e280000000000 */
[----:B------:R1:W-:Y:S04]  /*19870*/  STL.64 [R1+0x1280], R6 ;  /* 0x0012800601007387 */ /* 0x0003e80000100a00 */
[----:B----4-:R-:W-:Y:S04]  /*19880*/  LDGSTS.E [R2], desc[UR52][R56.64], P4 ;  /* 0x0000000038027fae */ /* 0x010fe8000a121874 */
[----:B--2---:R-:W-:Y:S04]  /*19890*/  LDGSTS.E [R2+0x400], desc[UR52][R24.64], P4 ;  /* 0x0040000018027fae */ /* 0x004fe8000a121874 */
[----:B------:R-:W-:Y:S04]  /*198a0*/  LDGSTS.E [R2+0x800], desc[UR52][R42.64], P4 ;  /* 0x008000002a027fae */ /* 0x000fe8000a121874 */
[----:B------:R-:W2:Y:S04]  /*198b0*/  LDL.64 R56, [R1+0x660] ;  /* 0x0006600001387983 */ /* 0x000ea80000100a00 */
[----:B------:R-:W4:Y:S04]  /*198c0*/  LDL.64 R24, [R1+0x6a0] ;  /* 0x0006a00001187983 */ /* 0x000f280000100a00 */
[----:B------:R-:W4:Y:S04]  /*198d0*/  LDL.64 R42, [R1+0x6e0] ;  /* 0x0006e000012a7983 */ /* 0x000f280000100a00 */
[----:B---3--:R-:W-:Y:S04]  /*198e0*/  LDGSTS.E [R2+0xc00], desc[UR52][R60.64], P4 ;  /* 0x00c000003c027fae */ /* 0x008fe8000a121874 */
[----:B------:R-:W-:Y:S04]  /*198f0*/  LDGSTS.E [R2+0x1000], desc[UR52][R48.64], P4 ;  /* 0x0100000030027fae */ /* 0x000fe8000a121874 */
[----:B------:R-:W-:Y:S04]  /*19900*/  LDGSTS.E [R2+0x1400], desc[UR52][R32.64], P4 ;  /* 0x0140000020027fae */ /* 0x000fe8000a121874 */
[----:B------:R-:W-:Y:S04]  /*19910*/  LDGSTS.E [R2+0x1800], desc[UR52][R22.64], P4 ;  /* 0x0180000016027fae */ /* 0x000fe8000a121874 */
[----:B------:R-:W3:Y:S04]  /*19920*/  LDL.64 R60, [R1+0x1f0] ;  /* 0x0001f000013c7983 */ /* 0x000ee80000100a00 */
[----:B------:R-:W3:Y:S04]  /*19930*/  LDL.64 R32, [R1+0x720] ;  /* 0x0007200001207983 */ /* 0x000ee80000100a00 */
[----:B------:R-:W-:Y:S04]  /*19940*/  LDGSTS.E [R2+0x1c00], desc[UR52][R18.64], P4 ;  /* 0x01c0000012027fae */ /* 0x000fe8000a121874 */
[----:B------:R-:W3:Y:S04]  /*19950*/  LDL.64 R22, [R1+0x768] ;  /* 0x0007680001167983 */ /* 0x000ee80000100a00 */
[----:B------:R-:W-:Y:S04]  /*19960*/  LDGSTS.E [R2+0x2000], desc[UR52][R46.64], P4 ;  /* 0x020000002e027fae */ /* 0x000fe8000a121874 */
[----:B------:R-:W3:Y:S04]  /*19970*/  LDL.64 R18, [R1+0x7c0] ;  /* 0x0007c00001127983 */ /* 0x000ee80000100a00 */
[----:B------:R-:W-:Y:S04]  /*19980*/  LDGSTS.E [R2+0x2400], desc[UR52][R218.64], P4 ;  /* 0x02400000da027fae */ /* 0x000fe8000a121874 */
[----:B------:R-:W-:Y:S04]  /*19990*/  LDGSTS.E [R2+0x2800], desc[UR52][R234.64], P4 ;  /* 0x02800000ea027fae */ /* 0x000fe8000a121874 */
[----:B------:R-:W-:Y:S04]  /*199a0*/  LDGSTS.E [R2+0x2c00], desc[UR52][R76.64], P4 ;  /* 0x02c000004c027fae */ /* 0x000fe8000a121874 */
[----:B------:R-:W3:Y:S04]  /*199b0*/  LDL.64 R48, [R1+0x1b0] ;  /* 0x0001b00001307983 */ /* 0x000ee80000100a00 */
[----:B------:R-:W3:Y:S04]  /*199c0*/  LDL.64 R46, [R1+0x130] ;  /* 0x00013000012e7983 */ /* 0x000ee80000100a00 */
        /* <DEDUP_REMOVED lines=10> */
[----:B------:R-:W-:Y:S04]  /*19a70*/  LDGSTS.E [R2+0x4800], desc[UR52][R38.64], P4 ;  /* 0x0480000026027fae */ /* 0x000fe8000a121874 */
[----:B------:R-:W-:Y:S04]  /*19a80*/  LDGSTS.E [R2+0x4c00], desc[UR52][R28.64], P4 ;  /* 0x04c000001c027fae */ /* 0x000fe8000a121874 */
[----:B------:R-:W-:Y:S04]  /*19a90*/  LDGSTS.E [R2+0x5000], desc[UR52][R4.64], P4 ;  /* 0x0500000004027fae */ /* 0x000fe8000a121874 */
[----:B------:R-:W-:Y:S04]  /*19aa0*/  LDGSTS.E [R2+0x5400], desc[UR52][R26.64], P4 ;  /* 0x054000001a027fae */ /* 0x000fe8000a121874 */
[----:B------:R-:W-:Y:S04]  /*19ab0*/  LDGSTS.E [R2+0x5800], desc[UR52][R30.64], P4 ;  /* 0x058000001e027fae */ /* 0x000fe8000a121874 */
[----:B------:R-:W3:Y:S04]  /*19ac0*/  LDL.64 R4, [R1+0x2f0] ;  /* 0x0002f00001047983 */ /* 0x000ee80000100a00 */
[----:B------:R-:W3:Y:S04]  /*19ad0*/  LDL.64 R26, [R1+0x2b0] ;  /* 0x0002b000011a7983 */ /* 0x000ee80000100a00 */
[----:B------:R-:W-:Y:S04]  /*19ae0*/  LDGSTS.E [R2+0x5c00], desc[UR52][R20.64], P4 ;  /* 0x05c0000014027fae */ /* 0x000fe8000a121874 */
[----:B------:R-:W3:Y:S04]  /*19af0*/  LDL.64 R30, [R1+0x270] ;  /* 0x00027000011e7983 */ /* 0x000ee80000100a00 */
[----:B------:R-:W3:Y:S04]  /*19b00*/  LDL.64 R50, [R1+0x3e8] ;  /* 0x0003e80001327983 */ /* 0x000ee80000100a00 */
[----:B------:R-:W3:Y:S04]  /*19b10*/  LDL.64 R20, [R1+0x230] ;  /* 0x0002300001147983 */ /* 0x000ee80000100a00 */
[----:B------:R-:W3:Y:S04]  /*19b20*/  LDL.64 R36, [R1+0x428] ;  /* 0x0004280001247983 */ /* 0x000ee80000100a00 */
[----:B------:R-:W3:Y:S04]  /*19b30*/  LDL.64 R34, [R1+0x468] ;  /* 0x0004680001227983 */ /* 0x000ee80000100a00 */
[----:B------:R-:W3:Y:S04]  /*19b40*/  LDL.64 R38, [R1+0x4a8] ;  /* 0x0004a80001267983 */ /* 0x000ee80000100a00 */
[----:B------:R-:W3:Y:S04]  /*19b50*/  LDL.64 R28, [R1+0x4e8] ;  /* 0x0004e800011c7983 */ /* 0x000ee80000100a00 */
[----:B--2---:R-:W-:Y:S04]  /*19b60*/  LDGSTS.E [R2+0x6000], desc[UR52][R56.64], P4 ;  /* 0x0600000038027fae */ /* 0x004fe8000a121874 */
[----:B----4-:R-:W-:Y:S04]  /*19b70*/  LDGSTS.E [R2+0x6400], desc[UR52][R24.64], P4 ;  /* 0x0640000018027fae */ /* 0x010fe8000a121874 */
[----:B------:R-:W-:Y:S04]  /*19b80*/  LDGSTS.E [R2+0x6800], desc[UR52][R42.64], P4 ;  /* 0x068000002a027fae */ /* 0x000fe8000a121874 */
[----:B------:R-:W2:Y:S04]  /*19b90*/  LDL.64 R56, [R1+0x528] ;  /* 0x0005280001387983 */ /* 0x000ea80000100a00 */
[----:B------:R-:W4:Y:S04]  /*19ba0*/  LDL.64 R24, [R1+0x568] ;  /* 0x0005680001187983 */ /* 0x000f280000100a00 */
[----:B------:R-:W2:Y:S01]  /*19bb0*/  LDL.64 R42, [R1+0x170] ;  /* 0x00017000012a7983 */ /* 0x000ea20000100a00 */
[----:B------:R-:W-:-:S03]  /*19bc0*/  LOP3.LUT R244, R6, 0x10, RZ, 0x3c, !PT ;  /* 0x0000001006f47812 */ /* 0x000fc600078e3cff */
[----:B---3--:R-:W-:Y:S04]  /*19bd0*/  LDGSTS.E [R2+0x6c00], desc[UR52][R32.64], P4 ;  /* 0x06c0000020027fae */ /* 0x008fe8000a121874 */
[----:B------:R-:W-:Y:S04]  /*19be0*/  LDGSTS.E [R2+0x7000], desc[UR52][R22.64], P4 ;  /* 0x0700000016027fae */ /* 0x000fe8000a121874 */
[----:B------:R-:W3:Y:S04]  /*19bf0*/  LDL.64 R32, [R1+0x5a8] ;  /* 0x0005a80001207983 */ /* 0x000ee80000100a00 */
[----:B------:R-:W-:Y:S04]  /*19c00*/  LDGSTS.E [R2+0x7400], desc[UR52][R18.64], P4 ;  /* 0x0740000012027fae */ /* 0x000fe8000a121874 */
[----:B------:R-:W-:Y:S04]  /*19c10*/  LDGSTS.E [R2+0x7800], desc[UR52][R236.64], P4 ;  /* 0x07800000ec027fae */ /* 0x000fe8000a121874 */
[----:B------:R-:W-:Y:S04]  /*19c20*/  LDGSTS.E [R2+0x7c00], desc[UR52][R220.64], P4 ;  /* 0x07c00000dc027fae */ /* 0x000fe8000a121874 */
[----:B------:R-:W4:Y:S04]  /*19c30*/  LDL.LU.64 R236, [R1+0x1548] ;  /* 0x0015480001ec7983 */ /* 0x000f280000300a00 */
[----:B------:R-:W3:Y:S01]  /*19c40*/  LDL.LU.64 R220, [R1+0x1540] ;  /* 0x0015400001dc7983 */ /* 0x000ee20000300a00 */
[----:B------:R-:W-:-:S03]  /*19c50*/  IADD3 R244, R244, UR54, RZ ;  /* 0x00000036f4f47c10 */ /* 0x000fc6000fffe0ff */
[----:B------:R-:W4:Y:S04]  /*19c60*/  LDL.64 R22, [R1+0x5e8] ;  /* 0x0005e80001167983 */ /* 0x000f280000100a00 */
[----:B------:R-:W4:Y:S04]  /*19c70*/  LDL.64 R18, [R1+0x628] ;  /* 0x0006280001127983 */ /* 0x000f280000100a00 */
[----:B------:R-:W-:Y:S04]  /*19c80*/  LDGSTS.E [R244+0x80], desc[UR52][R4.64], P4 ;  /* 0x0008000004f47fae */ /* 0x000fe8000a121874 */
[----:B------:R-:W-:Y:S04]  /*19c90*/  LDGSTS.E [R244+0x480], desc[UR52][R26.64], P4 ;  /* 0x004800001af47fae */ /* 0x000fe8000a121874 */
[----:B------:R-:W4:Y:S04]  /*19ca0*/  LDL.64 R4, [R1+0x668] ;  /* 0x0006680001047983 */ /* 0x000f280000100a00 */
[----:B------:R-:W-:Y:S04]  /*19cb0*/  LDGSTS.E [R244+0x880], desc[UR52][R30.64], P4 ;  /* 0x008800001ef47fae */ /* 0x000fe8000a121874 */
[----:B------:R-:W-:Y:S04]  /*19cc0*/  LDGSTS.E [R244+0xc80], desc[UR52][R20.64], P4 ;  /* 0x00c8000014f47fae */ /* 0x000fe8000a121874 */
[----:B------:R-:W4:Y:S04]  /*19cd0*/  LDL.64 R26, [R1+0x6a8] ;  /* 0x0006a800011a7983 */ /* 0x000f280000100a00 */
[----:B------:R-:W-:Y:S04]  /*19ce0*/  LDGSTS.E [R244+0x1080], desc[UR52][R60.64], P4 ;  /* 0x010800003cf47fae */ /* 0x000fe8000a121874 */
[----:B------:R-:W4:Y:S04]  /*19cf0*/  LDL.64 R30, [R1+0x6e8] ;  /* 0x0006e800011e7983 */ /* 0x000f280000100a00 */
[----:B------:R-:W-:Y:S04]  /*19d00*/  LDGSTS.E [R244+0x1480], desc[UR52][R48.64], P4 ;  /* 0x0148000030f47fae */ /* 0x000fe8000a121874 */
[----:B------:R-:W4:Y:S04]  /*19d10*/  LDL.64 R20, [R1+0x728] ;  /* 0x0007280001147983 */ /* 0x000f280000100a00 */
[----:B------:R-:W4:Y:S04]  /*19d20*/  LDL.64 R48, [R1+0x168] ;  /* 0x0001680001307983 */ /* 0x000f280000100a00 */
[----:B--2---:R-:W-:Y:S04]  /*19d30*/  LDGSTS.E [R244+0x1880], desc[UR52][R42.64], P4 ;  /* 0x018800002af47fae */ /* 0x004fe8000a121874 */
[----:B------:R-:W-:Y:S04]  /*19d40*/  LDGSTS.E [R244+0x1c80], desc[UR52][R46.64], P4 ;  /* 0x01c800002ef47fae */ /* 0x000fe8000a121874 */
[----:B------:R-:W-:Y:S04]  /*19d50*/  LDGSTS.E [R244+0x2080], desc[UR52][R76.64], P4 ;  /* 0x020800004cf47fae */ /* 0x000fe8000a121874 */
[----:B------:R-:W2:Y:S04]  /*19d60*/  LDL.64 R42, [R1+0x770] ;  /* 0x00077000012a7983 */ /* 0x000ea80000100a00 */
[----:B------:R-:W2:Y:S04]  /*19d70*/  LDL.64 R46, [R1+0x128] ;  /* 0x00012800012e7983 */ /* 0x000ea80000100a00 */
[----:B------:R-:W2:Y:S04]  /*19d80*/  LDL.64 R76, [R1+0xe8] ;  /* 0x0000e800014c7983 */ /* 0x000ea80000100a00 */
[----:B---3--:R-:W-:Y:S04]  /*19d90*/  LDGSTS.E [R244+0x2480], desc[UR52][R220.64], P4 ;  /* 0x02480000dcf47fae */ /* 0x008fe8000a121874 */
[----:B----4-:R-:W-:Y:S04]  /*19da0*/  LDGSTS.E [R244+0x2880], desc[UR52][R236.64], P4 ;  /* 0x02880000ecf47fae */ /* 0x010fe8000a121874 */
        /* <DEDUP_REMOVED lines=12> */
[----:B------:R-:W4:Y:S04]  /*19e70*/  LDL.64 R24, [R1+0x2a8] ;  /* 0x0002a80001187983 */ /* 0x000f280000100a00 */
[----:B------:R-:W4:Y:S04]  /*19e80*/  LDL.64 R32, [R1+0x268] ;  /* 0x0002680001207983 */ /* 0x000f280000100a00 */
[----:B------:R-:W-:Y:S04]  /*19e90*/  LDGSTS.E [R244+0x5880], desc[UR52][R22.64], P4 ;  /* 0x0588000016f47fae */ /* 0x000fe8000a121874 */
[----:B------:R-:W-:Y:S04]  /*19ea0*/  LDGSTS.E [R244+0x5c80], desc[UR52][R18.64], P4 ;  /* 0x05c8000012f47fae */ /* 0x000fe8000a121874 */
[----:B------:R-:W4:Y:S04]  /*19eb0*/  LDL.64 R22, [R1+0x228] ;  /* 0x0002280001167983 */ /* 0x000f280000100a00 */
[----:B------:R-:W-:Y:S04]  /*19ec0*/  LDGSTS.E [R244+0x6080], desc[UR52][R4.64], P4 ;  /* 0x0608000004f47fae */ /* 0x000fe8000a121874 */
[----:B------:R-:W4:Y:S04]  /*19ed0*/  LDL.64 R18, [R1+0x1e8] ;  /* 0x0001e80001127983 */ /* 0x000f280000100a00 */
[----:B------:R-:W4:Y:S04]  /*19ee0*/  LDL.64 R4, [R1+0x1a8] ;  /* 0x0001a80001047983 */ /* 0x000f280000100a00 */
[----:B------:R-:W-:Y:S04]  /*19ef0*/  LDGSTS.E [R244+0x6480], desc[UR52][R26.64], P4 ;  /* 0x064800001af47fae */ /* 0x000fe8000a121874 */
[----:B------:R-:W-:Y:S04]  /*19f00*/  LDGSTS.E [R244+0x6880], desc[UR52][R30.64], P4 ;  /* 0x068800001ef47fae */ /* 0x000fe8000a121874 */
[----:B------:R-:W-:Y:S04]  /*19f10*/  LDGSTS.E [R244+0x6c80], desc[UR52][R20.64], P4 ;  /* 0x06c8000014f47fae */ /* 0x000fe8000a121874 */
[----:B--2---:R-:W-:Y:S04]  /*19f20*/  LDGSTS.E [R244+0x7080], desc[UR52][R42.64], P4 ;  /* 0x070800002af47fae */ /* 0x004fe8000a121874 */
[----:B------:R-:W-:Y:S04]  /*19f30*/  LDGSTS.E [R244+0x7480], desc[UR52][R212.64], P4 ;  /* 0x07480000d4f47fae */ /* 0x000fe8000a121874 */
[----:B------:R-:W-:Y:S04]  /*19f40*/  LDGSTS.E [R244+0x7880], desc[UR52][R238.64], P4 ;  /* 0x07880000eef47fae */ /* 0x000fe8000a121874 */
[----:B------:R-:W-:Y:S04]  /*19f50*/  LDGSTS.E [R244+0x7c80], desc[UR52][R222.64], P4 ;  /* 0x07c80000def47fae */ /* 0x000fe8000a121874 */
[----:B------:R-:W2:Y:S04]  /*19f60*/  LDL.LU.64 R212, [R1+0x1538] ;  /* 0x0015380001d47983 */ /* 0x000ea80000300a00 */
[----:B------:R-:W2:Y:S04]  /*19f70*/  LDL.64 R44, [R1+0x330] ;  /* 0x00033000012c7983 */ /* 0x000ea80000100a00 */
        /* <DEDUP_REMOVED lines=11> */
[----:B------:R-:W2:Y:S04]  /*1a030*/  LDL.LU.64 R238, [R1+0x1530] ;  /* 0x0015300001ee7983 */ /* 0x000ea80000300a00 */
[----:B------:R-:W2:Y:S01]  /*1a040*/  LDL.LU.64 R222, [R1+0x1528] ;  /* 0x0015280001de7983 */ /* 0x000ea20000300a00 */
[----:B------:R-:W-:Y:S01]  /*1a050*/  ISETP.NE.U32.AND P0, PT, R0, RZ, PT ;  /* 0x000000ff0000720c */ /* 0x000fe20003f05070 */
[----:B------:R-:W-:-:S02]  /*1a060*/  VIADD R0, R10, 0xffffff7f ;  /* 0xffffff7f0a007836 */ /* 0x000fc40000000000 */
[----:B------:R-:W2:Y:S03]  /*1a070*/  LDL.64 R60, [R1+0x2e0] ;  /* 0x0002e000013c7983 */ /* 0x000ea60000100a00 */
[----:B------:R-:W-:Y:S02]  /*1a080*/  ISETP.GE.U32.AND P6, PT, R0, 0x7fffff00, PT ;  /* 0x7fffff000000780c */ /* 0x000fe40003fc6070 */
[----:B------:R-:W-:Y:S02]  /*1a090*/  IADD3 R0, R243, -0x83, RZ ;  /* 0xffffff7df3007810 */ /* 0x000fe40007ffe0ff */
[----:B------:R-:W-:-:S05]  /*1a0a0*/  LOP3.LUT R243, R6, 0x20, RZ, 0x3c, !PT ;  /* 0x0000002006f37812 */ /* 0x000fca00078e3cff */
[----:B------:R-:W-:-:S05]  /*1a0b0*/  VIADD R243, R243, UR54 ;  /* 0x00000036f3f37c36 */ /* 0x000fca0008000000 */
[----:B---3--:R-:W-:Y:S04]  /*1a0c0*/  LDGSTS.E [R243+0x100], desc[UR52][R56.64], P4 ;  /* 0x0010000038f37fae */ /* 0x008fe8000a121874 */
[----:B----4-:R-:W-:Y:S04]  /*1a0d0*/  LDGSTS.E [R243+0x500], desc[UR52][R24.64], P4 ;  /* 0x0050000018f37fae */ /* 0x010fe8000a121874 */
[----:B------:R-:W-:Y:S04]  /*1a0e0*/  LDGSTS.E [R243+0x900], desc[UR52][R32.64], P4 ;  /* 0x0090000020f37fae */ /* 0x000fe8000a121874 */
[----:B------:R-:W3:Y:S04]  /*1a0f0*/  LDL.64 R56, [R1+0x630] ;  /* 0x0006300001387983 */ /* 0x000ee80000100a00 */
[----:B------:R-:W4:Y:S04]  /*1a100*/  LDL.64 R24, [R1+0x670] ;  /* 0x0006700001187983 */ /* 0x000f280000100a00 */
[----:B------:R-:W4:Y:S04]  /*1a110*/  LDL.64 R32, [R1+0x6b0] ;  /* 0x0006b00001207983 */ /* 0x000f280000100a00 */
[----:B------:R-:W-:Y:S04]  /*1a120*/  LDGSTS.E [R243+0xd00], desc[UR52][R22.64], P4 ;  /* 0x00d0000016f37fae */ /* 0x000fe8000a121874 */
[----:B------:R-:W-:Y:S04]  /*1a130*/  LDGSTS.E [R243+0x1100], desc[UR52][R18.64], P4 ;  /* 0x0110000012f37fae */ /* 0x000fe8000a121874 */
[----:B------:R-:W-:Y:S04]  /*1a140*/  LDGSTS.E [R243+0x1500], desc[UR52][R4.64], P4 ;  /* 0x0150000004f37fae */ /* 0x000fe8000a121874 */
[----:B------:R-:W4:Y:S04]  /*1a150*/  LDL.64 R22, [R1+0x6f0] ;  /* 0x0006f00001167983 */ /* 0x000f280000100a00 */
        /* <DEDUP_REMOVED lines=8> */
[----:B--2---:R-:W-:Y:S04]  /*1a1e0*/  LDGSTS.E [R243+0x2500], desc[UR52][R222.64], P4 ;  /* 0x02500000def37fae */ /* 0x004fe8000a121874 */
        /* <DEDUP_REMOVED lines=22> */
[----:B------:R-:W3:Y:S04]  /*1a350*/  LDL.64 R44, [R1+0x120] ;  /* 0x00012000012c7983 */ /* 0x000ee80000100a00 */
[----:B------:R-:W4:Y:S04]  /*1a360*/  LDL.64 R52, [R1+0x338] ;  /* 0x0003380001347983 */ /* 0x000f280000100a00 */
        /* <DEDUP_REMOVED lines=13> */
[----:B------:R-:W-:Y:S04]  /*1a440*/  LDGSTS.E [R243+0x7500], desc[UR52][R240.64], P4 ;  /* 0x07500000f0f37fae */ /* 0x000fe8000a121874 */
[----:B------:R-:W-:Y:S04]  /*1a450*/  LDGSTS.E [R243+0x7900], desc[UR52][R224.64], P4 ;  /* 0x07900000e0f37fae */ /* 0x000fe8000a121874 */
[----:B------:R-:W-:Y:S04]  /*1a460*/  LDGSTS.E [R243+0x7d00], desc[UR52][R208.64], P4 ;  /* 0x07d00000d0f37fae */ /* 0x000fe8000a121874 */
[----:B------:R-:W4:Y:S04]  /*1a470*/  LDL.LU.64 R240, [R1+0x1520] ;  /* 0x0015200001f07983 */ /* 0x000f280000300a00 */
[----:B------:R-:W4:Y:S04]  /*1a480*/  LDL.LU.64 R224, [R1+0x1518] ;  /* 0x0015180001e07983 */ /* 0x000f280000300a00 */
[----:B------:R-:W4:Y:S01]  /*1a490*/  LDL.LU.64 R208, [R1+0x1510] ;  /* 0x0015100001d07983 */ /* 0x000f220000300a00 */
[----:B------:R-:W-:-:S03]  /*1a4a0*/  VIADD R242, R242, UR54 ;  /* 0x00000036f2f27c36 */ /* 0x000fc60008000000 */
[----:B------:R-:W4:Y:S04]  /*1a4b0*/  LDL.64 R54, [R1+0x2d8] ;  /* 0x0002d80001367983 */ /* 0x000f280000100a00 */
[----:B------:R-:W-:Y:S04]  /*1a4c0*/  LDGSTS.E [R242+0x180], desc[UR52][R60.64], P4 ;  /* 0x001800003cf27fae */ /* 0x000fe8000a121874 */
        /* <DEDUP_REMOVED lines=9> */
[----:B------:R-:W-:Y:S04]  /*1a560*/  LDGSTS.E [R242+0x1580], desc[UR52][R46.64], P4 ;  /* 0x015800002ef27fae */ /* 0x000fe8000a121874 */
[----:B------:R-:W-:Y:S04]  /*1a570*/  LDGSTS.E [R242+0x1980], desc[UR52][R76.64], P4 ;  /* 0x019800004cf27fae */ /* 0x000fe8000a121874 */
[----:B---3--:R-:W-:Y:S04]  /*1a580*/  LDGSTS.E [R242+0x1d80], desc[UR52][R44.64], P4 ;  /* 0x01d800002cf27fae */ /* 0x008fe8000a121874 */
[----:B------:R-:W3:Y:S04]  /*1a590*/  LDL.64 R46, [R1+0x218] ;  /* 0x00021800012e7983 */ /* 0x000ee80000100a00 */
[----:B------:R-:W3:Y:S04]  /*1a5a0*/  LDL.64 R76, [R1+0x1d8] ;  /* 0x0001d800014c7983 */ /* 0x000ee80000100a00 */
[----:B------:R-:W3:Y:S04]  /*1a5b0*/  LDL.64 R44, [R1+0x198] ;  /* 0x00019800012c7983 */ /* 0x000ee80000100a00 */
        /* <DEDUP_REMOVED lines=37> */
[----:B------:R-:W2:Y:S04]  /*1a810*/  LDL.64 R24, [R1+0x580] ;  /* 0x0005800001187983 */ /* 0x000ea80000100a00 */
[----:B------:R-:W2:Y:S04]  /*1a820*/  LDL.64 R32, [R1+0x5c0] ;  /* 0x0005c00001207983 */ /* 0x000ea80000100a00 */
[----:B------:R-:W2:Y:S04]  /*1a830*/  LDL.64 R22, [R1+0x600] ;  /* 0x0006000001167983 */ /* 0x000ea80000100a00 */
[----:B------:R-:W2:Y:S04]  /*1a840*/  LDL.64 R30, [R1+0x640] ;  /* 0x00064000011e7983 */ /* 0x000ea80000100a00 */
[----:B------:R-:W2:Y:S04]  /*1a850*/  LDL.64 R20, [R1+0x680] ;  /* 0x0006800001147983 */ /* 0x000ea80000100a00 */
[----:B------:R-:W2:Y:S04]  /*1a860*/  LDL.LU.64 R226, [R1+0x14f8] ;  /* 0x0014f80001e27983 */ /* 0x000ea80000300a00 */
[----:B------:R-:W-:Y:S04]  /*1a870*/  LDGSTS.E [R242+0x7d80], desc[UR52][R210.64], P4 ;  /* 0x07d80000d2f27fae */ /* 0x000fe8000a121874 */
[----:B------:R-:W2:Y:S01]  /*1a880*/  LDL.LU.64 R210, [R1+0x14f0] ;  /* 0x0014f00001d27983 */ /* 0x000ea20000300a00 */
[----:B------:R-:W-:Y:S01]  /*1a890*/  ISETP.GE.U32.AND P3, PT, R0, 0x7ffffefe, PT ;  /* 0x7ffffefe0000780c */ /* 0x000fe20003f66070 */
[----:B------:R-:W-:Y:S01]  /*1a8a0*/  VIADD R0, R11, 0xffffff5f ;  /* 0xffffff5f0b007836 */ /* 0x000fe20000000000 */
[----:B------:R-:W-:-:S05]  /*1a8b0*/  LOP3.LUT R11, R6, 0x40, RZ, 0x3c, !PT ;  /* 0x00000040060b7812 */ /* 0x000fca00078e3cff */
[----:B------:R-:W-:-:S05]  /*1a8c0*/  VIADD R11, R11, UR54 ;  /* 0x000000360b0b7c36 */ /* 0x000fca0008000000 */
[----:B------:R-:W-:Y:S04]  /*1a8d0*/  LDGSTS.E [R11+0x200], desc[UR52][R54.64], P4 ;  /* 0x00200000360b7fae */ /* 0x000fe8000a121874 */
[----:B------:R-:W-:Y:S04]  /*1a8e0*/  LDGSTS.E [R11+0x600], desc[UR52][R60.64], P4 ;  /* 0x006000003c0b7fae */ /* 0x000fe8000a121874 */
[----:B------:R-:W-:Y:S04]  /*1a8f0*/  LDGSTS.E [R11+0xa00], desc[UR52][R48.64], P4 ;  /* 0x00a00000300b7fae */ /* 0x000fe8000a121874 */
[----:B---3--:R-:W-:Y:S04]  /*1a900*/  LDGSTS.E [R11+0xe00], desc[UR52][R46.64], P4 ;  /* 0x00e000002e0b7fae */ /* 0x008fe8000a121874 */
[----:B------:R-:W-:Y:S04]  /*1a910*/  LDGSTS.E [R11+0x1200], desc[UR52][R76.64], P4 ;  /* 0x012000004c0b7fae */ /* 0x000fe8000a121874 */
[----:B------:R-:W-:Y:S04]  /*1a920*/  LDGSTS.E [R11+0x1600], desc[UR52][R44.64], P4 ;  /* 0x016000002c0b7fae */ /* 0x000fe8000a121874 */
[----:B------:R3:W-:Y:S01]  /*1a930*/  STL.64 [R1+0x13b0], R242 ;  /* 0x0013b0f201007387 */ /* 0x0007e20000100a00 */
[----:B------:R-:W-:-:S03]  /*1a940*/  ISETP.GE.U32.AND P1, PT, R0, 0x7ffffee0, PT ;  /* 0x7ffffee00000780c */ /* 0x000fc60003f26070 */
[----:B----4-:R-:W-:Y:S04]  /*1a950*/  LDGSTS.E [R11+0x1a00], desc[UR52][R18.64], P4 ;  /* 0x01a00000120b7fae */ /* 0x010fe8000a121874 */
[----:B------:R-:W-:Y:S01]  /*1a960*/  LDGSTS.E [R11+0x1e00], desc[UR52][R4.64], P4 ;  /* 0x01e00000040b7fae */ /* 0x000fe2000a121874 */
[C---:B------:R-:W-:Y:S02]  /*1a970*/  LOP3.LUT R10, R6.reuse, 0x50, RZ, 0x3c, !PT ;  /* 0x00000050060a7812 */ /* 0x040fe400078e3cff */
[----:B------:R-:W-:Y:S01]  /*1a980*/  LOP3.LUT R9, R6, 0x60, RZ, 0x3c, !PT ;  /* 0x0000006006097812 */ /* 0x000fe200078e3cff */
[----:B------:R-:W4:Y:S04]  /*1a990*/  LDL.64 R54, [R1+0x210] ;  /* 0x0002100001367983 */ /* 0x000f280000100a00 */
[----:B------:R-:W3:Y:S04]  /*1a9a0*/  LDL.64 R18, [R1+0x740] ;  /* 0x0007400001127983 */ /* 0x000ee80000100a00 */
[----:B------:R-:W4:Y:S04]  /*1a9b0*/  LDL.64 R4, [R1+0x790] ;  /* 0x0007900001047983 */ /* 0x000f280000100a00 */
[----:B------:R-:W4:Y:S04]  /*1a9c0*/  LDL.64 R60, [R1+0x1d0] ;  /* 0x0001d000013c7983 */ /* 0x000f280000100a00 */
        /* <DEDUP_REMOVED lines=18> */
[----:B------:R-:W-:Y:S04]  /*1aaf0*/  LDGSTS.E [R11+0x5a00], desc[UR52][R22.64], P4 ;  /* 0x05a00000160b7fae */ /* 0x000fe8000a121874 */
[----:B------:R-:W-:Y:S04]  /*1ab00*/  LDGSTS.E [R11+0x5e00], desc[UR52][R30.64], P4 ;  /* 0x05e000001e0b7fae */ /* 0x000fe8000a121874 */
[----:B------:R-:W-:Y:S04]  /*1ab10*/  LDGSTS.E [R11+0x6200], desc[UR52][R20.64], P4 ;  /* 0x06200000140b7fae */ /* 0x000fe8000a121874 */
[----:B------:R-:W-:Y:S04]  /*1ab20*/  LDGSTS.E [R11+0x6600], desc[UR52][R228.64], P4 ;  /* 0x06600000e40b7fae */ /* 0x000fe8000a121874 */
[----:B------:R-:W-:Y:S01]  /*1ab30*/  LDGSTS.E [R11+0x6a00], desc[UR52][R212.64], P4 ;  /* 0x06a00000d40b7fae */ /* 0x000fe2000a121874 */
[----:B-1----:R-:W-:-:S03]  /*1ab40*/  VIADD R0, R8, 0xffffff5e ;  /* 0xffffff5e08007836 */ /* 0x002fc60000000000 */
[----:B------:R-:W2:Y:S04]  /*1ab50*/  LDL.64 R228, [R1+0x2d0] ;  /* 0x0002d00001e47983 */ /* 0x000ea80000100a00 */
[----:B------:R-:W2:Y:S01]  /*1ab60*/  LDL.64 R212, [R1+0x290] ;  /* 0x0002900001d47983 */ /* 0x000ea20000100a00 */
[----:B------:R-:W-:-:S03]  /*1ab70*/  LOP3.LUT R8, R6, 0x70, RZ, 0x3c, !PT ;  /* 0x0000007006087812 */ /* 0x000fc600078e3cff */
[----:B---3--:R-:W-:Y:S01]  /*1ab80*/  LDGSTS.E [R11+0x6e00], desc[UR52][R18.64], P4 ;  /* 0x06e00000120b7fae */ /* 0x008fe2000a121874 */
[----:B------:R-:W-:-:S03]  /*1ab90*/  IADD3 R10, R10, UR54, RZ ;  /* 0x000000360a0a7c10 */ /* 0x000fc6000fffe0ff */
[----:B------:R-:W3:Y:S04]  /*1aba0*/  LDL.64 R6, [R1+0x250] ;  /* 0x0002500001067983 */ /* 0x000ee80000100a00 */
[----:B----4-:R-:W-:Y:S04]  /*1abb0*/  LDGSTS.E [R11+0x7200], desc[UR52][R4.64], P4 ;  /* 0x07200000040b7fae */ /* 0x010fe8000a121874 */
[----:B------:R-:W4:Y:S04]  /*1abc0*/  LDL.LU.64 R242, [R1+0x6c8] ;  /* 0x0006c80001f27983 */ /* 0x000f280000300a00 */
        /* <DEDUP_REMOVED lines=16> */
[----:B------:R-:W2:Y:S04]  /*1acd0*/  LDL.LU.64 R216, [R1+0x14e8] ;  /* 0x0014e80001d87983 */ /* 0x000ea80000300a00 */
[----:B------:R-:W2:Y:S04]  /*1ace0*/  LDL.64 R32, [R1+0x648] ;  /* 0x0006480001207983 */ /* 0x000ea80000100a00 */
[----:B------:R-:W2:Y:S04]  /*1acf0*/  LDL.64 R30, [R1+0x688] ;  /* 0x00068800011e7983 */ /* 0x000ea80000100a00 */
[----:B------:R-:W2:Y:S04]  /*1ad00*/  LDL.LU.64 R232, [R1+0x14e0] ;  /* 0x0014e00001e87983 */ /* 0x000ea80000300a00 */
[----:B------:R-:W2:Y:S04]  /*1ad10*/  LDL.64 R20, [R1+0x708] ;  /* 0x0007080001147983 */ /* 0x000ea80000100a00 */
[----:B------:R-:W2:Y:S04]  /*1ad20*/  LDL.64 R18, [R1+0x748] ;  /* 0x0007480001127983 */ /* 0x000ea80000100a00 */
[----:B------:R-:W2:Y:S04]  /*1ad30*/  LDL.64 R42, [R1+0x7a0] ;  /* 0x0007a000012a7983 */ /* 0x000ea80000100a00 */
[----:B------:R-:W-:Y:S04]  /*1ad40*/  LDGSTS.E [R10+0x280], desc[UR52][R228.64], P4 ;  /* 0x00280000e40a7fae */ /* 0x000fe8000a121874 */
[----:B------:R-:W-:Y:S04]  /*1ad50*/  LDGSTS.E [R10+0x680], desc[UR52][R212.64], P4 ;  /* 0x00680000d40a7fae */ /* 0x000fe8000a121874 */
[----:B---3--:R-:W-:Y:S04]  /*1ad60*/  LDGSTS.E [R10+0xa80], desc[UR52][R6.64], P4 ;  /* 0x00a80000060a7fae */ /* 0x008fe8000a121874 */
[----:B------:R-:W3:Y:S04]  /*1ad70*/  LDL.LU.64 R228, [R1+0x14d8] ;  /* 0x0014d80001e47983 */ /* 0x000ee80000300a00 */
[----:B------:R-:W4:Y:S04]  /*1ad80*/  LDL.LU.64 R212, [R1+0x14d0] ;  /* 0x0014d00001d47983 */ /* 0x000f280000300a00 */
        /* <DEDUP_REMOVED lines=8> */
[----:B------:R-:W2:Y:S04]  /*1ae10*/  LDL.64 R48, [R1+0x188] ;  /* 0x0001880001307983 */ /* 0x000ea80000100a00 */
[----:B----4-:R-:W-:Y:S04]  /*1ae20*/  LDGSTS.E [R10+0x2280], desc[UR52][R212.64], P4 ;  /* 0x02280000d40a7fae */ /* 0x010fe8000a121874 */
[----:B---3--:R-:W-:Y:S04]  /*1ae30*/  LDGSTS.E [R10+0x2680], desc[UR52][R228.64], P4 ;  /* 0x02680000e40a7fae */ /* 0x008fe8000a121874 */
        /* <DEDUP_REMOVED lines=13> */
[----:B--2---:R-:W-:Y:S04]  /*1af10*/  LDGSTS.E [R10+0x5e80], desc[UR52][R32.64], P4 ;  /* 0x05e80000200a7fae */ /* 0x004fe8000a121874 */
[----:B------:R-:W2:Y:S04]  /*1af20*/  LDL.64 R4, [R1+0x2c8] ;  /* 0x0002c80001047983 */ /* 0x000ea80000100a00 */
[----:B------:R-:W3:Y:S04]  /*1af30*/  LDL.64 R22, [R1+0x288] ;  /* 0x0002880001167983 */ /* 0x000ee80000100a00 */
[----:B------:R-:W-:Y:S04]  /*1af40*/  LDGSTS.E [R10+0x6280], desc[UR52][R30.64], P4 ;  /* 0x062800001e0a7fae */ /* 0x000fe8000a121874 */
[----:B------:R-:W-:Y:S04]  /*1af50*/  LDGSTS.E [R10+0x6680], desc[UR52][R242.64], P4 ;  /* 0x06680000f20a7fae */ /* 0x000fe8000a121874 */
[----:B------:R-:W-:Y:S04]  /*1af60*/  LDGSTS.E [R10+0x6a80], desc[UR52][R20.64], P4 ;  /* 0x06a80000140a7fae */ /* 0x000fe8000a121874 */
[----:B------:R-:W-:Y:S04]  /*1af70*/  LDGSTS.E [R10+0x6e80], desc[UR52][R18.64], P4 ;  /* 0x06e80000120a7fae */ /* 0x000fe8000a121874 */
[----:B------:R-:W-:Y:S04]  /*1af80*/  LDGSTS.E [R10+0x7280], desc[UR52][R42.64], P4 ;  /* 0x072800002a0a7fae */ /* 0x000fe8000a121874 */
[----:B------:R-:W4:Y:S04]  /*1af90*/  LDL.64 R30, [R1+0x148] ;  /* 0x00014800011e7983 */ /* 0x000f280000100a00 */
[----:B------:R-:W4:Y:S04]  /*1afa0*/  LDL.64 R20, [R1+0x108] ;  /* 0x0001080001147983 */ /* 0x000f280000100a00 */
[----:B------:R-:W-:Y:S04]  /*1afb0*/  LDGSTS.E [R10+0x7680], desc[UR52][R232.64], P4 ;  /* 0x07680000e80a7fae */ /* 0x000fe8000a121874 */
[----:B------:R-:W-:Y:S04]  /*1afc0*/  LDGSTS.E [R10+0x7a80], desc[UR52][R230.64], P4 ;  /* 0x07a80000e60a7fae */ /* 0x000fe8000a121874 */
[----:B------:R-:W-:Y:S04]  /*1afd0*/  LDGSTS.E [R10+0x7e80], desc[UR52][R214.64], P4 ;  /* 0x07e80000d60a7fae */ /* 0x000fe8000a121874 */
[----:B------:R-:W4:Y:S04]  /*1afe0*/  LDL.LU.64 R232, [R1+0x14c8] ;  /* 0x0014c80001e87983 */ /* 0x000f280000300a00 */
[----:B------:R-:W4:Y:S04]  /*1aff0*/  LDL.LU.64 R230, [R1+0x14c0] ;  /* 0x0014c00001e67983 */ /* 0x000f280000300a00 */
[----:B------:R-:W4:Y:S04]  /*1b000*/  LDL.LU.64 R214, [R1+0x14b8] ;  /* 0x0014b80001d67983 */ /* 0x000f280000300a00 */
[----:B------:R-:W4:Y:S04]  /*1b010*/  LDL.64 R46, [R1+0x310] ;  /* 0x00031000012e7983 */ /* 0x000f280000100a00 */
[----:B------:R-:W4:Y:S01]  /*1b020*/  LDL.64 R18, [R1+0x350] ;  /* 0x0003500001127983 */ /* 0x000f220000100a00 */
[----:B------:R-:W-:-:S03]  /*1b030*/  VIADD R9, R9, UR54 ;  /* 0x0000003609097c36 */ /* 0x000fc60008000000 */
        /* <DEDUP_REMOVED lines=9> */
[----:B------:R1:W-:Y:S04]  /*1b0d0*/  STL.64 [R1+0x1368], R10 ;  /* 0x0013680a01007387 */ /* 0x0003e80000100a00 */
[----:B-1----:R-:W4:Y:S04]  /*1b0e0*/  LDL.LU.64 R10, [R1+0x860] ;  /* 0x00086000010a7983 */ /* 0x002f280000300a00 */
[----:B------:R-:W4:Y:S04]  /*1b0f0*/  LDL.64 R28, [R1+0x610] ;  /* 0x00061000011c7983 */ /* 0x000f280000100a00 */
[----:B------:R-:W4:Y:S04]  /*1b100*/  LDL.64 R26, [R1+0x650] ;  /* 0x00065000011a7983 */ /* 0x000f280000100a00 */
[----:B------:R-:W4:Y:S04]  /*1b110*/  LDL.64 R56, [R1+0x690] ;  /* 0x0006900001387983 */ /* 0x000f280000100a00 */
[----:B------:R-:W4:Y:S04]  /*1b120*/  LDL.64 R24, [R1+0x6d0] ;  /* 0x0006d00001187983 */ /* 0x000f280000100a00 */
[----:B------:R-:W4:Y:S04]  /*1b130*/  LDL.64 R32, [R1+0x710] ;  /* 0x0007100001207983 */ /* 0x000f280000100a00 */
[----:B--2---:R-:W-:Y:S04]  /*1b140*/  LDGSTS.E [R9+0x300], desc[UR52][R4.64], P4 ;  /* 0x0030000004097fae */ /* 0x004fe8000a121874 */
[----:B---3--:R-:W-:Y:S04]  /*1b150*/  LDGSTS.E [R9+0x700], desc[UR52][R22.64], P4 ;  /* 0x0070000016097fae */ /* 0x008fe8000a121874 */
[----:B------:R-:W-:Y:S04]  /*1b160*/  LDGSTS.E [R9+0xb00], desc[UR52][R6.64], P4 ;  /* 0x00b0000006097fae */ /* 0x000fe8000a121874 */
[----:B------:R-:W2:Y:S04]  /*1b170*/  LDL.64 R4, [R1+0x5d0] ;  /* 0x0005d00001047983 */ /* 0x000ea80000100a00 */
[----:B------:R-:W3:Y:S04]  /*1b180*/  LDL.64 R22, [R1+0x750] ;  /* 0x0007500001167983 */ /* 0x000ee80000100a00 */
[----:B------:R-:W-:Y:S04]  /*1b190*/  LDGSTS.E [R9+0xf00], desc[UR52][R54.64], P4 ;  /* 0x00f0000036097fae */ /* 0x000fe8000a121874 */
[----:B------:R-:W-:Y:S04]  /*1b1a0*/  LDGSTS.E [R9+0x1300], desc[UR52][R60.64], P4 ;  /* 0x013000003c097fae */ /* 0x000fe8000a121874 */
[----:B------:R-:W-:Y:S04]  /*1b1b0*/  LDGSTS.E [R9+0x1700], desc[UR52][R48.64], P4 ;  /* 0x0170000030097fae */ /* 0x000fe8000a121874 */
[----:B----4-:R-:W-:Y:S04]  /*1b1c0*/  LDGSTS.E [R9+0x1b00], desc[UR52][R30.64], P4 ;  /* 0x01b000001e097fae */ /* 0x010fe8000a121874 */
[----:B------:R-:W-:Y:S04]  /*1b1d0*/  LDGSTS.E [R9+0x1f00], desc[UR52][R20.64], P4 ;  /* 0x01f0000014097fae */ /* 0x000fe8000a121874 */
[----:B------:R-:W4:Y:S04]  /*1b1e0*/  LDL.64 R54, [R1+0x1c0] ;  /* 0x0001c00001367983 */ /* 0x000f280000100a00 */
[----:B------:R-:W4:Y:S04]  /*1b1f0*/  LDL.64 R30, [R1+0x8a8] ;  /* 0x0008a800011e7983 */ /* 0x000f280000100a00 */
[----:B------:R-:W4:Y:S04]  /*1b200*/  LDL.64 R20, [R1+0x2c0] ;  /* 0x0002c00001147983 */ /* 0x000f280000100a00 */
[----:B------:R-:W4:Y:S04]  /*1b210*/  LDL.64 R60, [R1+0x180] ;  /* 0x00018000013c7983 */ /* 0x000f280000100a00 */
        /* <DEDUP_REMOVED lines=32> */
[----:B------:R-:W2:Y:S04]  /*1b420*/  LDL.64 R4, [R1+0x200] ;  /* 0x0002000001047983 */ /* 0x000ea80000100a00 */
[----:B------:R-:W-:Y:S04]  /*1b430*/  LDGSTS.E [R9+0x6b00], desc[UR52][R32.64], P4 ;  /* 0x06b0000020097fae */ /* 0x000fe8000a121874 */
[----:B---3--:R-:W-:Y:S04]  /*1b440*/  LDGSTS.E [R9+0x6f00], desc[UR52][R22.64], P4 ;  /* 0x06f0000016097fae */ /* 0x008fe8000a121874 */
[----:B------:R-:W-:Y:S04]  /*1b450*/  LDGSTS.E [R9+0x7300], desc[UR52][R232.64], P4 ;  /* 0x07300000e8097fae */ /* 0x000fe8000a121874 */
[----:B------:R-:W-:Y:S04]  /*1b460*/  LDGSTS.E [R9+0x7700], desc[UR52][R216.64], P4 ;  /* 0x07700000d8097fae */ /* 0x000fe8000a121874 */
[----:B------:R-:W-:Y:S04]  /*1b470*/  LDGSTS.E [R9+0x7b00], desc[UR52][R10.64], P4 ;  /* 0x07b000000a097fae */ /* 0x000fe8000a121874 */
[----:B------:R-:W3:Y:S04]  /*1b480*/  LDL.64 R232, [R1+0x140] ;  /* 0x0001400001e87983 */ /* 0x000ee80000100a00 */
[----:B------:R-:W3:Y:S04]  /*1b490*/  LDL.64 R216, [R1+0x100] ;  /* 0x0001000001d87983 */ /* 0x000ee80000100a00 */
[----:B----4-:R-:W-:Y:S04]  /*1b4a0*/  LDGSTS.E [R9+0x7f00], desc[UR52][R30.64], P4 ;  /* 0x07f000001e097fae */ /* 0x010fe8000a121874 */
[----:B------:R-:W-:Y:S04]  /*1b4b0*/  LDGSTS.E [R8+0x380], desc[UR52][R20.64], P4 ;  /* 0x0038000014087fae */ /* 0x000fe8000a121874 */
        /* <DEDUP_REMOVED lines=16> */
[----:B------:R-:W2:Y:S04]  /*1b5c0*/  LDL.LU.64 R54, [R1+0x14b0] ;  /* 0x0014b00001367983 */ /* 0x000ea80000300a00 */
[----:B------:R-:W2:Y:S04]  /*1b5d0*/  LDL.LU.64 R60, [R1+0x14a8] ;  /* 0x0014a800013c7983 */ /* 0x000ea80000300a00 */
[----:B---3--:R-:W-:Y:S04]  /*1b5e0*/  LDGSTS.E [R8+0x1b80], desc[UR52][R232.64], P4 ;  /* 0x01b80000e8087fae */ /* 0x008fe8000a121874 */
[----:B------:R-:W-:Y:S04]  /*1b5f0*/  LDGSTS.E [R8+0x1f80], desc[UR52][R216.64], P4 ;  /* 0x01f80000d8087fae */ /* 0x000fe8000a121874 */
[----:B------:R-:W3:Y:S04]  /*1b600*/  LDL.LU.64 R232, [R1+0x14a0] ;  /* 0x0014a00001e87983 */ /* 0x000ee80000300a00 */
[----:B------:R-:W4:Y:S04]  /*1b610*/  LDL.LU.64 R216, [R1+0x1498] ;  /* 0x0014980001d87983 */ /* 0x000f280000300a00 */
[----:B----4-:R-:W-:Y:S04]  /*1b620*/  LDGSTS.E [R8+0x2380], desc[UR52][R216.64], P4 ;  /* 0x02380000d8087fae */ /* 0x010fe8000a121874 */
[----:B---3--:R-:W-:Y:S04]  /*1b630*/  LDGSTS.E [R8+0x2780], desc[UR52][R232.64], P4 ;  /* 0x02780000e8087fae */ /* 0x008fe8000a121874 */
[----:B------:R-:W-:Y:S04]  /*1b640*/  LDGSTS.E [R8+0x2b80], desc[UR52][R48.64], P4 ;  /* 0x02b8000030087fae */ /* 0x000fe8000a121874 */
[----:B------:R-:W-:Y:S04]  /*1b650*/  LDGSTS.E [R8+0x2f80], desc[UR52][R46.64], P4 ;  /* 0x02f800002e087fae */ /* 0x000fe8000a121874 */
[----:B------:R-:W-:Y:S04]  /*1b660*/  LDGSTS.E [R8+0x3380], desc[UR52][R20.64], P4 ;  /* 0x0338000014087fae */ /* 0x000fe8000a121874 */
[----:B------:R-:W3:Y:S04]  /*1b670*/  LDL.LU.64 R48, [R1+0x1490] ;  /* 0x0014900001307983 */ /* 0x000ee80000300a00 */
[----:B------:R-:W4:Y:S04]  /*1b680*/  LDL.LU.64 R46, [R1+0x1488] ;  /* 0x00148800012e7983 */ /* 0x000f280000300a00 */
[----:B------:R-:W3:Y:S04]  /*1b690*/  LDL.LU.64 R20, [R1+0xe0] ;  /* 0x0000e00001147983 */ /* 0x000ee80000300a00 */
[----:B------:R-:W-:Y:S04]  /*1b6a0*/  LDGSTS.E [R8+0x3780], desc[UR52][R76.64], P4 ;  /* 0x037800004c087fae */ /* 0x000fe8000a121874 */
[----:B------:R-:W-:Y:S04]  /*1b6b0*/  LDGSTS.E [R8+0x3b80], desc[UR52][R44.64], P4 ;  /* 0x03b800002c087fae */ /* 0x000fe8000a121874 */
[----:B------:R-:W-:Y:S04]  /*1b6c0*/  LDGSTS.E [R8+0x3f80], desc[UR52][R52.64], P4 ;  /* 0x03f8000034087fae */ /* 0x000fe8000a121874 */
[----:B------:R-:W4:Y:S04]  /*1b6d0*/  LDL.LU.64 R76, [R1+0x1480] ;  /* 0x00148000014c7983 */ /* 0x000f280000300a00 */
[----:B------:R-:W4:Y:S04]  /*1b6e0*/  LDL.LU.64 R44, [R1+0x1478] ;  /* 0x00147800012c7983 */ /* 0x000f280000300a00 */
[----:B------:R-:W4:Y:S04]  /*1b6f0*/  LDL.LU.64 R52, [R1+0x1470] ;  /* 0x0014700001347983 */ /* 0x000f280000300a00 */
        /* <DEDUP_REMOVED lines=26> */
[----:B--2---:R-:W-:Y:S04]  /*1b8a0*/  LDGSTS.E [R8+0x7b80], desc[UR52][R4.64], P4 ;  /* 0x07b8000004087fae */ /* 0x004fe8000a121874 */
[----:B------:R-:W2:Y:S04]  /*1b8b0*/  LDL.LU.64 R22, [R1+0x1418] ;  /* 0x0014180001167983 */ /* 0x000ea80000300a00 */
[----:B------:R-:W2:Y:S04]  /*1b8c0*/  LDL.LU.64 R30, [R1+0x1410] ;  /* 0x00141000011e7983 */ /* 0x000ea80000300a00 */
[----:B------:R-:W2:Y:S04]  /*1b8d0*/  LDL.LU.64 R4, [R1+0x1408] ;  /* 0x0014080001047983 */ /* 0x000ea80000300a00 */
[----:B------:R1:W-:Y:S04]  /*1b8e0*/  LDGSTS.E [R8+0x7f80], desc[UR52][R6.64], P4 ;  /* 0x07f8000006087fae */ /* 0x0003e8000a121874 */
[----:B------:R-:W0:Y:S01]  /*1b8f0*/  LDGDEPBAR ;  /* 0x00000000000079af */ /* 0x000e220000000000 */
[----:B-1----:R-:W1:Y:S01]  /*1b900*/  LDC R7, c[0x0][0x230] ;  /* 0x00008c00ff077b82 */ /* 0x002e620000000800 */
[----:B------:R-:W-:-:S07]  /*1b910*/  USHF.L.U32 UR6, UR6, 0x7, URZ ;  /* 0x0000000706067899 */ /* 0x000fce000800063f */
[----:B------:R-:W-:Y:S01]  /*1b920*/  BAR.SYNC.DEFER_BLOCKING 0x0 ;  /* 0x0000000000007b1d */ /* 0x000fe20000010000 */
[----:B------:R-:W-:Y:S02]  /*1b930*/  ISETP.GE.U32.AND P4, PT, R0, 0x7ffffedf, PT ;  /* 0x7ffffedf0000780c */ /* 0x000fe40003f86070 */
[----:B------:R-:W-:-:S03]  /*1b940*/  MOV R0, UR6 ;  /* 0x0000000600007c02 */ /* 0x000fc60008000f00 */
[----:B------:R1:W-:Y:S02]  /*1b950*/  STL.64 [R1+0x1348], R8 ;  /* 0x0013480801007387 */ /* 0x0003e40000100a00 */
[----:B-1----:R-:W1:Y:S01]  /*1b960*/  LDC R9, c[0x0][0x230] ;  /* 0x00008c00ff097b82 */ /* 0x002e620000000800 */
[----:B------:R-:W-:Y:S02]  /*1b970*/  VIADD R8, R7, 0xffffff5d ;  /* 0xffffff5d07087836 */ /* 0x000fe40000000000 */
[----:B---3--:R-:W-:-:S05]  /*1b980*/  IMAD.WIDE R20, R0, 0x4, R20 ;  /* 0x0000000400147825 */ /* 0x008fca00078e0214 */
[----:B------:R-:W-:Y:S01]  /*1b990*/  STL.64 [R1+0xe68], R20 ;  /* 0x000e681401007387 */ /* 0x000fe20000100a00 */
[----:B----4-:R-:W-:-:S04]  /*1b9a0*/  IMAD.WIDE R18, R0, 0x4, R18 ;  /* 0x0000000400127825 */ /* 0x010fc800078e0212 */
[----:B------:R-:W-:-:S04]  /*1b9b0*/  IMAD.WIDE R42, R0, 0x4, R42 ;  /* 0x00000004002a7825 */ /* 0x000fc800078e022a */
[----:B--2---:R-:W-:Y:S02]  /*1b9c0*/  IMAD.WIDE R6, R0, 0x4, R4 ;  /* 0x0000000400067825 */ /* 0x004fe400078e0204 */
[----:B------:R-:W2:Y:S03]  /*1b9d0*/  LDC R5, c[0x0][0x230] ;  /* 0x00008c00ff057b82 */ /* 0x000ea60000000800 */
[----:B------:R-:W-:Y:S01]  /*1b9e0*/  @!PT LDS RZ, [RZ] ;  /* 0x00000000fffff984 */ /* 0x000fe20000000800 */
[----:B------:R-:W-:Y:S01]  /*1b9f0*/  @!PT LDS RZ, [RZ] ;  /* 0x00000000fffff984 */ /* 0x000fe20000000800 */
[----:B------:R-:W-:Y:S01]  /*1ba00*/  @!PT LDS RZ, [RZ] ;  /* 0x00000000fffff984 */ /* 0x000fe20000000800 */
[----:B------:R3:W-:Y:S04]  /*1ba10*/  LDGSTS.E [R245+0x10000], desc[UR52][R6.64], !P6 ;  /* 0x1000000006f57fae */ /* 0x0007e8000f121874 */
[----:B------:R3:W-:Y:S04]  /*1ba20*/  STL.64 [R1+0x1288], R6 ;  /* 0x0012880601007387 */ /* 0x0007e80000100a00 */
[----:B------:R4:W-:Y:S04]  /*1ba30*/  LDGSTS.E [R245+0x10004], desc[UR52][R20.64], !P2 ;  /* 0x1000400014f57fae */ /* 0x0009e8000d121874 */
[----:B------:R1:W-:Y:S04]  /*1ba40*/  LDGSTS.E [R245+0x10008], desc[UR52][R18.64], !P3 ;  /* 0x1000800012f57fae */ /* 0x0003e8000d921874 */
[----:B------:R1:W-:Y:S01]  /*1ba50*/  LDGSTS.E [R245+0x1000c], desc[UR52][R42.64], !P5 ;  /* 0x1000c0002af57fae */ /* 0x0003e2000e921874 */
[----:B---3--:R-:W3:Y:S03]  /*1ba60*/  LDC R6, c[0x0][0x230] ;  /* 0x00008c00ff067b82 */ /* 0x008ee60000000800 */
[----:B------:R-:W4:Y:S04]  /*1ba70*/  LDL.LU.64 R20, [R1+0x1400] ;  /* 0x0014000001147983 */ /* 0x000f280000300a00 */
[----:B------:R1:W-:Y:S01]  /*1ba80*/  STL.64 [R1+0xe60], R18 ;  /* 0x000e601201007387 */ /* 0x0003e20000100a00 */
[----:B--2---:R-:W-:Y:S01]  /*1ba90*/  VIADD R4, R5, 0xffffff5c ;  /* 0xffffff5c05047836 */ /* 0x004fe20000000000 */
[----:B------:R-:W-:Y:S01]  /*1baa0*/  ISETP.GE.U32.AND P6, PT, R8, 0x7ffffede, PT ;  /* 0x7ffffede0800780c */ /* 0x000fe20003fc6070 */
[----:B------:R-:W2:Y:S08]  /*1bab0*/  LDC R5, c[0x0][0x230] ;  /* 0x00008c00ff057b82 */ /* 0x000eb00000000800 */
[----:B------:R-:W4:Y:S01]  /*1bac0*/  LDC R7, c[0x0][0x230] ;  /* 0x00008c00ff077b82 */ /* 0x000f220000000800 */
[----:B-1----:R-:W4:Y:S04]  /*1bad0*/  LDL.LU.64 R18, [R1+0x13f8] ;  /* 0x0013f80001127983 */ /* 0x002f280000300a00 */
[----:B------:R1:W-:Y:S01]  /*1bae0*/  STL.64 [R1+0xe58], R42 ;  /* 0x000e582a01007387 */ /* 0x0003e20000100a00 */
[----:B------:R-:W-:-:S02]  /*1baf0*/  ISETP.GE.U32.AND P2, PT, R4, 0x7ffffedd, PT ;  /* 0x7ffffedd0400780c */ /* 0x000fc40003f46070 */
[----:B------:R-:W4:Y:S01]  /*1bb00*/  LDC R8, c[0x0][0x230] ;  /* 0x00008c00ff087b82 */ /* 0x000f220000000800 */
[----:B-1----:R-:W4:Y:S01]  /*1bb10*/  LDL.LU.64 R42, [R1+0x13f0] ;  /* 0x0013f000012a7983 */ /* 0x002f220000300a00 */
[----:B--2---:R-:W-:Y:S01]  /*1bb20*/  VIADD R5, R5, 0xffffff3f ;  /* 0xffffff3f05057836 */ /* 0x004fe20000000000 */
[----:B---3--:R-:W-:-:S05]  /*1bb30*/  IADD3 R4, R6, -0xc2, RZ ;  /* 0xffffff3e06047810 */ /* 0x008fca0007ffe0ff */
[----:B------:R-:W1:Y:S01]  /*1bb40*/  LDC R6, c[0x0][0x230] ;  /* 0x00008c00ff067b82 */ /* 0x000e620000000800 */
[----:B------:R-:W-:Y:S02]  /*1bb50*/  ISETP.GE.U32.AND P3, PT, R5, 0x7ffffec0, PT ;  /* 0x7ffffec00500780c */ /* 0x000fe40003f66070 */
[----:B------:R-:W-:-:S05]  /*1bb60*/  ISETP.GE.U32.AND P5, PT, R4, 0x7ffffebf, PT ;  /* 0x7ffffebf0400780c */ /* 0x000fca0003fa6070 */
[----:B------:R-:W2:Y:S08]  /*1bb70*/  LDC R4, c[0x0][0x230] ;  /* 0x00008c00ff047b82 */ /* 0x000eb00000000800 */
[----:B------:R-:W3:Y:S01]  /*1bb80*/  LDC R5, c[0x0][0x230] ;  /* 0x00008c00ff057b82 */ /* 0x000ee20000000800 */
[----:B------:R-:W-:-:S04]  /*1bb90*/  IMAD.WIDE R30, R0, 0x4, R30 ;  /* 0x00000004001e7825 */ /* 0x000fc800078e021e */
[----:B--2---:R-:W-:Y:S02]  /*1bba0*/  VIADD R4, R4, 0xffffff3d ;  /* 0xffffff3d04047836 */ /* 0x004fe40000000000 */
[----:B---3--:R-:W-:Y:S02]  /*1bbb0*/  VIADD R5, R5, 0xffffff3c ;  /* 0xffffff3c05057836 */ /* 0x008fe40000000000 */
[----:B------:R-:W-:-:S04]  /*1bbc0*/  IMAD.WIDE R28, R0, 0x4, R28 ;  /* 0x00000004001c7825 */ /* 0x000fc800078e021c */
[----:B----4-:R-:W-:-:S04]  /*1bbd0*/  IMAD.WIDE R20, R0, 0x4, R20 ;  /* 0x0000000400147825 */ /* 0x010fc800078e0214 */
[----:B------:R-:W-:-:S04]  /*1bbe0*/  IMAD.WIDE R18, R0, 0x4, R18 ;  /* 0x0000000400127825 */ /* 0x000fc800078e0212 */
[----:B------:R-:W-:-:S05]  /*1bbf0*/  IMAD.WIDE R42, R0, 0x4, R42 ;  /* 0x00000004002a7825 */ /* 0x000fca00078e022a */
[----:B------:R2:W-:Y:S04]  /*1bc00*/  STL.64 [R1+0xe48], R42 ;  /* 0x000e482a01007387 */ /* 0x0005e80000100a00 */
[----:B------:R2:W-:Y:S01]  /*1bc10*/  LDGSTS.E [R245+0x14000], desc[UR52][R42.64], !P1 ;  /* 0x140000002af57fae */ /* 0x0005e2000c921874 */
[----:B------:R-:W-:Y:S01]  /*1bc20*/  ISETP.GE.U32.AND P1, PT, R4, 0x7ffffebe, PT ;  /* 0x7ffffebe0400780c */ /* 0x000fe20003f26070 */
[----:B------:R-:W-:Y:S02]  /*1bc30*/  VIADD R4, R9, 0xffffff1f ;  /* 0xffffff1f09047836 */ /* 0x000fe40000000000 */
[----:B------:R3:W-:Y:S01]  /*1bc40*/  LDGSTS.E [R245+0x14004], desc[UR52][R18.64], !P4 ;  /* 0x1400400012f57fae */ /* 0x0007e2000e121874 */
[----:B--2---:R-:W2:Y:S01]  /*1bc50*/  LDC R43, c[0x0][0x230] ;  /* 0x00008c00ff2b7b82 */ /* 0x004ea20000000800 */
[----:B------:R-:W-:-:S02]  /*1bc60*/  ISETP.GE.U32.AND P4, PT, R5, 0x7ffffebd, PT ;  /* 0x7ffffebd0500780c */ /* 0x000fc40003f86070 */
[----:B------:R3:W-:Y:S01]  /*1bc70*/  STL.64 [R1+0xe40], R18 ;  /* 0x000e401201007387 */ /* 0x0007e20000100a00 */
[----:B------:R-:W-:Y:S01]  /*1bc80*/  IADD3 R5, R8, -0xe2, RZ ;  /* 0xffffff1e08057810 */ /* 0x000fe20007ffe0ff */
[----:B------:R-:W-:Y:S02]  /*1bc90*/  IMAD.WIDE R8, R0, 0x4, R22 ;  /* 0x0000000400087825 */ /* 0x000fe400078e0216 */
[----:B------:R4:W-:Y:S01]  /*1bca0*/  STL.64 [R1+0xe38], R20 ;  /* 0x000e381401007387 */ /* 0x0009e20000100a00 */
[----:B------:R-:W4:Y:S03]  /*1bcb0*/  LDC R22, c[0x0][0x230] ;  /* 0x00008c00ff167b82 */ /* 0x000f260000000800 */
[----:B------:R4:W-:Y:S01]  /*1bcc0*/  LDGSTS.E [R245+0x14008], desc[UR52][R20.64], !P6 ;  /* 0x1400800014f57fae */ /* 0x0009e2000f121874 */
[----:B------:R-:W-:Y:S01]  /*1bcd0*/  ISETP.GE.U32.AND P6, PT, R4, 0x7ffffea0, PT ;  /* 0x7ffffea00400780c */ /* 0x000fe20003fc6070 */
[----:B------:R-:W-:-:S02]  /*1bce0*/  VIADD R4, R7, 0xffffff1d ;  /* 0xffffff1d07047836 */ /* 0x000fc40000000000 */
[----:B------:R-:W-:Y:S01]  /*1bcf0*/  STL.64 [R1+0xe30], R30 ;  /* 0x000e301e01007387 */ /* 0x000fe20000100a00 */
[----:B---3--:R-:W3:Y:S03]  /*1bd00*/  LDC R18, c[0x0][0x230] ;  /* 0x00008c00ff127b82 */ /* 0x008ee60000000800 */
[----:B------:R-:W-:Y:S01]  /*1bd10*/  LDGSTS.E [R245+0x1400c], desc[UR52][R30.64], !P2 ;  /* 0x1400c0001ef57fae */ /* 0x000fe2000d121874 */
[----:B------:R-:W-:Y:S01]  /*1bd20*/  ISETP.GE.U32.AND P2, PT, R5, 0x7ffffe9f, PT ;  /* 0x7ffffe9f0500780c */ /* 0x000fe20003f46070 */
[----:B-1----:R-:W-:Y:S02]  /*1bd30*/  VIADD R5, R6, 0xffffff1c ;  /* 0xffffff1c06057836 */ /* 0x002fe40000000000 */
[----:B------:R1:W-:Y:S01]  /*1bd40*/  STL.64 [R1+0xe28], R8 ;  /* 0x000e280801007387 */ /* 0x0003e20000100a00 */
[----:B------:R-:W-:Y:S01]  /*1bd50*/  IMAD.WIDE R6, R0, 0x4, R24 ;  /* 0x0000000400067825 */ /* 0x000fe200078e0218 */
[----:B------:R-:W3:Y:S02]  /*1bd60*/  LDC R19, c[0x0][0x230] ;  /* 0x00008c00ff137b82 */ /* 0x000ee40000000800 */
[----:B------:R1:W-:Y:S01]  /*1bd70*/  LDGSTS.E [R245+0x18000], desc[UR52][R8.64], !P3 ;  /* 0x1800000008f57fae */ /* 0x0003e2000d921874 */
[----:B------:R-:W-:Y:S01]  /*1bd80*/  ISETP.GE.U32.AND P3, PT, R4, 0x7ffffe9e, PT ;  /* 0x7ffffe9e0400780c */ /* 0x000fe20003f66070 */
[----:B--2---:R-:W-:-:S04]  /*1bd90*/  VIADD R4, R43, 0xffffff7b ;  /* 0xffffff7b2b047836 */ /* 0x004fc80000000000 */
[----:B----4-:R-:W2:Y:S01]  /*1bda0*/  LDC R20, c[0x0][0x230] ;  /* 0x00008c00ff147b82 */ /* 0x010ea20000000800 */
[----:B-1----:R-:W-:-:S07]  /*1bdb0*/  IMAD.WIDE R8, R0, 0x4, R32 ;  /* 0x0000000400087825 */ /* 0x002fce00078e0220 */
[----:B------:R-:W1:Y:S01]  /*1bdc0*/  LDC R21, c[0x0][0x230] ;  /* 0x00008c00ff157b82 */ /* 0x000e620000000800 */
[----:B------:R4:W-:Y:S04]  /*1bdd0*/  STL.64 [R1+0xe20], R8 ;  /* 0x000e200801007387 */ /* 0x0009e80000100a00 */
[----:B------:R4:W-:Y:S03]  /*1bde0*/  LDGSTS.E [R245+0x18004], desc[UR52][R8.64], !P5 ;  /* 0x1800400008f57fae */ /* 0x0009e6000e921874 */
[----:B------:R-:W1:Y:S01]  /*1bdf0*/  LDC R23, c[0x0][0x230] ;  /* 0x00008c00ff177b82 */ /* 0x000e620000000800 */
[----:B------:R3:W-:Y:S04]  /*1be00*/  STL.64 [R1+0xe18], R6 ;  /* 0x000e180601007387 */ /* 0x0007e80000100a00 */
[----:B------:R3:W-:Y:S03]  /*1be10*/  LDGSTS.E [R245+0x18008], desc[UR52][R6.64], !P1 ;  /* 0x1800800006f57fae */ /* 0x0007e6000c921874 */
[----:B------:R-:W1:Y:S01]  /*1be20*/  LDC R24, c[0x0][0x230] ;  /* 0x00008c00ff187b82 */ /* 0x000e620000000800 */
[----:B------:R-:W2:Y:S01]  /*1be30*/  LDL.LU.64 R30, [R1+0xc8] ;  /* 0x0000c800011e7983 */ /* 0x000ea20000300a00 */
[----:B----4-:R-:W-:-:S03]  /*1be40*/  IMAD.WIDE R8, R0, 0x4, R26 ;  /* 0x0000000400087825 */ /* 0x010fc600078e021a */
[----:B------:R-:W4:Y:S01]  /*1be50*/  LDL.LU.64 R42, [R1+0xc0] ;  /* 0x0000c000012a7983 */ /* 0x000f220000300a00 */
[----:B---3--:R-:W-:-:S05]  /*1be60*/  IMAD.WIDE R6, R0, 0x4, R56 ;  /* 0x0000000400067825 */ /* 0x008fca00078e0238 */
[----:B------:R3:W-:Y:S04]  /*1be70*/  STL.64 [R1+0xe10], R6 ;  /* 0x000e100601007387 */ /* 0x0007e80000100a00 */
[----:B------:R-:W-:Y:S04]  /*1be80*/  LDGSTS.E [R245+0x1800c], desc[UR52][R6.64], !P4 ;  /* 0x1800c00006f57fae */ /* 0x000fe8000e121874 */
[----:B------:R-:W-:Y:S01]  /*1be90*/  LDGSTS.E [R245+0x1c000], desc[UR52][R8.64], !P6 ;  /* 0x1c00000008f57fae */ /* 0x000fe2000f121874 */
[----:B------:R-:W-:-:S03]  /*1bea0*/  ISETP.GE.U32.AND P1, PT, R4, 0x7ffffefc, PT ;  /* 0x7ffffefc0400780c */ /* 0x000fc60003f26070 */
[----:B---3--:R-:W3:Y:S04]  /*1beb0*/  LDL.LU.64 R6, [R1+0xb8] ;  /* 0x0000b80001067983 */ /* 0x008ee80000300a00 */
[----:B------:R1:W-:Y:S04]  /*1bec0*/  STL.64 [R1+0xe08], R8 ;  /* 0x000e080801007387 */ /* 0x0003e80000100a00 */
[----:B------:R2:W-:Y:S01]  /*1bed0*/  STL.64 [R1+0xe00], R28 ;  /* 0x000e001c01007387 */ /* 0x0005e20000100a00 */
[----:B------:R-:W-:Y:S01]  /*1bee0*/  ISETP.GE.U32.AND P5, PT, R5, 0x7ffffe9d, PT ;  /* 0x7ffffe9d0500780c */ /* 0x000fe20003fa6070 */
[----:B------:R-:W-:-:S02]  /*1bef0*/  IMAD.WIDE R26, R0, 0x4, R34 ;  /* 0x00000004001a7825 */ /* 0x000fc400078e0222 */
[----:B------:R2:W-:Y:S04]  /*1bf00*/  LDGSTS.E [R245+0x1c004], desc[UR52][R28.64], !P2 ;  /* 0x1c0040001cf57fae */ /* 0x0005e8000d121874 */
[----:B-1----:R-:W3:Y:S01]  /*1bf10*/  LDL.LU.64 R8, [R1+0xb0] ;  /* 0x0000b00001087983 */ /* 0x002ee20000300a00 */
[----:B------:R-:W-:Y:S01]  /*1bf20*/  IADD3 R4, R18, -0x86, RZ ;  /* 0xffffff7a12047810 */ /* 0x000fe20007ffe0ff */
[----:B------:R-:W-:Y:S01]  /*1bf30*/  VIADD R5, R19, 0xffffff79 ;  /* 0xffffff7913057836 */ /* 0x000fe20000000000 */
[----:B------:R-:W1:Y:S02]  /*1bf40*/  LDC R18, c[0x0][0x230] ;  /* 0x00008c00ff127b82 */ /* 0x000e640000000800 */
[----:B------:R-:W-:Y:S01]  /*1bf50*/  ISETP.GE.U32.AND P4, PT, R4, 0x7ffffefb, PT ;  /* 0x7ffffefb0400780c */ /* 0x000fe20003f86070 */
[----:B--2---:R-:W-:Y:S01]  /*1bf60*/  VIADD R4, R20, 0xffffff78 ;  /* 0xffffff7814047836 */ /* 0x004fe20000000000 */
[----:B------:R-:W-:-:S04]  /*1bf70*/  ISETP.GE.U32.AND P6, PT, R5, 0x7ffffefa, PT ;  /* 0x7ffffefa0500780c */ /* 0x000fc80003fc6070 */
[----:B------:R-:W2:Y:S01]  /*1bf80*/  LDC R19, c[0x0][0x230] ;  /* 0x00008c00ff137b82 */ /* 0x000ea20000000800 */
[----:B------:R-:W-:Y:S02]  /*1bf90*/  VIADD R5, R22, 0xffffff5b ;  /* 0xffffff5b16057836 */ /* 0x000fe40000000000 */
[----:B------:R-:W-:-:S05]  /*1bfa0*/  IMAD.WIDE R28, R0, 0x4, R38 ;  /* 0x00000004001c7825 */ /* 0x000fca00078e0226 */
[----:B------:R-:W3:Y:S01]  /*1bfb0*/  LDC R20, c[0x0][0x230] ;  /* 0x00008c00ff147b82 */ /* 0x000ee20000000800 */
[----:B------:R-:W-:Y:S01]  /*1bfc0*/  ISETP.GE.U32.AND P2, PT, R4, 0x7ffffef9, PT ;  /* 0x7ffffef90400780c */ /* 0x000fe20003f46070 */
[----:B------:R1:W-:Y:S06]  /*1bfd0*/  LDGSTS.E [R245+0x1c008], desc[UR52][R28.64], !P3 ;  /* 0x1c0080001cf57fae */ /* 0x0003ec000d921874 */
[----:B------:R-:W3:Y:S01]  /*1bfe0*/  LDC R22, c[0x0][0x230] ;  /* 0x00008c00ff167b82 */ /* 0x000ee20000000800 */
[----:B------:R-:W-:Y:S01]  /*1bff0*/  IADD3 R4, R21, -0xa6, RZ ;  /* 0xffffff5a15047810 */ /* 0x000fe20007ffe0ff */
[----:B------:R1:W-:Y:S01]  /*1c000*/  STL.64 [R1+0xdf8], R28 ;  /* 0x000df81c01007387 */ /* 0x0003e20000100a00 */
[----:B------:R-:W-:Y:S01]  /*1c010*/  ISETP.GE.U32.AND P3, PT, R5, 0x7ffffedc, PT ;  /* 0x7ffffedc0500780c */ /* 0x000fe20003f66070 */
[----:B------:R-:W-:-:S02]  /*1c020*/  VIADD R5, R23, 0xffffff59 ;  /* 0xffffff5917057836 */ /* 0x000fc40000000000 */
[----:B------:R4:W-:Y:S02]  /*1c030*/  STL.64 [R1+0xdf0], R26 ;  /* 0x000df01a01007387 */ /* 0x0009e40000100a00 */
[----:B------:R-:W3:Y:S02]  /*1c040*/  LDC R21, c[0x0][0x230] ;  /* 0x00008c00ff157b82 */ /* 0x000ee40000000800 */
[----:B------:R4:W-:Y:S01]  /*1c050*/  LDGSTS.E [R245+0x1c00c], desc[UR52][R26.64], !P5 ;  /* 0x1c00c0001af57fae */ /* 0x0009e2000e921874 */
[----:B------:R-:W-:Y:S01]  /*1c060*/  ISETP.GE.U32.AND P5, PT, R4, 0x7ffffedb, PT ;  /* 0x7ffffedb0400780c */ /* 0x000fe20003fa6070 */
[----:B------:R-:W-:Y:S02]  /*1c070*/  VIADD R4, R24, 0xffffff58 ;  /* 0xffffff5818047836 */ /* 0x000fe40000000000 */
[----:B------:R-:W-:Y:S02]  /*1c080*/  STL.64 [R1+0x13d0], R244 ;  /* 0x0013d0f401007387 */ /* 0x000fe40000100a00 */
[----:B------:R-:W3:Y:S08]  /*1c090*/  LDC R23, c[0x0][0x230] ;  /* 0x00008c00ff177b82 */ /* 0x000ef00000000800 */
[----:B------:R-:W3:Y:S01]  /*1c0a0*/  LDC R24, c[0x0][0x230] ;  /* 0x00008c00ff187b82 */ /* 0x000ee20000000800 */
[----:B-1----:R-:W-:-:S04]  /*1c0b0*/  IMAD.WIDE R28, R0, 0x4, R30 ;  /* 0x00000004001c7825 */ /* 0x002fc800078e021e */
[----:B----4-:R-:W-:Y:S01]  /*1c0c0*/  IMAD.WIDE R26, R0, 0x4, R42 ;  /* 0x00000004001a7825 */ /* 0x010fe200078e022a */
[----:B------:R-:W-:Y:S04]  /*1c0d0*/  STL.64 [R1+0xe50], R28 ;  /* 0x000e501c01007387 */ /* 0x000fe80000100a00 */
[----:B------:R-:W-:Y:S01]  /*1c0e0*/  LDGSTS.E [R252+0x10000], desc[UR52][R28.64], !P1 ;  /* 0x100000001cfc7fae */ /* 0x000fe2000c921874 */
[----:B------:R-:W-:-:S03]  /*1c0f0*/  ISETP.GE.U32.AND P1, PT, R5, 0x7ffffeda, PT ;  /* 0x7ffffeda0500780c */ /* 0x000fc60003f26070 */
[----:B------:R3:W-:Y:S04]  /*1c100*/  STL.64 [R1+0xde8], R26 ;  /* 0x000de81a01007387 */ /* 0x0007e80000100a00 */
[----:B------:R3:W-:Y:S01]  /*1c110*/  LDGSTS.E [R252+0x10004], desc[UR52][R26.64], !P4 ;  /* 0x100040001afc7fae */ /* 0x0007e2000e121874 */
[----:B------:R-:W-:Y:S01]  /*1c120*/  ISETP.GE.U32.AND P4, PT, R4, 0x7ffffed9, PT ;  /* 0x7ffffed90400780c */ /* 0x000fe20003f86070 */
[----:B------:R-:W-:Y:S01]  /*1c130*/  VIADD R4, R18, 0xffffff3b ;  /* 0xffffff3b12047836 */ /* 0x000fe20000000000 */
[----:B--2---:R-:W-:Y:S01]  /*1c140*/  IADD3 R5, R19, -0xc6, RZ ;  /* 0xffffff3a13057810 */ /* 0x004fe20007ffe0ff */
[----:B------:R-:W1:Y:S01]  /*1c150*/  LDC R18, c[0x0][0x230] ;  /* 0x00008c00ff127b82 */ /* 0x000e620000000800 */
[----:B---3--:R-:W-:-:S07]  /*1c160*/  IMAD.WIDE R26, R0, 0x4, R6 ;  /* 0x00000004001a7825 */ /* 0x008fce00078e0206 */
[----:B------:R-:W2:Y:S01]  /*1c170*/  LDC R19, c[0x0][0x230] ;  /* 0x00008c00ff137b82 */ /* 0x000ea20000000800 */
[----:B------:R-:W-:Y:S01]  /*1c180*/  IMAD.WIDE R6, R0, 0x4, R36 ;  /* 0x0000000400067825 */ /* 0x000fe200078e0224 */
[----:B------:R3:W-:Y:S04]  /*1c190*/  STL.64 [R1+0xde0], R26 ;  /* 0x000de01a01007387 */ /* 0x0007e80000100a00 */
[----:B------:R3:W-:Y:S01]  /*1c1a0*/  LDGSTS.E [R252+0x10008], desc[UR52][R26.64], !P6 ;  /* 0x100080001afc7fae */ /* 0x0007e2000f121874 */
[----:B------:R-:W-:Y:S01]  /*1c1b0*/  ISETP.GE.U32.AND P6, PT, R4, 0x7ffffebc, PT ;  /* 0x7ffffebc0400780c */ /* 0x000fe20003fc6070 */
[----:B------:R-:W-:-:S04]  /*1c1c0*/  IMAD.WIDE R8, R0, 0x4, R8 ;  /* 0x0000000400087825 */ /* 0x000fc800078e0208 */
[----:B------:R-:W-:Y:S01]  /*1c1d0*/  VIADD R4, R20, 0xffffff39 ;  /* 0xffffff3914047836 */ /* 0x000fe20000000000 */
[----:B------:R4:W-:Y:S01]  /*1c1e0*/  STL.64 [R1+0xdd8], R8 ;  /* 0x000dd80801007387 */ /* 0x0009e20000100a00 */
[----:B---3--:R-:W-:Y:S01]  /*1c1f0*/  IMAD.WIDE R26, R0, 0x4, R76 ;  /* 0x00000004001a7825 */ /* 0x008fe200078e024c */
[----:B------:R-:W3:Y:S02]  /*1c200*/  LDC R20, c[0x0][0x230] ;  /* 0x00008c00ff147b82 */ /* 0x000ee40000000800 */
[----:B------:R4:W-:Y:S01]  /*1c210*/  LDGSTS.E [R252+0x1000c], desc[UR52][R8.64], !P2 ;  /* 0x1000c00008fc7fae */ /* 0x0009e2000d121874 */
[----:B------:R-:W-:Y:S01]  /*1c220*/  ISETP.GE.U32.AND P2, PT, R5, 0x7ffffebb, PT ;  /* 0x7ffffebb0500780c */ /* 0x000fe20003f46070 */
[----:B------:R-:W-:Y:S02]  /*1c230*/  VIADD R5, R22, 0xffffff38 ;  /* 0xffffff3816057836 */ /* 0x000fe40000000000 */
[----:B------:R1:W-:Y:S02]  /*1c240*/  STL.64 [R1+0xdc8], R6 ;  /* 0x000dc80601007387 */ /* 0x0003e40000100a00 */
[----:B------:R-:W3:Y:S02]  /*1c250*/  LDC R22, c[0x0][0x230] ;  /* 0x00008c00ff167b82 */ /* 0x000ee40000000800 */
[----:B------:R1:W-:Y:S01]  /*1c260*/  LDGSTS.E [R252+0x14000], desc[UR52][R6.64], !P3 ;  /* 0x1400000006fc7fae */ /* 0x0003e2000d921874 */
[----:B----4-:R-:W-:Y:S01]  /*1c270*/  IMAD.WIDE R8, R0, 0x4, R50 ;  /* 0x0000000400087825 */ /* 0x010fe200078e0232 */
[----:B------:R-:W-:-:S03]  /*1c280*/  ISETP.GE.U32.AND P3, PT, R4, 0x7ffffeba, PT ;  /* 0x7ffffeba0400780c */ /* 0x000fc60003f66070 */
[----:B-1----:R-:W-:Y:S01]  /*1c290*/  IMAD.WIDE R6, R0, 0x4, R40 ;  /* 0x0000000400067825 */ /* 0x002fe200078e0228 */
[----:B------:R1:W-:Y:S04]  /*1c2a0*/  STL.64 [R1+0xdc0], R8 ;  /* 0x000dc00801007387 */ /* 0x0003e80000100a00 */
[----:B------:R1:W-:Y:S01]  /*1c2b0*/  LDGSTS.E [R252+0x14004], desc[UR52][R8.64], !P5 ;  /* 0x1400400008fc7fae */ /* 0x0003e2000e921874 */
[----:B------:R-:W-:-:S03]  /*1c2c0*/  ISETP.GE.U32.AND P5, PT, R5, 0x7ffffeb9, PT ;  /* 0x7ffffeb90500780c */ /* 0x000fc60003fa6070 */
[----:B------:R4:W-:Y:S04]  /*1c2d0*/  STL.64 [R1+0xdb8], R6 ;  /* 0x000db80601007387 */ /* 0x0009e80000100a00 */
[----:B------:R4:W-:Y:S01]  /*1c2e0*/  LDGSTS.E [R252+0x14008], desc[UR52][R6.64], !P1 ;  /* 0x1400800006fc7fae */ /* 0x0009e2000c921874 */
[----:B-1----:R-:W-:-:S04]  /*1c2f0*/  IMAD.WIDE R8, R0, 0x4, R52 ;  /* 0x0000000400087825 */ /* 0x002fc800078e0234 */
[C---:B----4-:R-:W-:Y:S01]  /*1c300*/  IMAD.WIDE R6, R0.reuse, 0x4, R44 ;  /* 0x0000000400067825 */ /* 0x050fe200078e022c */
[----:B------:R1:W-:Y:S04]  /*1c310*/  STL.64 [R1+0xdb0], R8 ;  /* 0x000db00801007387 */ /* 0x0003e80000100a00 */
[----:B------:R1:W-:Y:S04]  /*1c320*/  LDGSTS.E [R252+0x1400c], desc[UR52][R8.64], !P4 ;  /* 0x1400c00008fc7fae */ /* 0x0003e8000e121874 */
[----:B------:R4:W-:Y:S04]  /*1c330*/  STL.64 [R1+0xda8], R6 ;  /* 0x000da80601007387 */ /* 0x0009e80000100a00 */
[----:B------:R4:W-:Y:S01]  /*1c340*/  LDGSTS.E [R252+0x18000], desc[UR52][R6.64], !P6 ;  /* 0x1800000006fc7fae */ /* 0x0009e2000f121874 */
[----:B-1----:R-:W-:-:S03]  /*1c350*/  IMAD.WIDE R8, R0, 0x4, R46 ;  /* 0x0000000400087825 */ /* 0x002fc600078e022e */
[----:B------:R-:W-:Y:S04]  /*1c360*/  STL.64 [R1+0xda0], R26 ;  /* 0x000da01a01007387 */ /* 0x000fe80000100a00 */
[----:B------:R-:W3:Y:S01]  /*1c370*/  LDL.LU.64 R30, [R1+0xa8] ;  /* 0x0000a800011e7983 */ /* 0x000ee20000300a00 */
[----:B----4-:R-:W-:-:S03]  /*1c380*/  IMAD.WIDE R6, R0, 0x4, R48 ;  /* 0x0000000400067825 */ /* 0x010fc600078e0230 */
[----:B------:R1:W-:Y:S04]  /*1c390*/  LDGSTS.E [R252+0x18004], desc[UR52][R26.64], !P2 ;  /* 0x180040001afc7fae */ /* 0x0003e8000d121874 */
[----:B------:R-:W-:Y:S04]  /*1c3a0*/  STL.64 [R1+0xd98], R8 ;  /* 0x000d980801007387 */ /* 0x000fe80000100a00 */
[----:B------:R4:W-:Y:S04]  /*1c3b0*/  STL.64 [R1+0xd90], R6 ;  /* 0x000d900601007387 */ /* 0x0009e80000100a00 */
[----:B------:R-:W-:Y:S04]  /*1c3c0*/  LDGSTS.E [R252+0x18008], desc[UR52][R8.64], !P3 ;  /* 0x1800800008fc7fae */ /* 0x000fe8000d921874 */
[----:B------:R-:W3:Y:S04]  /*1c3d0*/  LDL.LU.64 R42, [R1+0xa0] ;  /* 0x0000a000012a7983 */ /* 0x000ee80000300a00 */
[----:B------:R-:W-:Y:S04]  /*1c3e0*/  LDGSTS.E [R252+0x1800c], desc[UR52][R6.64], !P5 ;  /* 0x1800c00006fc7fae */ /* 0x000fe8000e921874 */
[----:B----4-:R-:W4:Y:S04]  /*1c3f0*/  LDL.LU.64 R6, [R1+0x98] ;  /* 0x0000980001067983 */ /* 0x010f280000300a00 */
[----:B------:R-:W4:Y:S01]  /*1c400*/  LDL.LU.64 R8, [R1+0x90] ;  /* 0x0000900001087983 */ /* 0x000f220000300a00 */
[----:B------:R-:W-:Y:S01]  /*1c410*/  VIADD R4, R21, 0xffffff1b ;  /* 0xffffff1b15047836 */ /* 0x000fe20000000000 */
[----:B------:R-:W-:Y:S01]  /*1c420*/  IADD3 R5, R23, -0xe6, RZ ;  /* 0xffffff1a17057810 */ /* 0x000fe20007ffe0ff */
[----:B------:R-:W1:Y:S03]  /*1c430*/  LDC R21, c[0x0][0x230] ;  /* 0x00008c00ff157b82 */ /* 0x000e660000000800 */
[----:B------:R-:W-:Y:S01]  /*1c440*/  ISETP.GE.U32.AND P1, PT, R4, 0x7ffffe9c, PT ;  /* 0x7ffffe9c0400780c */ /* 0x000fe20003f26070 */
[----:B------:R-:W-:-:S04]  /*1c450*/  VIADD R4, R24, 0xffffff19 ;  /* 0xffffff1918047836 */ /* 0x000fc80000000000 */
[----:B------:R-:W1:Y:S01]  /*1c460*/  LDC R23, c[0x0][0x230] ;  /* 0x00008c00ff177b82 */ /* 0x000e620000000800 */
[----:B------:R-:W-:Y:S01]  /*1c470*/  ISETP.GE.U32.AND P6, PT, R4, 0x7ffffe9a, PT ;  /* 0x7ffffe9a0400780c */ /* 0x000fe20003fc6070 */
[----:B------:R-:W-:Y:S01]  /*1c480*/  VIADD R4, R18, 0xffffff18 ;  /* 0xffffff1812047836 */ /* 0x000fe20000000000 */
[----:B------:R-:W-:-:S05]  /*1c490*/  ISETP.GE.U32.AND P4, PT, R5, 0x7ffffe9b, PT ;  /* 0x7ffffe9b0500780c */ /* 0x000fca0003f86070 */
[----:B------:R-:W1:Y:S01]  /*1c4a0*/  LDC R24, c[0x0][0x230] ;  /* 0x00008c00ff187b82 */ /* 0x000e620000000800 */
[----:B--2---:R-:W-:Y:S01]  /*1c4b0*/  VIADD R5, R19, 0xffffff77 ;  /* 0xffffff7713057836 */ /* 0x004fe20000000000 */
[----:B------:R-:W-:-:S06]  /*1c4c0*/  ISETP.GE.U32.AND P2, PT, R4, 0x7ffffe99, PT ;  /* 0x7ffffe990400780c */ /* 0x000fcc0003f46070 */
[----:B------:R-:W2:Y:S01]  /*1c4d0*/  LDC R18, c[0x0][0x230] ;  /* 0x00008c00ff127b82 */ /* 0x000ea20000000800 */
[----:B---3--:R-:W-:Y:S01]  /*1c4e0*/  IADD3 R4, R20, -0x8a, RZ ;  /* 0xffffff7614047810 */ /* 0x008fe20007ffe0ff */
[----:B------:R-:W-:Y:S01]  /*1c4f0*/  IMAD.WIDE R28, R0, 0x4, R60 ;  /* 0x00000004001c7825 */ /* 0x000fe200078e023c */
[----:B------:R-:W-:-:S05]  /*1c500*/  ISETP.GE.U32.AND P3, PT, R5, 0x7ffffef8, PT ;  /* 0x7ffffef80500780c */ /* 0x000fca0003f66070 */
[----:B------:R-:W3:Y:S01]  /*1c510*/  LDC R19, c[0x0][0x230] ;  /* 0x00008c00ff137b82 */ /* 0x000ee20000000800 */
[----:B------:R-:W-:Y:S01]  /*1c520*/  VIADD R5, R22, 0xffffff75 ;  /* 0xffffff7516057836 */ /* 0x000fe20000000000 */
[----:B------:R-:W-:Y:S01]  /*1c530*/  ISETP.GE.U32.AND P5, PT, R4, 0x7ffffef7, PT ;  /* 0x7ffffef70400780c */ /* 0x000fe20003fa6070 */
[----:B-1----:R-:W-:Y:S01]  /*1c540*/  IMAD.WIDE R26, R0, 0x4, R54 ;  /* 0x00000004001a7825 */ /* 0x002fe200078e0236 */
[----:B------:R1:W-:Y:S04]  /*1c550*/  LDGSTS.E [R252+0x1c000], desc[UR52][R28.64], !P1 ;  /* 0x1c0000001cfc7fae */ /* 0x0003e8000c921874 */
[----:B------:R-:W3:Y:S01]  /*1c560*/  LDC R20, c[0x0][0x230] ;  /* 0x00008c00ff147b82 */ /* 0x000ee20000000800 */
[----:B------:R-:W-:Y:S01]  /*1c570*/  VIADD R4, R21, 0xffffff74 ;  /* 0xffffff7415047836 */ /* 0x000fe20000000000 */
[----:B------:R-:W-:-:S06]  /*1c580*/  ISETP.GE.U32.AND P1, PT, R5, 0x7ffffef6, PT ;  /* 0x7ffffef60500780c */ /* 0x000fcc0003f26070 */
[----:B------:R-:W4:Y:S01]  /*1c590*/  LDC R22, c[0x0][0x230] ;  /* 0x00008c00ff167b82 */ /* 0x000f220000000800 */
[----:B------:R-:W-:Y:S01]  /*1c5a0*/  VIADD R5, R23, 0xffffff57 ;  /* 0xffffff5717057836 */ /* 0x000fe20000000000 */
[----:B------:R1:W-:Y:S04]  /*1c5b0*/  STL.64 [R1+0xd88], R28 ;  /* 0x000d881c01007387 */ /* 0x0003e80000100a00 */
[----:B------:R2:W-:Y:S02]  /*1c5c0*/  STL.64 [R1+0xd80], R26 ;  /* 0x000d801a01007387 */ /* 0x0005e40000100a00 */
[----:B------:R-:W4:Y:S02]  /*1c5d0*/  LDC R21, c[0x0][0x230] ;  /* 0x00008c00ff157b82 */ /* 0x000f240000000800 */
[----:B------:R2:W-:Y:S01]  /*1c5e0*/  LDGSTS.E [R252+0x1c004], desc[UR52][R26.64], !P4 ;  /* 0x1c0040001afc7fae */ /* 0x0005e2000e121874 */
[----:B------:R-:W-:Y:S01]  /*1c5f0*/  ISETP.GE.U32.AND P4, PT, R4, 0x7ffffef5, PT ;  /* 0x7ffffef50400780c */ /* 0x000fe20003f86070 */
[----:B-1----:R-:W-:-:S04]  /*1c600*/  IMAD.WIDE R28, R0, 0x4, R62 ;  /* 0x00000004001c7825 */ /* 0x002fc800078e023e */
[----:B------:R-:W1:Y:S01]  /*1c610*/  LDC R23, c[0x0][0x230] ;  /* 0x00008c00ff177b82 */ /* 0x000e620000000800 */
[----:B------:R-:W-:Y:S01]  /*1c620*/  IADD3 R4, R24, -0xaa, RZ ;  /* 0xffffff5618047810 */ /* 0x000fe20007ffe0ff */
[----:B------:R1:W-:Y:S01]  /*1c630*/  LDGSTS.E [R252+0x1c008], desc[UR52][R28.64], !P6 ;  /* 0x1c0080001cfc7fae */ /* 0x0003e2000f121874 */
[----:B--2---:R-:W-:-:S03]  /*1c640*/  IMAD.WIDE R26, R0, 0x4, R58 ;  /* 0x00000004001a7825 */ /* 0x004fc600078e023a */
[----:B------:R1:W-:Y:S01]  /*1c650*/  STL.64 [R1+0xd78], R28 ;  /* 0x000d781c01007387 */ /* 0x0003e20000100a00 */
[----:B------:R-:W-:Y:S01]  /*1c660*/  ISETP.GE.U32.AND P6, PT, R5, 0x7ffffed8, PT ;  /* 0x7ffffed80500780c */ /* 0x000fe20003fc6070 */
[----:B------:R-:W2:Y:S02]  /*1c670*/  LDC R24, c[0x0][0x230] ;  /* 0x00008c00ff187b82 */ /* 0x000ea40000000800 */
[----:B------:R1:W-:Y:S01]  /*1c680*/  LDGSTS.E [R252+0x1c00c], desc[UR52][R26.64], !P2 ;  /* 0x1c00c0001afc7fae */ /* 0x0003e2000d121874 */
[----:B------:R-:W-:Y:S01]  /*1c690*/  ISETP.GE.U32.AND P2, PT, R4, 0x7ffffed7, PT ;  /* 0x7ffffed70400780c */ /* 0x000fe20003f46070 */
[----:B------:R-:W-:Y:S02]  /*1c6a0*/  VIADD R4, R18, 0xffffff55 ;  /* 0xffffff5512047836 */ /* 0x000fe40000000000 */
[----:B------:R1:W-:Y:S01]  /*1c6b0*/  STL.64 [R1+0xd70], R26 ;  /* 0x000d701a01007387 */ /* 0x0003e20000100a00 */
[----:B---3--:R-:W-:Y:S01]  /*1c6c0*/  VIADD R5, R19, 0xffffff54 ;  /* 0xffffff5413057836 */ /* 0x008fe20000000000 */
[----:B------:R-:W3:Y:S08]  /*1c6d0*/  LDC R18, c[0x0][0x230] ;  /* 0x00008c00ff127b82 */ /* 0x000ef00000000800 */
[----:B------:R-:W3:Y:S01]  /*1c6e0*/  LDC R19, c[0x0][0x230] ;  /* 0x00008c00ff137b82 */ /* 0x000ee20000000800 */
[----:B-1----:R-:W-:-:S05]  /*1c6f0*/  IMAD.WIDE R28, R0, 0x4, R30 ;  /* 0x00000004001c7825 */ /* 0x002fca00078e021e */
[----:B------:R-:W-:Y:S01]  /*1c700*/  LDGSTS.E [R251+0x10000], desc[UR52][R28.64], !P3 ;  /* 0x100000001cfb7fae */ /* 0x000fe2000d921874 */
[----:B------:R-:W-:Y:S01]  /*1c710*/  ISETP.GE.U32.AND P3, PT, R4, 0x7ffffed6, PT ;  /* 0x7ffffed60400780c */ /* 0x000fe20003f66070 */
[----:B------:R-:W-:Y:S02]  /*1c720*/  VIADD R4, R20, 0xffffff37 ;  /* 0xffffff3714047836 */ /* 0x000fe40000000000 */
[----:B------:R-:W-:Y:S01]  /*1c730*/  STL.64 [R1+0xdd0], R28 ;  /* 0x000dd01c01007387 */ /* 0x000fe20000100a00 */
[----:B------:R-:W1:Y:S01]  /*1c740*/  LDC R20, c[0x0][0x230] ;  /* 0x00008c00ff147b82 */ /* 0x000e620000000800 */
[----:B------:R-:W-:-:S05]  /*1c750*/  IMAD.WIDE R26, R0, 0x4, R42 ;  /* 0x00000004001a7825 */ /* 0x000fca00078e022a */
[----:B------:R-:W-:Y:S04]  /*1c760*/  STL.64 [R1+0xd68], R26 ;  /* 0x000d681a01007387 */ /* 0x000fe80000100a00 */
[----:B------:R-:W-:Y:S01]  /*1c770*/  LDGSTS.E [R251+0x10004], desc[UR52][R26.64], !P5 ;  /* 0x100040001afb7fae */ /* 0x000fe2000e921874 */
[----:B------:R-:W-:Y:S01]  /*1c780*/  ISETP.GE.U32.AND P5, PT, R5, 0x7ffffed5, PT ;  /* 0x7ffffed50500780c */ /* 0x000fe20003fa6070 */
[----:B----4-:R-:W-:Y:S01]  /*1c790*/  IMAD.WIDE R6, R0, 0x4, R6 ;  /* 0x0000000400067825 */ /* 0x010fe200078e0206 */
[----:B------:R-:W-:Y:S02]  /*1c7a0*/  IADD3 R5, R22, -0xca, RZ ;  /* 0xffffff3616057810 */ /* 0x000fe40007ffe0ff */
[----:B------:R-:W4:Y:S01]  /*1c7b0*/  LDC R22, c[0x0][0x230] ;  /* 0x00008c00ff167b82 */ /* 0x000f220000000800 */
[----:B------:R-:W-:Y:S01]  /*1c7c0*/  IMAD.WIDE R8, R0, 0x4, R8 ;  /* 0x0000000400087825 */ /* 0x000fe200078e0208 */
[----:B------:R2:W-:Y:S04]  /*1c7d0*/  STL.64 [R1+0xd60], R6 ;  /* 0x000d600601007387 */ /* 0x0005e80000100a00 */
[----:B------:R2:W-:Y:S01]  /*1c7e0*/  LDGSTS.E [R251+0x10008], desc[UR52][R6.64], !P1 ;  /* 0x1000800006fb7fae */ /* 0x0005e2000c921874 */
[----:B------:R-:W-:-:S03]  /*1c7f0*/  ISETP.GE.U32.AND P1, PT, R4, 0x7ffffeb8, PT ;  /* 0x7ffffeb80400780c */ /* 0x000fc60003f26070 */
[----:B------:R3:W-:Y:S01]  /*1c800*/  LDGSTS.E [R251+0x1000c], desc[UR52][R8.64], !P4 ;  /* 0x1000c00008fb7fae */ /* 0x0007e2000e121874 */
[----:B------:R-:W-:Y:S01]  /*1c810*/  ISETP.GE.U32.AND P4, PT, R5, 0x7ffffeb7, PT ;  /* 0x7ffffeb70500780c */ /* 0x000fe20003f86070 */
[----:B------:R-:W-:Y:S02]  /*1c820*/  VIADD R4, R21, 0xffffff35 ;  /* 0xffffff3515047836 */ /* 0x000fe40000000000 */
[----:B------:R3:W-:Y:S01]  /*1c830*/  STL.64 [R1+0xd58], R8 ;  /* 0x000d580801007387 */ /* 0x0007e20000100a00 */
[----:B--2---:R-:W-:Y:S01]  /*1c840*/  IMAD.WIDE R6, R0, 0x4, R64 ;  /* 0x0000000400067825 */ /* 0x004fe200078e0240 */
[----:B------:R-:W2:Y:S04]  /*1c850*/  LDC R21, c[0x0][0x230] ;  /* 0x00008c00ff157b82 */ /* 0x000ea80000000800 */
[----:B------:R1:W-:Y:S01]  /*1c860*/  STL.64 [R1+0xd50], R6 ;  /* 0x000d500601007387 */ /* 0x0003e20000100a00 */
[----:B------:R-:W-:-:S02]  /*1c870*/  VIADD R5, R23, 0xffffff34 ;  /* 0xffffff3417057836 */ /* 0x000fc40000000000 */
[----:B---3--:R-:W-:Y:S01]  /*1c880*/  IMAD.WIDE R8, R0, 0x4, R72 ;  /* 0x0000000400087825 */ /* 0x008fe200078e0248 */
[----:B------:R1:W-:Y:S01]  /*1c890*/  LDGSTS.E [R251+0x14000], desc[UR52][R6.64], !P6 ;  /* 0x1400000006fb7fae */ /* 0x0003e2000f121874 */
[----:B------:R-:W-:Y:S01]  /*1c8a0*/  ISETP.GE.U32.AND P6, PT, R4, 0x7ffffeb6, PT ;  /* 0x7ffffeb60400780c */ /* 0x000fe20003fc6070 */
[----:B------:R-:W3:Y:S01]  /*1c8b0*/  LDC R23, c[0x0][0x230] ;  /* 0x00008c00ff177b82 */ /* 0x000ee20000000800 */
[C---:B------:R-:W-:Y:S01]  /*1c8c0*/  IMAD.WIDE R26, R0.reuse, 0x4, R92 ;  /* 0x00000004001a7825 */ /* 0x040fe200078e025c */
[----:B------:R4:W-:Y:S04]  /*1c8d0*/  STL.64 [R1+0xd48], R8 ;  /* 0x000d480801007387 */ /* 0x0009e80000100a00 */
[----:B------:R4:W-:Y:S01]  /*1c8e0*/  LDGSTS.E [R251+0x14004], desc[UR52][R8.64], !P2 ;  /* 0x1400400008fb7fae */ /* 0x0009e2000d121874 */
[----:B-1----:R-:W-:Y:S01]  /*1c8f0*/  IMAD.WIDE R6, R0, 0x4, R66 ;  /* 0x0000000400067825 */ /* 0x002fe200078e0242 */
[----:B------:R-:W-:-:S04]  /*1c900*/  ISETP.GE.U32.AND P2, PT, R5, 0x7ffffeb5, PT ;  /* 0x7ffffeb50500780c */ /* 0x000fc80003f46070 */
[----:B------:R1:W-:Y:S01]  /*1c910*/  STL.64 [R1+0xd40], R6 ;  /* 0x000d400601007387 */ /* 0x0003e20000100a00 */
[----:B----4-:R-:W-:-:S03]  /*1c920*/  IMAD.WIDE R8, R0, 0x4, R68 ;  /* 0x0000000400087825 */ /* 0x010fc600078e0244 */
[----:B------:R1:W-:Y:S04]  /*1c930*/  LDGSTS.E [R251+0x14008], desc[UR52][R6.64], !P3 ;  /* 0x1400800006fb7fae */ /* 0x0003e8000d921874 */
[----:B------:R-:W-:Y:S04]  /*1c940*/  STL.64 [R1+0xd38], R26 ;  /* 0x000d381a01007387 */ /* 0x000fe80000100a00 */
[----:B------:R-:W-:Y:S01]  /*1c950*/  LDGSTS.E [R251+0x1400c], desc[UR52][R26.64], !P5 ;  /* 0x1400c0001afb7fae */ /* 0x000fe2000e921874 */
[----:B-1----:R-:W-:-:S03]  /*1c960*/  IMAD.WIDE R6, R0, 0x4, R70 ;  /* 0x0000000400067825 */ /* 0x002fc600078e0246 */
[----:B------:R1:W-:Y:S04]  /*1c970*/  STL.64 [R1+0xd28], R8 ;  /* 0x000d280801007387 */ /* 0x0003e80000100a00 */
[----:B------:R1:W-:Y:S04]  /*1c980*/  LDGSTS.E [R251+0x18000], desc[UR52][R8.64], !P1 ;  /* 0x1800000008fb7fae */ /* 0x0003e8000c921874 */
[----:B------:R4:W-:Y:S04]  /*1c990*/  STL.64 [R1+0xd20], R6 ;  /* 0x000d200601007387 */ /* 0x0009e80000100a00 */
[----:B------:R4:W-:Y:S01]  /*1c9a0*/  LDGSTS.E [R251+0x18004], desc[UR52][R6.64], !P4 ;  /* 0x1800400006fb7fae */ /* 0x0009e2000e121874 */
[----:B-1----:R-:W-:-:S03]  /*1c9b0*/  IMAD.WIDE R8, R0, 0x4, R126 ;  /* 0x0000000400087825 */ /* 0x002fc600078e027e */
[----:B------:R-:W3:Y:S01]  /*1c9c0*/  LDL.LU.64 R32, [R1+0x88] ;  /* 0x0000880001207983 */ /* 0x000ee20000300a00 */
[----:B----4-:R-:W-:-:S03]  /*1c9d0*/  IMAD.WIDE R6, R0, 0x4, R74 ;  /* 0x0000000400067825 */ /* 0x010fc600078e024a */
[----:B------:R-:W-:Y:S04]  /*1c9e0*/  STL.64 [R1+0xd18], R8 ;  /* 0x000d180801007387 */ /* 0x000fe80000100a00 */
[----:B------:R1:W-:Y:S04]  /*1c9f0*/  STL.64 [R1+0xd10], R6 ;  /* 0x000d100601007387 */ /* 0x0003e80000100a00 */
[----:B------:R-:W-:Y:S04]  /*1ca00*/  LDGSTS.E [R251+0x18008], desc[UR52][R8.64], !P6 ;  /* 0x1800800008fb7fae */ /* 0x000fe8000f121874 */
[----:B------:R-:W4:Y:S04]  /*1ca10*/  LDL.LU.64 R42, [R1+0x80] ;  /* 0x00008000012a7983 */ /* 0x000f280000300a00 */
[----:B------:R-:W-:Y:S04]  /*1ca20*/  LDGSTS.E [R251+0x1800c], desc[UR52][R6.64], !P2 ;  /* 0x1800c00006fb7fae */ /* 0x000fe8000d121874 */
[----:B-1----:R-:W4:Y:S04]  /*1ca30*/  LDL.LU.64 R6, [R1+0x78] ;  /* 0x0000780001067983 */ /* 0x002f280000300a00 */
[----:B------:R-:W4:Y:S01]  /*1ca40*/  LDL.LU.64 R8, [R1+0x70] ;  /* 0x0000700001087983 */ /* 0x000f220000300a00 */
[----:B------:R-:W-:-:S02]  /*1ca50*/  VIADD R4, R24, 0xffffff17 ;  /* 0xffffff1718047836 */ /* 0x000fc40000000000 */
[----:B------:R-:W1:Y:S03]  /*1ca60*/  LDC R24, c[0x0][0x230] ;  /* 0x00008c00ff187b82 */ /* 0x000e660000000800 */
[----:B------:R-:W-:Y:S02]  /*1ca70*/  ISETP.GE.U32.AND P3, PT, R4, 0x7ffffe98, PT ;  /* 0x7ffffe980400780c */ /* 0x000fe40003f66070 */
[----:B------:R-:W-:-:S03]  /*1ca80*/  IADD3 R4, R18, -0xea, RZ ;  /* 0xffffff1612047810 */ /* 0x000fc60007ffe0ff */
[----:B------:R-:W1:Y:S01]  /*1ca90*/  LDC R18, c[0x0][0x230] ;  /* 0x00008c00ff127b82 */ /* 0x000e620000000800 */
[----:B------:R-:W-:Y:S01]  /*1caa0*/  VIADD R5, R19, 0xffffff15 ;  /* 0xffffff1513057836 */ /* 0x000fe20000000000 */
[----:B------:R-:W-:Y:S01]  /*1cab0*/  ISETP.GE.U32.AND P5, PT, R4, 0x7ffffe97, PT ;  /* 0x7ffffe970400780c */ /* 0x000fe20003fa6070 */
[----:B------:R-:W-:-:S05]  /*1cac0*/  VIADD R4, R20, 0xffffff14 ;  /* 0xffffff1414047836 */ /* 0x000fca0000000000 */
[----:B------:R-:W1:Y:S01]  /*1cad0*/  LDC R19, c[0x0][0x230] ;  /* 0x00008c00ff137b82 */ /* 0x000e620000000800 */
[----:B------:R-:W-:Y:S01]  /*1cae0*/  ISETP.GE.U32.AND P1, PT, R5, 0x7ffffe96, PT ;  /* 0x7ffffe960500780c */ /* 0x000fe20003f26070 */
[----:B------:R-:W-:Y:S01]  /*1caf0*/  VIADD R5, R22, 0xffffff73 ;  /* 0xffffff7316057836 */ /* 0x000fe20000000000 */
[----:B------:R-:W-:-:S05]  /*1cb00*/  ISETP.GE.U32.AND P4, PT, R4, 0x7ffffe95, PT ;  /* 0x7ffffe950400780c */ /* 0x000fca0003f86070 */
[----:B------:R-:W1:Y:S01]  /*1cb10*/  LDC R20, c[0x0][0x230] ;  /* 0x00008c00ff147b82 */ /* 0x000e620000000800 */
[----:B--2---:R-:W-:Y:S01]  /*1cb20*/  IADD3 R4, R21, -0x8e, RZ ;  /* 0xffffff7215047810 */ /* 0x004fe20007ffe0ff */
[----:B------:R-:W-:Y:S01]  /*1cb30*/  IMAD.WIDE R28, R0, 0x4, R82 ;  /* 0x00000004001c7825 */ /* 0x000fe200078e0252 */
[----:B------:R-:W-:-:S05]  /*1cb40*/  ISETP.GE.U32.AND P6, PT, R5, 0x7ffffef4, PT ;  /* 0x7ffffef40500780c */ /* 0x000fca0003fc6070 */
[----:B------:R-:W2:Y:S01]  /*1cb50*/  LDC R22, c[0x0][0x230] ;  /* 0x00008c00ff167b82 */ /* 0x000ea20000000800 */
[----:B------:R-:W-:Y:S01]  /*1cb60*/  ISETP.GE.U32.AND P2, PT, R4, 0x7ffffef3, PT ;  /* 0x7ffffef30400780c */ /* 0x000fe20003f46070 */
[----:B---3--:R-:W-:Y:S01]  /*1cb70*/  VIADD R5, R23, 0xffffff71 ;  /* 0xffffff7117057836 */ /* 0x008fe20000000000 */
[----:B------:R3:W-:Y:S01]  /*1cb80*/  LDGSTS.E [R251+0x1c000], desc[UR52][R28.64], !P3 ;  /* 0x1c0000001cfb7fae */ /* 0x0007e2000d921874 */
[----:B------:R-:W-:-:S04]  /*1cb90*/  IMAD.WIDE R26, R0, 0x4, R78 ;  /* 0x00000004001a7825 */ /* 0x000fc800078e024e */
[----:B------:R-:W2:Y:S01]  /*1cba0*/  LDC R21, c[0x0][0x230] ;  /* 0x00008c00ff157b82 */ /* 0x000ea20000000800 */
[----:B-1----:R-:W-:Y:S01]  /*1cbb0*/  VIADD R4, R24, 0xffffff70 ;  /* 0xffffff7018047836 */ /* 0x002fe20000000000 */
[----:B------:R1:W-:Y:S06]  /*1cbc0*/  LDGSTS.E [R251+0x1c004], desc[UR52][R26.64], !P5 ;  /* 0x1c0040001afb7fae */ /* 0x0003ec000e921874 */
[----:B------:R-:W4:Y:S01]  /*1cbd0*/  LDC R23, c[0x0][0x230] ;  /* 0x00008c00ff177b82 */ /* 0x000f220000000800 */
[----:B------:R-:W-:Y:S01]  /*1cbe0*/  ISETP.GE.U32.AND P5, PT, R4, 0x7ffffef1, PT ;  /* 0x7ffffef10400780c */ /* 0x000fe20003fa6070 */
[----:B------:R-:W-:-:S06]  /*1cbf0*/  IMAD.WIDE R30, R0, 0x4, R104 ;  /* 0x00000004001e7825 */ /* 0x000fcc00078e0268 */
[----:B------:R-:W4:Y:S01]  /*1cc00*/  LDC R24, c[0x0][0x230] ;  /* 0x00008c00ff187b82 */ /* 0x000f220000000800 */
[----:B------:R-:W-:Y:S01]  /*1cc10*/  VIADD R4, R18, 0xffffff53 ;  /* 0xffffff5312047836 */ /* 0x000fe20000000000 */
[----:B------:R3:W-:Y:S01]  /*1cc20*/  STL.64 [R1+0xd08], R28 ;  /* 0x000d081c01007387 */ /* 0x0007e20000100a00 */
[----:B------:R-:W-:Y:S02]  /*1cc30*/  ISETP.GE.U32.AND P3, PT, R5, 0x7ffffef2, PT ;  /* 0x7ffffef20500780c */ /* 0x000fe40003f66070 */
[----:B------:R-:W-:Y:S01]  /*1cc40*/  IADD3 R5, R19, -0xae, RZ ;  /* 0xffffff5213057810 */ /* 0x000fe20007ffe0ff */
[----:B------:R1:W-:Y:S02]  /*1cc50*/  STL.64 [R1+0xd00], R26 ;  /* 0x000d001a01007387 */ /* 0x0003e40000100a00 */
[----:B------:R-:W4:Y:S02]  /*1cc60*/  LDC R18, c[0x0][0x230] ;  /* 0x00008c00ff127b82 */ /* 0x000f240000000800 */
[----:B------:R-:W-:Y:S01]  /*1cc70*/  LDGSTS.E [R251+0x1c008], desc[UR52][R30.64], !P1 ;  /* 0x1c0080001efb7fae */ /* 0x000fe2000c921874 */
[----:B------:R-:W-:Y:S01]  /*1cc80*/  ISETP.GE.U32.AND P1, PT, R4, 0x7ffffed4, PT ;  /* 0x7ffffed40400780c */ /* 0x000fe20003f26070 */
[----:B---3--:R-:W-:-:S04]  /*1cc90*/  IMAD.WIDE R28, R0, 0x4, R80 ;  /* 0x00000004001c7825 */ /* 0x008fc800078e0250 */
[----:B------:R-:W3:Y:S01]  /*1cca0*/  LDC R19, c[0x0][0x230] ;  /* 0x00008c00ff137b82 */ /* 0x000ee20000000800 */
[----:B------:R-:W-:Y:S01]  /*1ccb0*/  STL.64 [R1+0xcf8], R30 ;  /* 0x000cf81e01007387 */ /* 0x000fe20000100a00 */
[----:B------:R-:W-:-:S03]  /*1ccc0*/  VIADD R4, R20, 0xffffff51 ;  /* 0xffffff5114047836 */ /* 0x000fc60000000000 */
[----:B------:R-:W-:Y:S03]  /*1ccd0*/  STL.64 [R1+0xcf0], R28 ;  /* 0x000cf01c01007387 */ /* 0x000fe60000100a00 */
[----:B------:R-:W3:Y:S01]  /*1cce0*/  LDC R20, c[0x0][0x230] ;  /* 0x00008c00ff147b82 */ /* 0x000ee20000000800 */
[----:B------:R-:W-:Y:S01]  /*1ccf0*/  LDGSTS.E [R251+0x1c00c], desc[UR52][R28.64], !P4 ;  /* 0x1c00c0001cfb7fae */ /* 0x000fe2000e121874 */
[----:B------:R-:W-:Y:S01]  /*1cd00*/  ISETP.GE.U32.AND P4, PT, R5, 0x7ffffed3, PT ;  /* 0x7ffffed30500780c */ /* 0x000fe20003f86070 */
[----:B--2---:R-:W-:-:S05]  /*1cd10*/  VIADD R5, R22, 0xffffff50 ;  /* 0xffffff5016057836 */ /* 0x004fca0000000000 */
[----:B------:R-:W2:Y:S01]  /*1cd20*/  LDC R22, c[0x0][0x230] ;  /* 0x00008c00ff167b82 */ /* 0x000ea20000000800 */
[----:B-1----:R-:W-:-:S05]  /*1cd30*/  IMAD.WIDE R26, R0, 0x4, R32 ;  /* 0x00000004001a7825 */ /* 0x002fca00078e0220 */
[----:B------:R4:W-:Y:S04]  /*1cd40*/  STL.64 [R1+0xd30], R26 ;  /* 0x000d301a01007387 */ /* 0x0009e80000100a00 */
[----:B------:R4:W-:Y:S01]  /*1cd50*/  LDGSTS.E [R250+0x10000], desc[UR52][R26.64], !P6 ;  /* 0x100000001afa7fae */ /* 0x0009e2000f121874 */
[----:B------:R-:W-:Y:S01]  /*1cd60*/  ISETP.GE.U32.AND P6, PT, R4, 0x7ffffed2, PT ;  /* 0x7ffffed20400780c */ /* 0x000fe20003fc6070 */
[----:B------:R-:W-:Y:S02]  /*1cd70*/  VIADD R4, R21, 0xffffff33 ;  /* 0xffffff3315047836 */ /* 0x000fe40000000000 */
[----:B------:R-:W1:Y:S01]  /*1cd80*/  LDC R21, c[0x0][0x230] ;  /* 0x00008c00ff157b82 */ /* 0x000e620000000800 */
[----:B----4-:R-:W-:-:S05]  /*1cd90*/  IMAD.WIDE R26, R0, 0x4, R42 ;  /* 0x00000004001a7825 */ /* 0x010fca00078e022a */
[----:B------:R4:W-:Y:S01]  /*1cda0*/  LDGSTS.E [R250+0x10004], desc[UR52][R26.64], !P2 ;  /* 0x100040001afa7fae */ /* 0x0009e2000d121874 */
[----:B------:R-:W-:-:S03]  /*1cdb0*/  ISETP.GE.U32.AND P2, PT, R5, 0x7ffffed1, PT ;  /* 0x7ffffed10500780c */ /* 0x000fc60003f46070 */
[----:B------:R4:W-:Y:S01]  /*1cdc0*/  STL.64 [R1+0xce8], R26 ;  /* 0x000ce81a01007387 */ /* 0x0009e20000100a00 */
[C---:B------:R-:W-:Y:S01]  /*1cdd0*/  IMAD.WIDE R6, R0.reuse, 0x4, R6 ;  /* 0x0000000400067825 */ /* 0x040fe200078e0206 */
[----:B------:R-:W-:Y:S02]  /*1cde0*/  IADD3 R5, R23, -0xce, RZ ;  /* 0xffffff3217057810 */ /* 0x000fe40007ffe0ff */
[----:B------:R-:W1:Y:S01]  /*1cdf0*/  LDC R23, c[0x0][0x230] ;  /* 0x00008c00ff177b82 */ /* 0x000e620000000800 */
[----:B------:R-:W-:Y:S01]  /*1ce00*/  IMAD.WIDE R8, R0, 0x4, R8 ;  /* 0x0000000400087825 */ /* 0x000fe200078e0208 */
[----:B------:R2:W-:Y:S04]  /*1ce10*/  STL.64 [R1+0xce0], R6 ;  /* 0x000ce00601007387 */ /* 0x0005e80000100a00 */
[----:B------:R2:W-:Y:S01]  /*1ce20*/  LDGSTS.E [R250+0x10008], desc[UR52][R6.64], !P3 ;  /* 0x1000800006fa7fae */ /* 0x0005e2000d921874 */
[----:B------:R-:W-:Y:S01]  /*1ce30*/  ISETP.GE.U32.AND P3, PT, R4, 0x7ffffeb4, PT ;  /* 0x7ffffeb40400780c */ /* 0x000fe20003f66070 */
[----:B------:R-:W-:-:S02]  /*1ce40*/  VIADD R4, R24, 0xffffff31 ;  /* 0xffffff3118047836 */ /* 0x000fc40000000000 */
[----:B------:R3:W-:Y:S01]  /*1ce50*/  LDGSTS.E [R250+0x1000c], desc[UR52][R8.64], !P5 ;  /* 0x1000c00008fa7fae */ /* 0x0007e2000e921874 */
[----:B------:R-:W-:Y:S01]  /*1ce60*/  ISETP.GE.U32.AND P5, PT, R5, 0x7ffffeb3, PT ;  /* 0x7ffffeb30500780c */ /* 0x000fe20003fa6070 */
[C---:B----4-:R-:W-:Y:S01]  /*1ce70*/  IMAD.WIDE R26, R0.reuse, 0x4, R114 ;  /* 0x00000004001a7825 */ /* 0x050fe200078e0272 */
[----:B------:R-:W4:Y:S01]  /*1ce80*/  LDC R24, c[0x0][0x230] ;  /* 0x00008c00ff187b82 */ /* 0x000f220000000800 */
[----:B------:R3:W-:Y:S02]  /*1ce90*/  STL.64 [R1+0xcd8], R8 ;  /* 0x000cd80801007387 */ /* 0x0007e40000100a00 */
[----:B--2---:R-:W-:-:S05]  /*1cea0*/  IMAD.WIDE R6, R0, 0x4, R84 ;  /* 0x0000000400067825 */ /* 0x004fca00078e0254 */
[----:B------:R2:W-:Y:S01]  /*1ceb0*/  STL.64 [R1+0xcd0], R6 ;  /* 0x000cd00601007387 */ /* 0x0005e20000100a00 */
[----:B---3--:R-:W-:-:S03]  /*1cec0*/  IMAD.WIDE R8, R0, 0x4, R86 ;  /* 0x0000000400087825 */ /* 0x008fc600078e0256 */
[----:B------:R2:W-:Y:S01]  /*1ced0*/  LDGSTS.E [R250+0x14000], desc[UR52][R6.64], !P1 ;  /* 0x1400000006fa7fae */ /* 0x0005e2000c921874 */
[----:B------:R-:W-:Y:S01]  /*1cee0*/  ISETP.GE.U32.AND P1, PT, R4, 0x7ffffeb2, PT ;  /* 0x7ffffeb20400780c */ /* 0x000fe20003f26070 */
[----:B------:R-:W-:Y:S02]  /*1cef0*/  VIADD R4, R18, 0xffffff30 ;  /* 0xffffff3012047836 */ /* 0x000fe40000000000 */
[----:B------:R-:W-:Y:S01]  /*1cf00*/  STL.64 [R1+0xcc8], R26 ;  /* 0x000cc81a01007387 */ /* 0x000fe20000100a00 */
[----:B------:R-:W-:Y:S01]  /*1cf10*/  VIADD R5, R19, 0xffffff13 ;  /* 0xffffff1313057836 */ /* 0x000fe20000000000 */
[----:B------:R-:W3:Y:S02]  /*1cf20*/  LDC R18, c[0x0][0x230] ;  /* 0x00008c00ff127b82 */ /* 0x000ee40000000800 */
[----:B------:R-:W-:Y:S01]  /*1cf30*/  LDGSTS.E [R250+0x14004], desc[UR52][R26.64], !P4 ;  /* 0x140040001afa7fae */ /* 0x000fe2000e121874 */
[----:B--2---:R-:W-:-:S03]  /*1cf40*/  IMAD.WIDE R6, R0, 0x4, R88 ;  /* 0x0000000400067825 */ /* 0x004fc600078e0258 */
[----:B------:R2:W-:Y:S01]  /*1cf50*/  STL.64 [R1+0xcc0], R8 ;  /* 0x000cc00801007387 */ /* 0x0005e20000100a00 */
[----:B------:R-:W-:Y:S01]  /*1cf60*/  ISETP.GE.U32.AND P4, PT, R4, 0x7ffffeb1, PT ;  /* 0x7ffffeb10400780c */ /* 0x000fe20003f86070 */
[----:B------:R-:W3:Y:S02]  /*1cf70*/  LDC R19, c[0x0][0x230] ;  /* 0x00008c00ff137b82 */ /* 0x000ee40000000800 */
[----:B------:R2:W-:Y:S04]  /*1cf80*/  LDGSTS.E [R250+0x14008], desc[UR52][R8.64], !P6 ;  /* 0x1400800008fa7fae */ /* 0x0005e8000f121874 */
[----:B------:R1:W-:Y:S04]  /*1cf90*/  STL.64 [R1+0xcb8], R6 ;  /* 0x000cb80601007387 */ /* 0x0003e80000100a00 */
[----:B------:R1:W-:Y:S01]  /*1cfa0*/  LDGSTS.E [R250+0x1400c], desc[UR52][R6.64], !P2 ;  /* 0x1400c00006fa7fae */ /* 0x0003e2000d121874 */
[----:B--2---:R-:W-:Y:S01]  /*1cfb0*/  IMAD.WIDE R8, R0, 0x4, R100 ;  /* 0x0000000400087825 */ /* 0x004fe200078e0264 */
[----:B------:R-:W-:-:S03]  /*1cfc0*/  ISETP.GE.U32.AND P6, PT, R5, 0x7ffffe94, PT ;  /* 0x7ffffe940500780c */ /* 0x000fc60003fc6070 */
[C---:B-1----:R-:W-:Y:S01]  /*1cfd0*/  IMAD.WIDE R6, R0.reuse, 0x4, R90 ;  /* 0x0000000400067825 */ /* 0x042fe200078e025a */
[----:B------:R1:W-:Y:S04]  /*1cfe0*/  STL.64 [R1+0xcb0], R8 ;  /* 0x000cb00801007387 */ /* 0x0003e80000100a00 */
[----:B------:R1:W-:Y:S04]  /*1cff0*/  LDGSTS.E [R250+0x18000], desc[UR52][R8.64], !P3 ;  /* 0x1800000008fa7fae */ /* 0x0003e8000d921874 */
[----:B------:R2:W-:Y:S04]  /*1d000*/  STL.64 [R1+0xca8], R6 ;  /* 0x000ca80601007387 */ /* 0x0005e80000100a00 */
[----:B------:R2:W-:Y:S01]  /*1d010*/  LDGSTS.E [R250+0x18004], desc[UR52][R6.64], !P5 ;  /* 0x1800400006fa7fae */ /* 0x0005e2000e921874 */
[----:B-1----:R-:W-:-:S03]  /*1d020*/  IMAD.WIDE R8, R0, 0x4, R102 ;  /* 0x0000000400087825 */ /* 0x002fc600078e0266 */
[----:B------:R-:W3:Y:S01]  /*1d030*/  LDL.LU.64 R30, [R1+0x68] ;  /* 0x00006800011e7983 */ /* 0x000ee20000300a00 */
[----:B--2---:R-:W-:-:S03]  /*1d040*/  IMAD.WIDE R6, R0, 0x4, R94 ;  /* 0x0000000400067825 */ /* 0x004fc600078e025e */
[----:B------:R1:W-:Y:S04]  /*1d050*/  STL.64 [R1+0xca0], R8 ;  /* 0x000ca00801007387 */ /* 0x0003e80000100a00 */
[----:B------:R1:W-:Y:S04]  /*1d060*/  LDGSTS.E [R250+0x18008], desc[UR52][R8.64], !P1 ;  /* 0x1800800008fa7fae */ /* 0x0003e8000c921874 */
[----:B------:R2:W-:Y:S04]  /*1d070*/  STL.64 [R1+0xc98], R6 ;  /* 0x000c980601007387 */ /* 0x0005e80000100a00 */
[----:B------:R-:W3:Y:S01]  /*1d080*/  LDL.LU.64 R42, [R1+0x60] ;  /* 0x00006000012a7983 */ /* 0x000ee20000300a00 */
[----:B-1----:R-:W-:-:S03]  /*1d090*/  IMAD.WIDE R8, R0, 0x4, R130 ;  /* 0x0000000400087825 */ /* 0x002fc600078e0282 */
[----:B------:R-:W-:Y:S04]  /*1d0a0*/  LDGSTS.E [R250+0x1800c], desc[UR52][R6.64], !P4 ;  /* 0x1800c00006fa7fae */ /* 0x000fe8000e121874 */
[----:B------:R-:W-:Y:S04]  /*1d0b0*/  LDGSTS.E [R250+0x1c000], desc[UR52][R8.64], !P6 ;  /* 0x1c00000008fa7fae */ /* 0x000fe8000f121874 */
[----:B--2---:R-:W2:Y:S04]  /*1d0c0*/  LDL.LU.64 R6, [R1+0x58] ;  /* 0x0000580001067983 */ /* 0x004ea80000300a00 */
[----:B------:R1:W-:Y:S04]  /*1d0d0*/  STL.64 [R1+0xc90], R8 ;  /* 0x000c900801007387 */ /* 0x0003e80000100a00 */
[----:B-1----:R-:W2:Y:S01]  /*1d0e0*/  LDL.LU.64 R8, [R1+0x50] ;  /* 0x0000500001087983 */ /* 0x002ea20000300a00 */
[----:B------:R-:W-:-:S02]  /*1d0f0*/  IADD3 R4, R20, -0xee, RZ ;  /* 0xffffff1214047810 */ /* 0x000fc40007ffe0ff */
        /* <DEDUP_REMOVED lines=9> */
[----:B----4-:R-:W-:-:S07]  /*1d190*/  IADD3 R4, R24, -0x92, RZ ;  /* 0xffffff6e18047810 */ /* 0x010fce0007ffe0ff */
[----:B------:R-:W4:Y:S01]  /*1d1a0*/  LDC R23, c[0x0][0x230] ;  /* 0x00008c00ff177b82 */ /* 0x000f220000000800 */
[----:B------:R-:W-:Y:S01]  /*1d1b0*/  ISETP.GE.U32.AND P4, PT, R4, 0x7ffffeef, PT ;  /* 0x7ffffeef0400780c */ /* 0x000fe20003f86070 */
[----:B---3--:R-:W-:-:S06]  /*1d1c0*/  VIADD R4, R18, 0xffffff6d ;  /* 0xffffff6d12047836 */ /* 0x008fcc0000000000 */
[----:B------:R-:W3:Y:S01]  /*1d1d0*/  LDC R24, c[0x0][0x230] ;  /* 0x00008c00ff187b82 */ /* 0x000ee20000000800 */
[----:B------:R-:W-:Y:S01]  /*1d1e0*/  ISETP.GE.U32.AND P1, PT, R5, 0x7ffffef0, PT ;  /* 0x7ffffef00500780c */ /* 0x000fe20003f26070 */
[----:B------:R-:W-:Y:S01]  /*1d1f0*/  IMAD.WIDE R28, R0, 0x4, R96 ;  /* 0x00000004001c7825 */ /* 0x000fe200078e0260 */
[----:B------:R-:W-:-:S05]  /*1d200*/  ISETP.GE.U32.AND P6, PT, R4, 0x7ffffeee, PT ;  /* 0x7ffffeee0400780c */ /* 0x000fca0003fc6070 */
[----:B------:R-:W2:Y:S01]  /*1d210*/  LDC R18, c[0x0][0x230] ;  /* 0x00008c00ff127b82 */ /* 0x000ea20000000800 */
[----:B------:R-:W-:Y:S01]  /*1d220*/  IMAD.WIDE R26, R0, 0x4, R98 ;  /* 0x00000004001a7825 */ /* 0x000fe200078e0262 */
[----:B------:R1:W-:Y:S03]  /*1d230*/  STL.64 [R1+0xc88], R28 ;  /* 0x000c881c01007387 */ /* 0x0003e60000100a00 */
[----:B------:R-:W-:Y:S01]  /*1d240*/  VIADD R5, R19, 0xffffff6c ;  /* 0xffffff6c13057836 */ /* 0x000fe20000000000 */
[----:B------:R1:W-:Y:S02]  /*1d250*/  LDGSTS.E [R250+0x1c004], desc[UR52][R28.64], !P2 ;  /* 0x1c0040001cfa7fae */ /* 0x0003e4000d121874 */
[----:B-1----:R-:W-:Y:S01]  /*1d260*/  VIADD R4, R20, 0xffffff4f ;  /* 0xffffff4f14047836 */ /* 0x002fe20000000000 */
[----:B------:R-:W1:Y:S01]  /*1d270*/  LDC R19, c[0x0][0x230] ;  /* 0x00008c00ff137b82 */ /* 0x000e620000000800 */
[----:B------:R1:W-:Y:S01]  /*1d280*/  STL.64 [R1+0xc80], R26 ;  /* 0x000c801a01007387 */ /* 0x0003e20000100a00 */
[----:B------:R-:W-:-:S03]  /*1d290*/  ISETP.GE.U32.AND P2, PT, R5, 0x7ffffeed, PT ;  /* 0x7ffffeed0500780c */ /* 0x000fc60003f46070 */
[----:B------:R1:W-:Y:S03]  /*1d2a0*/  LDGSTS.E [R250+0x1c008], desc[UR52][R26.64], !P3 ;  /* 0x1c0080001afa7fae */ /* 0x0003e6000d921874 */
[----:B------:R-:W2:Y:S01]  /*1d2b0*/  LDC R20, c[0x0][0x230] ;  /* 0x00008c00ff147b82 */ /* 0x000ea20000000800 */
[----:B------:R-:W-:Y:S01]  /*1d2c0*/  IMAD.WIDE R28, R0, 0x4, R110 ;  /* 0x00000004001c7825 */ /* 0x000fe200078e026e */
[----:B------:R-:W-:Y:S02]  /*1d2d0*/  ISETP.GE.U32.AND P3, PT, R4, 0x7ffffed0, PT ;  /* 0x7ffffed00400780c */ /* 0x000fe40003f66070 */
[----:B------:R-:W-:Y:S01]  /*1d2e0*/  IADD3 R5, R22, -0xb2, RZ ;  /* 0xffffff4e16057810 */ /* 0x000fe20007ffe0ff */
[----:B------:R-:W-:Y:S01]  /*1d2f0*/  VIADD R4, R21, 0xffffff4d ;  /* 0xffffff4d15047836 */ /* 0x000fe20000000000 */
[----:B------:R-:W-:Y:S02]  /*1d300*/  STL.64 [R1+0xc78], R28 ;  /* 0x000c781c01007387 */ /* 0x000fe40000100a00 */
[----:B------:R-:W2:Y:S02]  /*1d310*/  LDC R22, c[0x0][0x230] ;  /* 0x00008c00ff167b82 */ /* 0x000ea40000000800 */
[----:B------:R-:W-:Y:S01]  /*1d320*/  LDGSTS.E [R250+0x1c00c], desc[UR52][R28.64], !P5 ;  /* 0x1c00c0001cfa7fae */ /* 0x000fe2000e921874 */
[----:B------:R-:W-:Y:S01]  /*1d330*/  ISETP.GE.U32.AND P5, PT, R5, 0x7ffffecf, PT ;  /* 0x7ffffecf0500780c */ /* 0x000fe20003fa6070 */
[----:B----4-:R-:W-:-:S04]  /*1d340*/  VIADD R5, R23, 0xffffff4c ;  /* 0xffffff4c17057836 */ /* 0x010fc80000000000 */
[----:B------:R-:W4:Y:S08]  /*1d350*/  LDC R21, c[0x0][0x230] ;  /* 0x00008c00ff157b82 */ /* 0x000f300000000800 */
[----:B------:R-:W4:Y:S01]  /*1d360*/  LDC R23, c[0x0][0x230] ;  /* 0x00008c00ff177b82 */ /* 0x000f220000000800 */
[----:B-1----:R-:W-:-:S05]  /*1d370*/  IMAD.WIDE R26, R0, 0x4, R30 ;  /* 0x00000004001a7825 */ /* 0x002fca00078e021e */
[----:B------:R1:W-:Y:S04]  /*1d380*/  STL.64 [R1+0xc70], R26 ;  /* 0x000c701a01007387 */ /* 0x0003e80000100a00 */
[----:B------:R1:W-:Y:S01]  /*1d390*/  LDGSTS.E [R249+0x10000], desc[UR52][R26.64], !P1 ;  /* 0x100000001af97fae */ /* 0x0003e2000c921874 */
[----:B------:R-:W-:Y:S01]  /*1d3a0*/  ISETP.GE.U32.AND P1, PT, R4, 0x7ffffece, PT ;  /* 0x7ffffece0400780c */ /* 0x000fe20003f26070 */
[----:B---3--:R-:W-:Y:S02]  /*1d3b0*/  VIADD R4, R24, 0xffffff2f ;  /* 0xffffff2f18047836 */ /* 0x008fe40000000000 */
[----:B------:R-:W-:Y:S01]  /*1d3c0*/  STL.64 [R1+0x1290], R250 ;  /* 0x001290fa01007387 */ /* 0x000fe20000100a00 */
[----:B------:R-:W3:Y:S01]  /*1d3d0*/  LDC R24, c[0x0][0x230] ;  /* 0x00008c00ff187b82 */ /* 0x000ee20000000800 */
[----:B-1----:R-:W-:-:S05]  /*1d3e0*/  IMAD.WIDE R26, R0, 0x4, R42 ;  /* 0x00000004001a7825 */ /* 0x002fca00078e022a */
[----:B------:R1:W-:Y:S04]  /*1d3f0*/  STL.64 [R1+0xc68], R26 ;  /* 0x000c681a01007387 */ /* 0x0003e80000100a00 */
[----:B------:R1:W-:Y:S01]  /*1d400*/  LDGSTS.E [R249+0x10004], desc[UR52][R26.64], !P4 ;  /* 0x100040001af97fae */ /* 0x0003e2000e121874 */
[----:B------:R-:W-:Y:S01]  /*1d410*/  ISETP.GE.U32.AND P4, PT, R5, 0x7ffffecd, PT ;  /* 0x7ffffecd0500780c */ /* 0x000fe20003f86070 */
[----:B--2---:R-:W-:-:S05]  /*1d420*/  IMAD.WIDE R6, R0, 0x4, R6 ;  /* 0x0000000400067825 */ /* 0x004fca00078e0206 */
[----:B------:R2:W-:Y:S01]  /*1d430*/  LDGSTS.E [R249+0x10008], desc[UR52][R6.64], !P6 ;  /* 0x1000800006f97fae */ /* 0x0005e2000f121874 */
[----:B------:R-:W-:Y:S02]  /*1d440*/  ISETP.GE.U32.AND P6, PT, R4, 0x7ffffeb0, PT ;  /* 0x7ffffeb00400780c */ /* 0x000fe40003fc6070 */
[----:B------:R-:W-:Y:S01]  /*1d450*/  IADD3 R4, R18, -0xd2, RZ ;  /* 0xffffff2e12047810 */ /* 0x000fe20007ffe0ff */
[----:B------:R2:W-:Y:S01]  /*1d460*/  STL.64 [R1+0xc60], R6 ;  /* 0x000c600601007387 */ /* 0x0005e20000100a00 */
[C---:B-1----:R-:W-:Y:S01]  /*1d470*/  IMAD.WIDE R26, R0.reuse, 0x4, R8 ;  /* 0x00000004001a7825 */ /* 0x042fe200078e0208 */
[----:B------:R-:W1:Y:S03]  /*1d480*/  LDC R18, c[0x0][0x230] ;  /* 0x00008c00ff127b82 */ /* 0x000e660000000800 */
[C---:B------:R-:W-:Y:S01]  /*1d490*/  IMAD.WIDE R8, R0.reuse, 0x4, R106 ;  /* 0x0000000400087825 */ /* 0x040fe200078e026a */
[----:B------:R4:W-:Y:S03]  /*1d4a0*/  STL.64 [R1+0xc58], R26 ;  /* 0x000c581a01007387 */ /* 0x0009e60000100a00 */
[----:B--2---:R-:W-:Y:S01]  /*1d4b0*/  IMAD.WIDE R6, R0, 0x4, R108 ;  /* 0x0000000400067825 */ /* 0x004fe200078e026c */
[----:B------:R4:W-:Y:S01]  /*1d4c0*/  LDGSTS.E [R249+0x1000c], desc[UR52][R26.64], !P2 ;  /* 0x1000c0001af97fae */ /* 0x0009e2000d121874 */
[----:B------:R-:W-:-:S03]  /*1d4d0*/  ISETP.GE.U32.AND P2, PT, R4, 0x7ffffeaf, PT ;  /* 0x7ffffeaf0400780c */ /* 0x000fc60003f46070 */
[----:B------:R2:W-:Y:S01]  /*1d4e0*/  STL.64 [R1+0xc50], R8 ;  /* 0x000c500801007387 */ /* 0x0005e20000100a00 */
[----:B------:R-:W-:-:S03]  /*1d4f0*/  VIADD R5, R19, 0xffffff2d ;  /* 0xffffff2d13057836 */ /* 0x000fc60000000000 */
[----:B------:R2:W-:Y:S01]  /*1d500*/  LDGSTS.E [R249+0x14000], desc[UR52][R8.64], !P3 ;  /* 0x1400000008f97fae */ /* 0x0005e2000d921874 */
[----:B------:R-:W-:-:S03]  /*1d510*/  VIADD R4, R20, 0xffffff2c ;  /* 0xffffff2c14047836 */ /* 0x000fc60000000000 */
[----:B------:R3:W-:Y:S01]  /*1d520*/  STL.64 [R1+0xc48], R6 ;  /* 0x000c480601007387 */ /* 0x0007e20000100a00 */
[----:B------:R-:W-:Y:S01]  /*1d530*/  ISETP.GE.U32.AND P3, PT, R5, 0x7ffffeae, PT ;  /* 0x7ffffeae0500780c */ /* 0x000fe20003f66070 */
[C---:B----4-:R-:W-:Y:S01]  /*1d540*/  IMAD.WIDE R26, R0.reuse, 0x4, R120 ;  /* 0x00000004001a7825 */ /* 0x050fe200078e0278 */
[----:B------:R-:W4:Y:S01]  /*1d550*/  LDC R19, c[0x0][0x230] ;  /* 0x00008c00ff137b82 */ /* 0x000f220000000800 */
[----:B------:R3:W-:Y:S02]  /*1d560*/  LDGSTS.E [R249+0x14004], desc[UR52][R6.64], !P5 ;  /* 0x1400400006f97fae */ /* 0x0007e4000e921874 */
[----:B--2---:R-:W-:Y:S01]  /*1d570*/  IMAD.WIDE R8, R0, 0x4, R122 ;  /* 0x0000000400087825 */ /* 0x004fe200078e027a */
[----:B------:R-:W-:-:S04]  /*1d580*/  ISETP.GE.U32.AND P5, PT, R4, 0x7ffffead, PT ;  /* 0x7ffffead0400780c */ /* 0x000fc80003fa6070 */
[----:B------:R-:W2:Y:S01]  /*1d590*/  LDC R20, c[0x0][0x230] ;  /* 0x00008c00ff147b82 */ /* 0x000ea20000000800 */
[----:B------:R1:W-:Y:S01]  /*1d5a0*/  STL.64 [R1+0xc40], R8 ;  /* 0x000c400801007387 */ /* 0x0003e20000100a00 */
[----:B---3--:R-:W-:-:S03]  /*1d5b0*/  IMAD.WIDE R6, R0, 0x4, R112 ;  /* 0x0000000400067825 */ /* 0x008fc600078e0270 */
[----:B------:R1:W-:Y:S04]  /*1d5c0*/  LDGSTS.E [R249+0x14008], desc[UR52][R8.64], !P1 ;  /* 0x1400800008f97fae */ /* 0x0003e8000c921874 */
[----:B------:R3:W-:Y:S04]  /*1d5d0*/  STL.64 [R1+0xc38], R6 ;  /* 0x000c380601007387 */ /* 0x0007e80000100a00 */
[----:B------:R3:W-:Y:S01]  /*1d5e0*/  LDGSTS.E [R249+0x1400c], desc[UR52][R6.64], !P4 ;  /* 0x1400c00006f97fae */ /* 0x0007e2000e121874 */
[----:B-1----:R-:W-:-:S05]  /*1d5f0*/  IMAD.WIDE R8, R0, 0x4, R124 ;  /* 0x0000000400087825 */ /* 0x002fca00078e027c */
[----:B------:R1:W-:Y:S01]  /*1d600*/  STL.64 [R1+0xc30], R8 ;  /* 0x000c300801007387 */ /* 0x0003e20000100a00 */
[----:B---3--:R-:W-:-:S03]  /*1d610*/  IMAD.WIDE R6, R0, 0x4, R116 ;  /* 0x0000000400067825 */ /* 0x008fc600078e0274 */
[----:B------:R1:W-:Y:S04]  /*1d620*/  LDGSTS.E [R249+0x18000], desc[UR52][R8.64], !P6 ;  /* 0x1800000008f97fae */ /* 0x0003e8000f121874 */
[----:B------:R3:W-:Y:S04]  /*1d630*/  STL.64 [R1+0xc28], R6 ;  /* 0x000c280601007387 */ /* 0x0007e80000100a00 */
[----:B------:R3:W-:Y:S01]  /*1d640*/  LDGSTS.E [R249+0x18004], desc[UR52][R6.64], !P2 ;  /* 0x1800400006f97fae */ /* 0x0007e2000d121874 */
[----:B-1----:R-:W-:-:S03]  /*1d650*/  IMAD.WIDE R8, R0, 0x4, R150 ;  /* 0x0000000400087825 */ /* 0x002fc600078e0296 */
[----:B------:R-:W2:Y:S04]  /*1d660*/  LDL.LU.64 R30, [R1+0x48] ;  /* 0x00004800011e7983 */ /* 0x000ea80000300a00 */
[----:B------:R1:W-:Y:S01]  /*1d670*/  STL.64 [R1+0xc20], R8 ;  /* 0x000c200801007387 */ /* 0x0003e20000100a00 */
[----:B---3--:R-:W-:-:S03]  /*1d680*/  IMAD.WIDE R6, R0, 0x4, R118 ;  /* 0x0000000400067825 */ /* 0x008fc600078e0276 */
[----:B------:R-:W3:Y:S04]  /*1d690*/  LDL.LU.64 R42, [R1+0x40] ;  /* 0x00004000012a7983 */ /* 0x000ee80000300a00 */
[----:B------:R4:W-:Y:S04]  /*1d6a0*/  STL.64 [R1+0xc18], R6 ;  /* 0x000c180601007387 */ /* 0x0009e80000100a00 */
[----:B------:R-:W-:Y:S04]  /*1d6b0*/  LDGSTS.E [R249+0x18008], desc[UR52][R8.64], !P3 ;  /* 0x1800800008f97fae */ /* 0x000fe8000d921874 */
[----:B------:R2:W-:Y:S04]  /*1d6c0*/  STL.64 [R1+0xc10], R26 ;  /* 0x000c101a01007387 */ /* 0x0005e80000100a00 */
[----:B------:R-:W-:Y:S04]  /*1d6d0*/  LDGSTS.E [R249+0x1800c], desc[UR52][R6.64], !P5 ;  /* 0x1800c00006f97fae */ /* 0x000fe8000e921874 */
[----:B-1----:R-:W3:Y:S04]  /*1d6e0*/  LDL.LU.64 R8, [R1+0x38] ;  /* 0x0000380001087983 */ /* 0x002ee80000300a00 */
[----:B----4-:R-:W4:Y:S01]  /*1d6f0*/  LDL.LU.64 R6, [R1+0x30] ;  /* 0x0000300001067983 */ /* 0x010f220000300a00 */
[----:B------:R-:W-:-:S02]  /*1d700*/  VIADD R5, R22, 0xffffff0f ;  /* 0xffffff0f16057836 */ /* 0x000fc40000000000 */
[----:B------:R-:W1:Y:S01]  /*1d710*/  LDC R22, c[0x0][0x230] ;  /* 0x00008c00ff167b82 */ /* 0x000e620000000800 */
[----:B------:R-:W-:Y:S02]  /*1d720*/  IADD3 R4, R21, -0xf2, RZ ;  /* 0xffffff0e15047810 */ /* 0x000fe40007ffe0ff */
[----:B------:R-:W-:Y:S01]  /*1d730*/  ISETP.GE.U32.AND P1, PT, R5, 0x7ffffe90, PT ;  /* 0x7ffffe900500780c */ /* 0x000fe20003f26070 */
[----:B------:R-:W-:-:S04]  /*1d740*/  VIADD R5, R23, 0xffffff0d ;  /* 0xffffff0d17057836 */ /* 0x000fc80000000000 */
[----:B------:R-:W1:Y:S01]  /*1d750*/  LDC R21, c[0x0][0x230] ;  /* 0x00008c00ff157b82 */ /* 0x000e620000000800 */
[----:B------:R-:W-:Y:S01]  /*1d760*/  ISETP.GE.U32.AND P4, PT, R4, 0x7ffffe8f, PT ;  /* 0x7ffffe8f0400780c */ /* 0x000fe20003f86070 */
[----:B------:R-:W-:-:S06]  /*1d770*/  VIADD R4, R24, 0xffffff0c ;  /* 0xffffff0c18047836 */ /* 0x000fcc0000000000 */
[----:B------:R-:W1:Y:S01]  /*1d780*/  LDC R23, c[0x0][0x230] ;  /* 0x00008c00ff177b82 */ /* 0x000e620000000800 */
[----:B------:R-:W-:Y:S01]  /*1d790*/  ISETP.GE.U32.AND P6, PT, R5, 0x7ffffe8e, PT ;  /* 0x7ffffe8e0500780c */ /* 0x000fe20003fc6070 */
[----:B------:R-:W-:Y:S01]  /*1d7a0*/  IMAD.WIDE R28, R0, 0x4, R132 ;  /* 0x00000004001c7825 */ /* 0x000fe200078e0284 */
[----:B------:R-:W-:Y:S01]  /*1d7b0*/  ISETP.GE.U32.AND P2, PT, R4, 0x7ffffe8d, PT ;  /* 0x7ffffe8d0400780c */ /* 0x000fe20003f46070 */
[----:B------:R1:W-:Y:S04]  /*1d7c0*/  LDGSTS.E [R249+0x1c000], desc[UR52][R26.64], !P1 ;  /* 0x1c0000001af97fae */ /* 0x0003e8000c921874 */
[----:B------:R-:W1:Y:S01]  /*1d7d0*/  LDC R24, c[0x0][0x230] ;  /* 0x00008c00ff187b82 */ /* 0x000e620000000800 */
[----:B------:R-:W-:Y:S01]  /*1d7e0*/  VIADD R4, R18, 0xffffff6b ;  /* 0xffffff6b12047836 */ /* 0x000fe20000000000 */
[----:B------:R-:W-:Y:S01]  /*1d7f0*/  IADD3 R5, R19, -0x96, RZ ;  /* 0xffffff6a13057810 */ /* 0x000fe20007ffe0ff */
[----:B------:R1:W-:Y:S05]  /*1d800*/  LDGSTS.E [R249+0x1c004], desc[UR52][R28.64], !P4 ;  /* 0x1c0040001cf97fae */ /* 0x0003ea000e121874 */
[----:B------:R-:W3:Y:S01]  /*1d810*/  LDC R18, c[0x0][0x230] ;  /* 0x00008c00ff127b82 */ /* 0x000ee20000000800 */
[----:B------:R-:W-:Y:S01]  /*1d820*/  ISETP.GE.U32.AND P3, PT, R4, 0x7ffffeec, PT ;  /* 0x7ffffeec0400780c */ /* 0x000fe20003f66070 */
[----:B--2---:R-:W-:Y:S01]  /*1d830*/  VIADD R4, R20, 0xffffff69 ;  /* 0xffffff6914047836 */ /* 0x004fe20000000000 */
[----:B------:R-:W-:-:S05]  /*1d840*/  ISETP.GE.U32.AND P5, PT, R5, 0x7ffffeeb, PT ;  /* 0x7ffffeeb0500780c */ /* 0x000fca0003fa6070 */
[----:B------:R-:W2:Y:S01]  /*1d850*/  LDC R19, c[0x0][0x230] ;  /* 0x00008c00ff137b82 */ /* 0x000ea20000000800 */
[----:B-1----:R-:W-:Y:S01]  /*1d860*/  VIADD R5, R22, 0xffffff68 ;  /* 0xffffff6816057836 */ /* 0x002fe20000000000 */
[----:B------:R-:W-:Y:S01]  /*1d870*/  ISETP.GE.U32.AND P1, PT, R4, 0x7ffffeea, PT ;  /* 0x7ffffeea0400780c */ /* 0x000fe20003f26070 */
[----:B------:R-:W-:-:S05]  /*1d880*/  IMAD.WIDE R26, R0, 0x4, R128 ;  /* 0x00000004001a7825 */ /* 0x000fca00078e0280 */
[----:B------:R-:W1:Y:S01]  /*1d890*/  LDC R20, c[0x0][0x230] ;  /* 0x00008c00ff147b82 */ /* 0x000e620000000800 */
[----:B------:R-:W-:Y:S01]  /*1d8a0*/  VIADD R4, R21, 0xffffff4b ;  /* 0xffffff4b15047836 */ /* 0x000fe20000000000 */
[----:B------:R-:W-:Y:S01]  /*1d8b0*/  ISETP.GE.U32.AND P4, PT, R5, 0x7ffffee9, PT ;  /* 0x7ffffee90500780c */ /* 0x000fe20003f86070 */
[----:B------:R2:W-:Y:S05]  /*1d8c0*/  STL.64 [R1+0xc08], R28 ;  /* 0x000c081c01007387 */ /* 0x0005ea0000100a00 */
[----:B------:R-:W1:Y:S01]  /*1d8d0*/  LDC R22, c[0x0][0x230] ;  /* 0x00008c00ff167b82 */ /* 0x000e620000000800 */
[----:B------:R-:W-:Y:S01]  /*1d8e0*/  IADD3 R5, R23, -0xb6, RZ ;  /* 0xffffff4a17057810 */ /* 0x000fe20007ffe0ff */
[----:B------:R1:W-:Y:S04]  /*1d8f0*/  STL.64 [R1+0xc00], R26 ;  /* 0x000c001a01007387 */ /* 0x0003e80000100a00 */
[----:B------:R1:W-:Y:S02]  /*1d900*/  LDGSTS.E [R249+0x1c008], desc[UR52][R26.64], !P6 ;  /* 0x1c0080001af97fae */ /* 0x0003e4000f121874 */
[----:B------:R-:W4:Y:S01]  /*1d910*/  LDC R21, c[0x0][0x230] ;  /* 0x00008c00ff157b82 */ /* 0x000f220000000800 */
[----:B--2---:R-:W-:Y:S01]  /*1d920*/  IMAD.WIDE R28, R0, 0x4, R134 ;  /* 0x00000004001c7825 */ /* 0x004fe200078e0286 */
[----:B------:R-:W-:-:S06]  /*1d930*/  ISETP.GE.U32.AND P6, PT, R4, 0x7ffffecc, PT ;  /* 0x7ffffecc0400780c */ /* 0x000fcc0003fc6070 */
[----:B------:R-:W2:Y:S01]  /*1d940*/  LDC R23, c[0x0][0x230] ;  /* 0x00008c00ff177b82 */ /* 0x000ea20000000800 */
[----:B------:R-:W-:Y:S01]  /*1d950*/  VIADD R4, R24, 0xffffff49 ;  /* 0xffffff4918047836 */ /* 0x000fe20000000000 */
[----:B------:R-:W-:Y:S04]  /*1d960*/  STL.64 [R1+0xbf8], R28 ;  /* 0x000bf81c01007387 */ /* 0x000fe80000100a00 */
[----:B------:R-:W-:Y:S01]  /*1d970*/  LDGSTS.E [R249+0x1c00c], desc[UR52][R28.64], !P2 ;  /* 0x1c00c0001cf97fae */ /* 0x000fe2000d121874 */
[----:B------:R-:W-:Y:S01]  /*1d980*/  ISETP.GE.U32.AND P2, PT, R5, 0x7ffffecb, PT ;  /* 0x7ffffecb0500780c */ /* 0x000fe20003f46070 */
[----:B------:R-:W-:Y:S01]  /*1d990*/  VIADD R5, R19, 0xffffff2b ;  /* 0xffffff2b13057836 */ /* 0x000fe20000000000 */
[----:B------:R-:W2:Y:S08]  /*1d9a0*/  LDC R24, c[0x0][0x230] ;  /* 0x00008c00ff187b82 */ /* 0x000eb00000000800 */
[----:B------:R-:W2:Y:S01]  /*1d9b0*/  LDC R19, c[0x0][0x230] ;  /* 0x00008c00ff137b82 */ /* 0x000ea20000000800 */
[----:B-1----:R-:W-:-:S05]  /*1d9c0*/  IMAD.WIDE R26, R0, 0x4, R30 ;  /* 0x00000004001a7825 */ /* 0x002fca00078e021e */
[----:B------:R1:W-:Y:S04]  /*1d9d0*/  STL.64 [R1+0xbf0], R26 ;  /* 0x000bf01a01007387 */ /* 0x0003e80000100a00 */
[----:B------:R1:W-:Y:S01]  /*1d9e0*/  LDGSTS.E [R248+0x10000], desc[UR52][R26.64], !P3 ;  /* 0x100000001af87fae */ /* 0x0003e2000d921874 */
[----:B------:R-:W-:Y:S01]  /*1d9f0*/  ISETP.GE.U32.AND P3, PT, R4, 0x7ffffeca, PT ;  /* 0x7ffffeca0400780c */ /* 0x000fe20003f66070 */
[----:B---3--:R-:W-:Y:S02]  /*1da00*/  VIADD R4, R18, 0xffffff48 ;  /* 0xffffff4812047836 */ /* 0x008fe40000000000 */
[----:B------:R-:W3:Y:S01]  /*1da10*/  LDC R18, c[0x0][0x230] ;  /* 0x00008c00ff127b82 */ /* 0x000ee20000000800 */
[----:B-1----:R-:W-:-:S04]  /*1da20*/  IMAD.WIDE R26, R0, 0x4, R42 ;  /* 0x00000004001a7825 */ /* 0x002fc800078e022a */
[C---:B------:R-:W-:Y:S01]  /*1da30*/  IMAD.WIDE R8, R0.reuse, 0x4, R8 ;  /* 0x0000000400087825 */ /* 0x040fe200078e0208 */
[----:B------:R1:W-:Y:S04]  /*1da40*/  STL.64 [R1+0xbe8], R26 ;  /* 0x000be81a01007387 */ /* 0x0003e80000100a00 */
[----:B------:R1:W-:Y:S01]  /*1da50*/  LDGSTS.E [R248+0x10004], desc[UR52][R26.64], !P5 ;  /* 0x100040001af87fae */ /* 0x0003e2000e921874 */
[----:B----4-:R-:W-:-:S03]  /*1da60*/  IMAD.WIDE R6, R0, 0x4, R6 ;  /* 0x0000000400067825 */ /* 0x010fc600078e0206 */
[----:B------:R4:W-:Y:S01]  /*1da70*/  STL.64 [R1+0xbe0], R8 ;  /* 0x000be00801007387 */ /* 0x0009e20000100a00 */
[----:B------:R-:W-:-:S03]  /*1da80*/  ISETP.GE.U32.AND P5, PT, R4, 0x7ffffec9, PT ;  /* 0x7ffffec90400780c */ /* 0x000fc60003fa6070 */
[----:B------:R4:W-:Y:S01]  /*1da90*/  LDGSTS.E [R248+0x10008], desc[UR52][R8.64], !P1 ;  /* 0x1000800008f87fae */ /* 0x0009e2000c921874 */
[----:B------:R-:W-:Y:S01]  /*1daa0*/  ISETP.GE.U32.AND P1, PT, R5, 0x7ffffeac, PT ;  /* 0x7ffffeac0500780c */ /* 0x000fe20003f26070 */
[----:B------:R-:W-:Y:S01]  /*1dab0*/  VIADD R5, R22, 0xffffff29 ;  /* 0xffffff2916057836 */ /* 0x000fe20000000000 */
[----:B------:R-:W-:Y:S01]  /*1dac0*/  IADD3 R4, R20, -0xd6, RZ ;  /* 0xffffff2a14047810 */ /* 0x000fe20007ffe0ff */
[----:B------:R2:W-:Y:S01]  /*1dad0*/  STL.64 [R1+0xbd8], R6 ;  /* 0x000bd80601007387 */ /* 0x0005e20000100a00 */
[C---:B-1----:R-:W-:Y:S01]  /*1dae0*/  IMAD.WIDE R26, R0.reuse, 0x4, R168 ;  /* 0x00000004001a7825 */ /* 0x042fe200078e02a8 */
[----:B------:R-:W1:Y:S02]  /*1daf0*/  LDC R20, c[0x0][0x230] ;  /* 0x00008c00ff147b82 */ /* 0x000e640000000800 */
[----:B------:R2:W-:Y:S01]  /*1db00*/  LDGSTS.E [R248+0x1000c], desc[UR52][R6.64], !P4 ;  /* 0x1000c00006f87fae */ /* 0x0005e2000e121874 */
[----:B----4-:R-:W-:Y:S01]  /*1db10*/  IMAD.WIDE R8, R0, 0x4, R144 ;  /* 0x0000000400087825 */ /* 0x010fe200078e0290 */
[----:B------:R-:W-:-:S04]  /*1db20*/  ISETP.GE.U32.AND P4, PT, R4, 0x7ffffeab, PT ;  /* 0x7ffffeab0400780c */ /* 0x000fc80003f86070 */
[----:B------:R-:W4:Y:S01]  /*1db30*/  LDC R22, c[0x0][0x230] ;  /* 0x00008c00ff167b82 */ /* 0x000f220000000800 */
[----:B------:R3:W-:Y:S01]  /*1db40*/  LDGSTS.E [R248+0x14000], desc[UR52][R8.64], !P6 ;  /* 0x1400000008f87fae */ /* 0x0007e2000f121874 */
[----:B--2---:R-:W-:-:S03]  /*1db50*/  IMAD.WIDE R6, R0, 0x4, R136 ;  /* 0x0000000400067825 */ /* 0x004fc600078e0288 */
[----:B------:R3:W-:Y:S01]  /*1db60*/  STL.64 [R1+0xbd0], R8 ;  /* 0x000bd00801007387 */ /* 0x0007e20000100a00 */
[----:B------:R-:W-:Y:S01]  /*1db70*/  ISETP.GE.U32.AND P6, PT, R5, 0x7ffffeaa, PT ;  /* 0x7ffffeaa0500780c */ /* 0x000fe20003fc6070 */
[----:B------:R-:W-:Y:S02]  /*1db80*/  VIADD R4, R21, 0xffffff28 ;  /* 0xffffff2815047836 */ /* 0x000fe40000000000 */
[----:B------:R2:W-:Y:S01]  /*1db90*/  STL.64 [R1+0xbc8], R6 ;  /* 0x000bc80601007387 */ /* 0x0005e20000100a00 */
[----:B------:R-:W-:Y:S01]  /*1dba0*/  VIADD R5, R23, 0xffffff0b ;  /* 0xffffff0b17057836 */ /* 0x000fe20000000000 */
[----:B------:R-:W4:Y:S02]  /*1dbb0*/  LDC R21, c[0x0][0x230] ;  /* 0x00008c00ff157b82 */ /* 0x000f240000000800 */
[----:B------:R2:W-:Y:S01]  /*1dbc0*/  LDGSTS.E [R248+0x14004], desc[UR52][R6.64], !P2 ;  /* 0x1400400006f87fae */ /* 0x0005e2000d121874 */
[----:B---3--:R-:W-:Y:S01]  /*1dbd0*/  IMAD.WIDE R8, R0, 0x4, R146 ;  /* 0x0000000400087825 */ /* 0x008fe200078e0292 */
[----:B------:R-:W-:-:S04]  /*1dbe0*/  ISETP.GE.U32.AND P2, PT, R4, 0x7ffffea9, PT ;  /* 0x7ffffea90400780c */ /* 0x000fc80003f46070 */
[----:B------:R-:W3:Y:S01]  /*1dbf0*/  LDC R23, c[0x0][0x230] ;  /* 0x00008c00ff177b82 */ /* 0x000ee20000000800 */
[----:B--2---:R-:W-:Y:S01]  /*1dc00*/  IMAD.WIDE R6, R0, 0x4, R138 ;  /* 0x0000000400067825 */ /* 0x004fe200078e028a */
[----:B------:R2:W-:Y:S04]  /*1dc10*/  STL.64 [R1+0xbc0], R8 ;  /* 0x000bc00801007387 */ /* 0x0005e80000100a00 */
[----:B------:R2:W-:Y:S01]  /*1dc20*/  LDGSTS.E [R248+0x14008], desc[UR52][R8.64], !P3 ;  /* 0x1400800008f87fae */ /* 0x0005e2000d921874 */
[----:B------:R-:W-:-:S03]  /*1dc30*/  ISETP.GE.U32.AND P3, PT, R5, 0x7ffffe8c, PT ;  /* 0x7ffffe8c0500780c */ /* 0x000fc60003f66070 */
[----:B------:R1:W-:Y:S04]  /*1dc40*/  STL.64 [R1+0xbb8], R6 ;  /* 0x000bb80601007387 */ /* 0x0003e80000100a00 */
[----:B------:R1:W-:Y:S01]  /*1dc50*/  LDGSTS.E [R248+0x1400c], desc[UR52][R6.64], !P5 ;  /* 0x1400c00006f87fae */ /* 0x0003e2000e921874 */
[----:B--2---:R-:W-:-:S03]  /*1dc60*/  IMAD.WIDE R8, R0, 0x4, R140 ;  /* 0x0000000400087825 */ /* 0x004fc600078e028c */
        /* <DEDUP_REMOVED lines=8> */
[----:B------:R-:W3:Y:S04]  /*1dcf0*/  LDL.LU.64 R30, [R1+0x28] ;  /* 0x00002800011e7983 */ /* 0x000ee80000300a00 */
[----:B------:R-:W3:Y:S01]  /*1dd00*/  LDL.LU.64 R42, [R1+0x20] ;  /* 0x00002000012a7983 */ /* 0x000ee20000300a00 */
[----:B--2---:R-:W-:-:S03]  /*1dd10*/  IMAD.WIDE R6, R0, 0x4, R148 ;  /* 0x0000000400067825 */ /* 0x004fc600078e0294 */
[----:B------:R1:W-:Y:S04]  /*1dd20*/  STL.64 [R1+0xb98], R8 ;  /* 0x000b980801007387 */ /* 0x0003e80000100a00 */
[----:B------:R-:W-:Y:S04]  /*1dd30*/  LDGSTS.E [R248+0x1800c], desc[UR52][R8.64], !P2 ;  /* 0x1800c00008f87fae */ /* 0x000fe8000d121874 */
[----:B------:R2:W-:Y:S04]  /*1dd40*/  STL.64 [R1+0xb90], R6 ;  /* 0x000b900601007387 */ /* 0x0005e80000100a00 */
[----:B------:R-:W-:Y:S04]  /*1dd50*/  LDGSTS.E [R248+0x1c000], desc[UR52][R6.64], !P3 ;  /* 0x1c00000006f87fae */ /* 0x000fe8000d921874 */
[----:B-1----:R-:W3:Y:S04]  /*1dd60*/  LDL.LU.64 R8, [R1+0x18] ;  /* 0x0000180001087983 */ /* 0x002ee80000300a00 */
[----:B--2---:R-:W2:Y:S01]  /*1dd70*/  LDL.LU.64 R6, [R1+0x10] ;  /* 0x0000100001067983 */ /* 0x004ea20000300a00 */
[----:B------:R-:W-:-:S02]  /*1dd80*/  IADD3 R4, R24, -0xf6, RZ ;  /* 0xffffff0a18047810 */ /* 0x000fc40007ffe0ff */
[----:B------:R-:W1:Y:S02]  /*1dd90*/  LDC R24, c[0x0][0x230] ;  /* 0x00008c00ff187b82 */ /* 0x000e640000000800 */
[----:B------:R-:W-:Y:S01]  /*1dda0*/  ISETP.GE.U32.AND P5, PT, R4, 0x7ffffe8b, PT ;  /* 0x7ffffe8b0400780c */ /* 0x000fe20003fa6070 */
[----:B------:R-:W-:Y:S02]  /*1ddb0*/  VIADD R4, R18, 0xffffff09 ;  /* 0xffffff0912047836 */ /* 0x000fe40000000000 */
[----:B------:R-:W-:-:S03]  /*1ddc0*/  VIADD R5, R19, 0xffffff08 ;  /* 0xffffff0813057836 */ /* 0x000fc60000000000 */
        /* <DEDUP_REMOVED lines=8> */
[----:B------:R-:W-:-:S06]  /*1de50*/  VIADD R4, R21, 0xffffff65 ;  /* 0xffffff6515047836 */ /* 0x000fcc0000000000 */
[----:B------:R-:W4:Y:S01]  /*1de60*/  LDC R22, c[0x0][0x230] ;  /* 0x00008c00ff167b82 */ /* 0x000f220000000800 */
[----:B------:R-:W-:Y:S01]  /*1de70*/  IMAD.WIDE R28, R0, 0x4, R156 ;  /* 0x00000004001c7825 */ /* 0x000fe200078e029c */
[----:B------:R-:W-:Y:S02]  /*1de80*/  ISETP.GE.U32.AND P2, PT, R5, 0x7ffffee7, PT ;  /* 0x7ffffee70500780c */ /* 0x000fe40003f46070 */
[----:B------:R-:W-:Y:S01]  /*1de90*/  ISETP.GE.U32.AND P3, PT, R4, 0x7ffffee6, PT ;  /* 0x7ffffee60400780c */ /* 0x000fe20003f66070 */
[----:B------:R-:W-:-:S03]  /*1dea0*/  IMAD.WIDE R26, R0, 0x4, R152 ;  /* 0x00000004001a7825 */ /* 0x000fc600078e0298 */
[----:B------:R-:W2:Y:S01]  /*1deb0*/  LDC R21, c[0x0][0x230] ;  /* 0x00008c00ff157b82 */ /* 0x000ea20000000800 */
[----:B---3--:R-:W-:Y:S01]  /*1dec0*/  VIADD R5, R23, 0xffffff64 ;  /* 0xffffff6417057836 */ /* 0x008fe20000000000 */
[----:B------:R3:W-:Y:S01]  /*1ded0*/  LDGSTS.E [R248+0x1c004], desc[UR52][R28.64], !P5 ;  /* 0x1c0040001cf87fae */ /* 0x0007e2000e921874 */
[----:B-1----:R-:W-:-:S03]  /*1dee0*/  VIADD R4, R24, 0xffffff47 ;  /* 0xffffff4718047836 */ /* 0x002fc60000000000 */
[----:B------:R3:W-:Y:S01]  /*1def0*/  STL.64 [R1+0xb88], R28 ;  /* 0x000b881c01007387 */ /* 0x0007e20000100a00 */
[----:B------:R-:W-:Y:S01]  /*1df00*/  ISETP.GE.U32.AND P5, PT, R5, 0x7ffffee5, PT ;  /* 0x7ffffee50500780c */ /* 0x000fe20003fa6070 */
[----:B------:R-:W-:Y:S01]  /*1df10*/  VIADD R5, R19, 0xffffff45 ;  /* 0xffffff4513057836 */ /* 0x000fe20000000000 */
[----:B------:R-:W1:Y:S01]  /*1df20*/  LDC R24, c[0x0][0x230] ;  /* 0x00008c00ff187b82 */ /* 0x000e620000000800 */
[----:B------:R1:W-:Y:S04]  /*1df30*/  STL.64 [R1+0xb80], R26 ;  /* 0x000b801a01007387 */ /* 0x0003e80000100a00 */
[----:B------:R1:W-:Y:S01]  /*1df40*/  LDGSTS.E [R248+0x1c008], desc[UR52][R26.64], !P1 ;  /* 0x1c0080001af87fae */ /* 0x0003e2000c921874 */
[----:B------:R-:W-:Y:S02]  /*1df50*/  ISETP.GE.U32.AND P1, PT, R4, 0x7ffffec8, PT ;  /* 0x7ffffec80400780c */ /* 0x000fe40003f26070 */
[----:B------:R-:W2:Y:S01]  /*1df60*/  LDC R23, c[0x0][0x230] ;  /* 0x00008c00ff177b82 */ /* 0x000ea20000000800 */
[----:B---3--:R-:W-:Y:S01]  /*1df70*/  IMAD.WIDE R28, R0, 0x4, R166 ;  /* 0x00000004001c7825 */ /* 0x008fe200078e02a6 */
[----:B------:R-:W-:-:S04]  /*1df80*/  IADD3 R4, R18, -0xba, RZ ;  /* 0xffffff4612047810 */ /* 0x000fc80007ffe0ff */
[----:B------:R-:W-:Y:S01]  /*1df90*/  LDGSTS.E [R248+0x1c00c], desc[UR52][R28.64], !P4 ;  /* 0x1c00c0001cf87fae */ /* 0x000fe2000e121874 */
[----:B------:R-:W-:Y:S01]  /*1dfa0*/  ISETP.GE.U32.AND P4, PT, R4, 0x7ffffec7, PT ;  /* 0x7ffffec70400780c */ /* 0x000fe20003f86070 */
[----:B----4-:R-:W-:Y:S02]  /*1dfb0*/  VIADD R4, R20, 0xffffff44 ;  /* 0xffffff4414047836 */ /* 0x010fe40000000000 */
[----:B------:R-:W-:Y:S01]  /*1dfc0*/  STL.64 [R1+0xb78], R28 ;  /* 0x000b781c01007387 */ /* 0x000fe20000100a00 */
[----:B------:R-:W3:Y:S03]  /*1dfd0*/  LDC R20, c[0x0][0x230] ;  /* 0x00008c00ff147b82 */ /* 0x000ee60000000800 */
[----:B------:R-:W-:Y:S01]  /*1dfe0*/  STL.64 [R1+0x1298], R248 ;  /* 0x001298f801007387 */ /* 0x000fe20000100a00 */
[----:B-1----:R-:W-:-:S04]  /*1dff0*/  IMAD.WIDE R26, R0, 0x4, R30 ;  /* 0x00000004001a7825 */ /* 0x002fc800078e021e */
[----:B------:R-:W-:Y:S01]  /*1e000*/  IMAD.WIDE R18, R0, 0x4, R42 ;  /* 0x0000000400127825 */ /* 0x000fe200078e022a */
[----:B------:R-:W-:Y:S01]  /*1e010*/  LDGSTS.E [R247+0x10000], desc[UR52][R26.64], !P6 ;  /* 0x100000001af77fae */ /* 0x000fe2000f121874 */
[----:B------:R-:W-:Y:S02]  /*1e020*/  ISETP.GE.U32.AND P6, PT, R5, 0x7ffffec6, PT ;  /* 0x7ffffec60500780c */ /* 0x000fe40003fc6070 */
[----:B------:R-:W-:Y:S01]  /*1e030*/  VIADD R5, R22, 0xffffff27 ;  /* 0xffffff2716057836 */ /* 0x000fe20000000000 */
[----:B------:R-:W-:Y:S01]  /*1e040*/  STL.64 [R1+0xb70], R26 ;  /* 0x000b701a01007387 */ /* 0x000fe20000100a00 */
[----:B------:R-:W1:Y:S03]  /*1e050*/  LDC R22, c[0x0][0x230] ;  /* 0x00008c00ff167b82 */ /* 0x000e660000000800 */
[----:B------:R4:W-:Y:S01]  /*1e060*/  LDGSTS.E [R247+0x10004], desc[UR52][R18.64], !P2 ;  /* 0x1000400012f77fae */ /* 0x0009e2000d121874 */
[----:B------:R-:W-:-:S03]  /*1e070*/  ISETP.GE.U32.AND P2, PT, R4, 0x7ffffec5, PT ;  /* 0x7ffffec50400780c */ /* 0x000fc60003f46070 */
[----:B------:R4:W-:Y:S01]  /*1e080*/  STL.64 [R1+0xb68], R18 ;  /* 0x000b681201007387 */ /* 0x0009e20000100a00 */
[----:B------:R-:W-:-:S05]  /*1e090*/  IMAD.WIDE R8, R0, 0x4, R8 ;  /* 0x0000000400087825 */ /* 0x000fca00078e0208 */
[----:B------:R3:W-:Y:S01]  /*1e0a0*/  LDGSTS.E [R247+0x10008], desc[UR52][R8.64], !P3 ;  /* 0x1000800008f77fae */ /* 0x0007e2000d921874 */
[----:B--2---:R-:W-:-:S03]  /*1e0b0*/  IMAD.WIDE R6, R0, 0x4, R6 ;  /* 0x0000000400067825 */ /* 0x004fc600078e0206 */
[----:B------:R3:W-:Y:S01]  /*1e0c0*/  STL.64 [R1+0xb60], R8 ;  /* 0x000b600801007387 */ /* 0x0007e20000100a00 */
[----:B------:R-:W-:Y:S01]  /*1e0d0*/  ISETP.GE.U32.AND P3, PT, R5, 0x7ffffea8, PT ;  /* 0x7ffffea80500780c */ /* 0x000fe20003f66070 */
[----:B----4-:R-:W2:Y:S02]  /*1e0e0*/  LDC R18, c[0x0][0x230] ;  /* 0x00008c00ff127b82 */ /* 0x010ea40000000800 */
[----:B------:R4:W-:Y:S04]  /*1e0f0*/  STL.64 [R1+0xb58], R6 ;  /* 0x000b580601007387 */ /* 0x0009e80000100a00 */
[----:B------:R4:W-:Y:S01]  /*1e100*/  LDGSTS.E [R247+0x1000c], desc[UR52][R6.64], !P5 ;  /* 0x1000c00006f77fae */ /* 0x0009e2000e921874 */
[----:B------:R-:W-:Y:S01]  /*1e110*/  IADD3 R4, R21, -0xda, RZ ;  /* 0xffffff2615047810 */ /* 0x000fe20007ffe0ff */
[C---:B------:R-:W-:Y:S01]  /*1e120*/  IMAD.WIDE R26, R0.reuse, 0x4, R186 ;  /* 0x00000004001a7825 */ /* 0x040fe200078e02ba */
[----:B------:R-:W1:Y:S03]  /*1e130*/  LDC R19, c[0x0][0x230] ;  /* 0x00008c00ff137b82 */ /* 0x000e660000000800 */
[----:B---3--:R-:W-:-:S04]  /*1e140*/  IMAD.WIDE R8, R0, 0x4, R174 ;  /* 0x0000000400087825 */ /* 0x008fc800078e02ae */
[----:B----4-:R-:W-:Y:S01]  /*1e150*/  IMAD.WIDE R6, R0, 0x4, R158 ;  /* 0x0000000400067825 */ /* 0x010fe200078e029e */
[----:B------:R3:W-:Y:S01]  /*1e160*/  STL.64 [R1+0xb50], R8 ;  /* 0x000b500801007387 */ /* 0x0007e20000100a00 */
[----:B------:R-:W-:Y:S01]  /*1e170*/  ISETP.GE.U32.AND P5, PT, R4, 0x7ffffea7, PT ;  /* 0x7ffffea70400780c */ /* 0x000fe20003fa6070 */
[----:B------:R-:W4:Y:S02]  /*1e180*/  LDC R21, c[0x0][0x230] ;  /* 0x00008c00ff157b82 */ /* 0x000f240000000800 */
[----:B------:R3:W-:Y:S04]  /*1e190*/  LDGSTS.E [R247+0x14000], desc[UR52][R8.64], !P1 ;  /* 0x1400000008f77fae */ /* 0x0007e8000c921874 */
[----:B------:R3:W-:Y:S04]  /*1e1a0*/  STL.64 [R1+0xb48], R6 ;  /* 0x000b480601007387 */ /* 0x0007e80000100a00 */
[----:B------:R2:W-:Y:S01]  /*1e1b0*/  LDGSTS.E [R247+0x14004], desc[UR52][R6.64], !P4 ;  /* 0x1400400006f77fae */ /* 0x0005e2000e121874 */
[----:B---3--:R-:W-:-:S03]  /*1e1c0*/  IMAD.WIDE R8, R0, 0x4, R160 ;  /* 0x0000000400087825 */ /* 0x008fc600078e02a0 */
[----:B------:R3:W-:Y:S04]  /*1e1d0*/  STL.64 [R1+0xb40], R26 ;  /* 0x000b401a01007387 */ /* 0x0007e80000100a00 */
[----:B------:R3:W-:Y:S01]  /*1e1e0*/  LDGSTS.E [R247+0x14008], desc[UR52][R26.64], !P6 ;  /* 0x140080001af77fae */ /* 0x0007e2000f121874 */
[----:B--2---:R-:W-:-:S03]  /*1e1f0*/  IMAD.WIDE R6, R0, 0x4, R162 ;  /* 0x0000000400067825 */ /* 0x004fc600078e02a2 */
[----:B------:R-:W-:Y:S04]  /*1e200*/  STL.64 [R1+0xb38], R8 ;  /* 0x000b380801007387 */ /* 0x000fe80000100a00 */
[----:B------:R-:W-:Y:S04]  /*1e210*/  LDGSTS.E [R247+0x1400c], desc[UR52][R8.64], !P2 ;  /* 0x1400c00008f77fae */ /* 0x000fe8000d121874 */
[----:B------:R2:W-:Y:S04]  /*1e220*/  STL.64 [R1+0xb30], R6 ;  /* 0x000b300601007387 */ /* 0x0005e80000100a00 */
[----:B------:R2:W-:Y:S01]  /*1e230*/  LDGSTS.E [R247+0x18000], desc[UR52][R6.64], !P3 ;  /* 0x1800000006f77fae */ /* 0x0005e2000d921874 */
[----:B---3--:R-:W-:-:S04]  /*1e240*/  IMAD.WIDE R26, R0, 0x4, R164 ;  /* 0x00000004001a7825 */ /* 0x008fc800078e02a4 */
[----:B--2---:R-:W-:-:S05]  /*1e250*/  IMAD.WIDE R6, R0, 0x4, R190 ;  /* 0x0000000400067825 */ /* 0x004fca00078e02be */
[----:B------:R2:W-:Y:S04]  /*1e260*/  STL.64 [R1+0xb28], R6 ;  /* 0x000b280601007387 */ /* 0x0005e80000100a00 */
[----:B------:R-:W3:Y:S04]  /*1e270*/  LDL.LU.64 R8, [R1+0x8] ;  /* 0x0000080001087983 */ /* 0x000ee80000300a00 */
[----:B------:R-:W-:Y:S04]  /*1e280*/  LDGSTS.E [R247+0x18004], desc[UR52][R6.64], !P5 ;  /* 0x1800400006f77fae */ /* 0x000fe8000e921874 */
[----:B------:R4:W-:Y:S04]  /*1e290*/  STL.64 [R1+0xb20], R26 ;  /* 0x000b201a01007387 */ /* 0x0009e80000100a00 */
[----:B--2---:R-:W2:Y:S01]  /*1e2a0*/  LDL.LU.64 R6, [R1] ;  /* 0x0000000001067983 */ /* 0x004ea20000300a00 */
[----:B------:R-:W-:-:S02]  /*1e2b0*/  VIADD R4, R24, 0xffffff24 ;  /* 0xffffff2418047836 */ /* 0x000fc40000000000 */
[----:B------:R-:W4:Y:S03]  /*1e2c0*/  LDC R24, c[0x0][0x230] ;  /* 0x00008c00ff187b82 */ /* 0x000f260000000800 */
[----:B------:R-:W-:Y:S01]  /*1e2d0*/  ISETP.GE.U32.AND P4, PT, R4, 0x7ffffea5, PT ;  /* 0x7ffffea50400780c */ /* 0x000fe20003f86070 */
[----:B------:R-:W-:Y:S02]  /*1e2e0*/  VIADD R4, R18, 0xffffff07 ;  /* 0xffffff0712047836 */ /* 0x000fe40000000000 */
[----:B------:R-:W-:Y:S02]  /*1e2f0*/  VIADD R5, R23, 0xffffff25 ;  /* 0xffffff2517057836 */ /* 0x000fe40000000000 */
[----:B------:R-:W4:Y:S01]  /*1e300*/  LDC R23, c[0x0][0x230] ;  /* 0x00008c00ff177b82 */ /* 0x000f220000000800 */
[----:B------:R-:W-:Y:S01]  /*1e310*/  ISETP.GE.U32.AND P6, PT, R4, 0x7ffffe88, PT ;  /* 0x7ffffe880400780c */ /* 0x000fe20003fc6070 */
[----:B------:R-:W-:Y:S01]  /*1e320*/  VIADD R4, R20, 0xffffff05 ;  /* 0xffffff0514047836 */ /* 0x000fe20000000000 */
[----:B------:R-:W-:-:S05]  /*1e330*/  ISETP.GE.U32.AND P1, PT, R5, 0x7ffffea6, PT ;  /* 0x7ffffea60500780c */ /* 0x000fca0003f26070 */
[----:B------:R-:W4:Y:S01]  /*1e340*/  LDC R20, c[0x0][0x230] ;  /* 0x00008c00ff147b82 */ /* 0x000f220000000800 */
[----:B-1----:R-:W-:Y:S02]  /*1e350*/  IADD3 R5, R19, -0xfa, RZ ;  /* 0xffffff0613057810 */ /* 0x002fe40007ffe0ff */
[----:B------:R-:W-:-:S05]  /*1e360*/  ISETP.GE.U32.AND P3, PT, R4, 0x7ffffe86, PT ;  /* 0x7ffffe860400780c */ /* 0x000fca0003f66070 */
[----:B------:R-:W1:Y:S01]  /*1e370*/  LDC R18, c[0x0][0x230] ;  /* 0x00008c00ff127b82 */ /* 0x000e620000000800 */
[----:B----4-:R-:W-:Y:S01]  /*1e380*/  VIADD R4, R21, 0xffffff63 ;  /* 0xffffff6315047836 */ /* 0x010fe20000000000 */
[----:B------:R4:W-:Y:S06]  /*1e390*/  LDGSTS.E [R247+0x18008], desc[UR52][R26.64], !P1 ;  /* 0x180080001af77fae */ /* 0x0009ec000c921874 */
[----:B------:R-:W1:Y:S01]  /*1e3a0*/  LDC R19, c[0x0][0x230] ;  /* 0x00008c00ff137b82 */ /* 0x000e620000000800 */
[----:B------:R-:W-:Y:S01]  /*1e3b0*/  ISETP.GE.U32.AND P2, PT, R5, 0x7ffffe87, PT ;  /* 0x7ffffe870500780c */ /* 0x000fe20003f46070 */
[----:B------:R-:W-:Y:S01]  /*1e3c0*/  VIADD R5, R22, 0xffffff04 ;  /* 0xffffff0416057836 */ /* 0x000fe20000000000 */
[----:B------:R-:W-:Y:S01]  /*1e3d0*/  ISETP.GE.U32.AND P1, PT, R4, 0x7ffffee4, PT ;  /* 0x7ffffee40400780c */ /* 0x000fe20003f26070 */
[----:B------:R-:W-:-:S04]  /*1e3e0*/  IMAD.WIDE R28, R0, 0x4, R178 ;  /* 0x00000004001c7825 */ /* 0x000fc800078e02b2 */
[----:B------:R-:W1:Y:S01]  /*1e3f0*/  LDC R21, c[0x0][0x230] ;  /* 0x00008c00ff157b82 */ /* 0x000e620000000800 */
[----:B----4-:R-:W-:-:S04]  /*1e400*/  IMAD.WIDE R26, R0, 0x4, R170 ;  /* 0x00000004001a7825 */ /* 0x010fc800078e02aa */
[----:B------:R-:W-:Y:S01]  /*1e410*/  VIADD R4, R24, 0xffffff61 ;  /* 0xffffff6118047836 */ /* 0x000fe20000000000 */
[----:B------:R-:W-:Y:S01]  /*1e420*/  ISETP.GE.U32.AND P5, PT, R5, 0x7ffffe85, PT ;  /* 0x7ffffe850500780c */ /* 0x000fe20003fa6070 */
[----:B------:R4:W-:Y:S01]  /*1e430*/  LDGSTS.E [R247+0x1800c], desc[UR52][R28.64], !P4 ;  /* 0x1800c0001cf77fae */ /* 0x0009e2000e121874 */
[----:B------:R-:W2:Y:S01]  /*1e440*/  LDC R24, c[0x0][0x230] ;  /* 0x00008c00ff187b82 */ /* 0x000ea20000000800 */
[----:B------:R-:W-:Y:S02]  /*1e450*/  IADD3 R5, R23, -0x9e, RZ ;  /* 0xffffff6217057810 */ /* 0x000fe40007ffe0ff */
[----:B------:R4:W-:Y:S04]  /*1e460*/  STL.64 [R1+0xb18], R28 ;  /* 0x000b181c01007387 */ /* 0x0009e80000100a00 */
[----:B------:R4:W-:Y:S01]  /*1e470*/  STL.64 [R1+0xb10], R26 ;  /* 0x000b101a01007387 */ /* 0x0009e20000100a00 */
[----:B------:R-:W1:Y:S03]  /*1e480*/  LDC R22, c[0x0][0x230] ;  /* 0x00008c00ff167b82 */ /* 0x000e660000000800 */
[----:B------:R1:W-:Y:S01]  /*1e490*/  LDGSTS.E [R247+0x1c000], desc[UR52][R26.64], !P6 ;  /* 0x1c0000001af77fae */ /* 0x0003e2000f121874 */
[----:B------:R-:W-:Y:S01]  /*1e4a0*/  ISETP.GE.U32.AND P6, PT, R4, 0x7ffffee2, PT ;  /* 0x7ffffee20400780c */ /* 0x000fe20003fc6070 */
[----:B------:R-:W-:-:S02]  /*1e4b0*/  VIADD R4, R20, 0xffffff43 ;  /* 0xffffff4314047836 */ /* 0x000fc40000000000 */
[C---:B----4-:R-:W-:Y:S01]  /*1e4c0*/  IMAD.WIDE R28, R0.reuse, 0x4, R176 ;  /* 0x00000004001c7825 */ /* 0x050fe200078e02b0 */
[----:B------:R-:W-:Y:S01]  /*1e4d0*/  ISETP.GE.U32.AND P4, PT, R5, 0x7ffffee3, PT ;  /* 0x7ffffee30500780c */ /* 0x000fe20003f86070 */
[----:B------:R-:W4:Y:S02]  /*1e4e0*/  LDC R23, c[0x0][0x230] ;  /* 0x00008c00ff177b82 */ /* 0x000f240000000800 */
[----:B-1----:R-:W-:-:S06]  /*1e4f0*/  IMAD.WIDE R26, R0, 0x4, R180 ;  /* 0x00000004001a7825 */ /* 0x002fcc00078e02b4 */
[----:B------:R-:W1:Y:S01]  /*1e500*/  LDC R20, c[0x0][0x230] ;  /* 0x00008c00ff147b82 */ /* 0x000e620000000800 */
[----:B------:R-:W-:Y:S01]  /*1e510*/  VIADD R5, R18, 0xffffff60 ;  /* 0xffffff6012057836 */ /* 0x000fe20000000000 */
[----:B------:R4:W-:Y:S04]  /*1e520*/  STL.64 [R1+0xb08], R26 ;  /* 0x000b081a01007387 */ /* 0x0009e80000100a00 */
[----:B------:R4:W-:Y:S02]  /*1e530*/  LDGSTS.E [R247+0x1c004], desc[UR52][R26.64], !P2 ;  /* 0x1c0040001af77fae */ /* 0x0009e4000d121874 */
[----:B------:R-:W1:Y:S02]  /*1e540*/  LDC R18, c[0x0][0x230] ;  /* 0x00008c00ff127b82 */ /* 0x000e640000000800 */
[----:B------:R-:W-:Y:S01]  /*1e550*/  LDGSTS.E [R247+0x1c008], desc[UR52][R28.64], !P3 ;  /* 0x1c0080001cf77fae */ /* 0x000fe2000d921874 */
[----:B------:R-:W-:-:S02]  /*1e560*/  ISETP.GE.U32.AND P3, PT, R4, 0x7ffffec4, PT ;  /* 0x7ffffec40400780c */ /* 0x000fc40003f66070 */
[----:B------:R-:W-:Y:S01]  /*1e570*/  IADD3 R4, R19, -0xbe, RZ ;  /* 0xffffff4213047810 */ /* 0x000fe20007ffe0ff */
[----:B----4-:R-:W-:Y:S01]  /*1e580*/  IMAD.WIDE R26, R0, 0x4, R172 ;  /* 0x00000004001a7825 */ /* 0x010fe200078e02ac */
[----:B------:R-:W-:Y:S01]  /*1e590*/  ISETP.GE.U32.AND P2, PT, R5, 0x7ffffee1, PT ;  /* 0x7ffffee10500780c */ /* 0x000fe20003f46070 */
[----:B------:R-:W-:Y:S01]  /*1e5a0*/  STL.64 [R1+0xb00], R28 ;  /* 0x000b001c01007387 */ /* 0x000fe20000100a00 */
[----:B------:R-:W4:Y:S03]  /*1e5b0*/  LDC R19, c[0x0][0x230] ;  /* 0x00008c00ff137b82 */ /* 0x000f260000000800 */
[----:B------:R-:W-:Y:S01]  /*1e5c0*/  LDGSTS.E [R247+0x1c00c], desc[UR52][R26.64], !P5 ;  /* 0x1c00c0001af77fae */ /* 0x000fe2000e921874 */
[----:B------:R-:W-:Y:S01]  /*1e5d0*/  ISETP.GE.U32.AND P5, PT, R4, 0x7ffffec3, PT ;  /* 0x7ffffec30400780c */ /* 0x000fe20003fa6070 */
[----:B------:R-:W-:Y:S02]  /*1e5e0*/  VIADD R4, R21, 0xffffff40 ;  /* 0xffffff4015047836 */ /* 0x000fe40000000000 */
[----:B------:R-:W-:Y:S01]  /*1e5f0*/  STL.64 [R1+0xaf8], R26 ;  /* 0x000af81a01007387 */ /* 0x000fe20000100a00 */
[----:B------:R-:W4:Y:S01]  /*1e600*/  LDC R21, c[0x0][0x230] ;  /* 0x00008c00ff157b82 */ /* 0x000f220000000800 */
[----:B------:R-:W-:-:S07]  /*1e610*/  VIADD R5, R22, 0xffffff41 ;  /* 0xffffff4116057836 */ /* 0x000fce0000000000 */
[----:B------:R-:W4:Y:S01]  /*1e620*/  LDC R22, c[0x0][0x230] ;  /* 0x00008c00ff167b82 */ /* 0x000f220000000800 */
[----:B---3--:R-:W-:-:S05]  /*1e630*/  IMAD.WIDE R8, R0, 0x4, R8 ;  /* 0x0000000400087825 */ /* 0x008fca00078e0208 */
[----:B------:R3:W-:Y:S04]  /*1e640*/  STL.64 [R1+0xaf0], R8 ;  /* 0x000af00801007387 */ /* 0x0007e80000100a00 */
[----:B------:R3:W-:Y:S01]  /*1e650*/  LDGSTS.E [R246+0x10000], desc[UR52][R8.64], !P1 ;  /* 0x1000000008f67fae */ /* 0x0007e2000c921874 */
[----:B--2---:R-:W-:-:S04]  /*1e660*/  IMAD.WIDE R6, R0, 0x4, R6 ;  /* 0x0000000400067825 */ /* 0x004fc800078e0206 */
[----:B---3--:R-:W-:Y:S01]  /*1e670*/  IMAD.WIDE R8, R0, 0x4, R188 ;  /* 0x0000000400087825 */ /* 0x008fe200078e02bc */
[----:B------:R2:W-:Y:S01]  /*1e680*/  LDGSTS.E [R246+0x10004], desc[UR52][R6.64], !P4 ;  /* 0x1000400006f67fae */ /* 0x0005e2000e121874 */
[----:B------:R-:W-:Y:S02]  /*1e690*/  ISETP.GE.U32.AND P4, PT, R4, 0x7ffffec1, PT ;  /* 0x7ffffec10400780c */ /* 0x000fe40003f86070 */
[----:B------:R-:W-:Y:S01]  /*1e6a0*/  IADD3 R4, R24, -0xde, RZ ;  /* 0xffffff2218047810 */ /* 0x000fe20007ffe0ff */
[----:B------:R2:W-:Y:S01]  /*1e6b0*/  STL.64 [R1+0xae8], R6 ;  /* 0x000ae80601007387 */ /* 0x0005e20000100a00 */
[----:B------:R-:W-:-:S03]  /*1e6c0*/  IMAD.WIDE R24, R0, 0x4, R192 ;  /* 0x0000000400187825 */ /* 0x000fc600078e02c0 */
[----:B------:R3:W-:Y:S04]  /*1e6d0*/  STL.64 [R1+0xae0], R8 ;  /* 0x000ae00801007387 */ /* 0x0007e80000100a00 */
[----:B------:R3:W-:Y:S01]  /*1e6e0*/  LDGSTS.E [R246+0x10008], desc[UR52][R8.64], !P6 ;  /* 0x1000800008f67fae */ /* 0x0007e2000f121874 */
[----:B--2---:R-:W-:-:S05]  /*1e6f0*/  IMAD.WIDE R6, R0, 0x4, R182 ;  /* 0x0000000400067825 */ /* 0x004fca00078e02b6 */
[----:B------:R-:W-:Y:S01]  /*1e700*/  STL.64 [R1+0xad8], R6 ;  /* 0x000ad80601007387 */ /* 0x000fe20000100a00 */
[----:B---3--:R-:W-:-:S03]  /*1e710*/  IMAD.WIDE R8, R0, 0x4, R16 ;  /* 0x0000000400087825 */ /* 0x008fc600078e0210 */
[----:B------:R-:W-:Y:S01]  /*1e720*/  LDGSTS.E [R246+0x1000c], desc[UR52][R6.64], !P2 ;  /* 0x1000c00006f67fae */ /* 0x000fe2000d121874 */
[----:B------:R-:W-:Y:S01]  /*1e730*/  ISETP.GE.U32.AND P1, PT, R5, 0x7ffffec2, PT ;  /* 0x7ffffec20500780c */ /* 0x000fe20003f26070 */
[----:B------:R-:W2:Y:S02]  /*1e740*/  LDC R17, c[0x0][0x230] ;  /* 0x00008c00ff117b82 */ /* 0x000ea40000000800 */
[----:B------:R-:W-:Y:S04]  /*1e750*/  STL.64 [R1+0xad0], R24 ;  /* 0x000ad01801007387 */ /* 0x000fe80000100a00 */
[----:B------:R-:W-:Y:S04]  /*1e760*/  LDGSTS.E [R246+0x14000], desc[UR52][R24.64], !P3 ;  /* 0x1400000018f67fae */ /* 0x000fe8000d921874 */
[----:B------:R3:W-:Y:S04]  /*1e770*/  STL.64 [R1+0xac8], R8 ;  /* 0x000ac80801007387 */ /* 0x0007e80000100a00 */
[----:B------:R3:W-:Y:S02]  /*1e780*/  LDGSTS.E [R246+0x14004], desc[UR52][R8.64], !P5 ;  /* 0x1400400008f67fae */ /* 0x0007e4000e921874 */
[----:B---3--:R-:W3:Y:S01]  /*1e790*/  S2R R9, SR_TID.X ;  /* 0x0000000000097919 */ /* 0x008ee20000002100 */
[----:B------:R-:W-:-:S02]  /*1e7a0*/  VIADD R5, R23, 0xffffff23 ;  /* 0xffffff2317057836 */ /* 0x000fc40000000000 */
[----:B------:R-:W-:Y:S01]  /*1e7b0*/  IMAD.WIDE R6, R0, 0x4, R184 ;  /* 0x0000000400067825 */ /* 0x000fe200078e02b8 */
[----:B------:R-:W-:Y:S01]  /*1e7c0*/  ISETP.GE.U32.AND P2, PT, R4, 0x7ffffea3, PT ;  /* 0x7ffffea30400780c */ /* 0x000fe20003f46070 */
[----:B------:R-:W2:Y:S01]  /*1e7d0*/  LDC R23, c[0x0][0x230] ;  /* 0x00008c00ff177b82 */ /* 0x000ea20000000800 */
[----:B------:R-:W-:Y:S01]  /*1e7e0*/  ISETP.GE.U32.AND P6, PT, R5, 0x7ffffea4, PT ;  /* 0x7ffffea40500780c */ /* 0x000fe20003fc6070 */
[----:B-1----:R-:W-:Y:S01]  /*1e7f0*/  VIADD R5, R20, 0xffffff20 ;  /* 0xffffff2014057836 */ /* 0x002fe20000000000 */
[----:B------:R1:W-:Y:S01]  /*1e800*/  LDGSTS.E [R246+0x14008], desc[UR52][R6.64], !P1 ;  /* 0x1400800006f67fae */ /* 0x0003e2000c921874 */
[----:B------:R-:W-:-:S03]  /*1e810*/  IMAD.WIDE R24, R0, 0x4, R200 ;  /* 0x0000000400187825 */ /* 0x000fc600078e02c8 */
[----:B------:R-:W-:Y:S01]  /*1e820*/  ISETP.GE.U32.AND P5, PT, R5, 0x7ffffea1, PT ;  /* 0x7ffffea10500780c */ /* 0x000fe20003fa6070 */
[----:B------:R-:W-:Y:S01]  /*1e830*/  VIADD R4, R18, 0xffffff21 ;  /* 0xffffff2112047836 */ /* 0x000fe20000000000 */
[----:B----4-:R-:W-:Y:S01]  /*1e840*/  IADD3 R5, R21, -0x100, RZ ;  /* 0xffffff0015057810 */ /* 0x010fe20007ffe0ff */
[----:B------:R-:W-:Y:S01]  /*1e850*/  LDGSTS.E [R246+0x1400c], desc[UR52][R24.64], !P4 ;  /* 0x1400c00018f67fae */ /* 0x000fe2000e121874 */
[----:B------:R-:W4:Y:S01]  /*1e860*/  LDC R18, c[0x0][0x230] ;  /* 0x00008c00ff127b82 */ /* 0x000f220000000800 */
[----:B---3--:R-:W-:Y:S02]  /*1e870*/  LOP3.LUT R9, R9, 0x7f, RZ, 0xc0, !PT ;  /* 0x0000007f09097812 */ /* 0x008fe400078ec0ff */
[----:B------:R1:W-:Y:S01]  /*1e880*/  STL.64 [R1+0xac0], R6 ;  /* 0x000ac00601007387 */ /* 0x0003e20000100a00 */
[----:B------:R-:W-:-:S04]  /*1e890*/  ISETP.GE.U32.AND P3, PT, R4, 0x7ffffea2, PT ;  /* 0x7ffffea20400780c */ /* 0x000fc80003f66070 */
[----:B------:R-:W3:Y:S01]  /*1e8a0*/  LDC R20, c[0x0][0x230] ;  /* 0x00008c00ff147b82 */ /* 0x000ee20000000800 */
[----:B------:R-:W-:-:S07]  /*1e8b0*/  ISETP.GE.AND P4, PT, R9, R5, PT ;  /* 0x000000050900720c */ /* 0x000fce0003f86270 */
[----:B------:R-:W2:Y:S01]  /*1e8c0*/  LDC R9, c[0x0][0x230] ;  /* 0x00008c00ff097b82 */ /* 0x000ea20000000800 */
[----:B------:R-:W-:Y:S02]  /*1e8d0*/  VIADD R4, R19, 0xffffff03 ;  /* 0xffffff0313047836 */ /* 0x000fe40000000000 */
[----:B-1----:R-:W-:-:S03]  /*1e8e0*/  IMAD.WIDE R6, R0, 0x4, R194 ;  /* 0x0000000400067825 */ /* 0x002fc600078e02c2 */
[----:B------:R-:W-:Y:S01]  /*1e8f0*/  ISETP.GE.U32.AND P1, PT, R4, 0x7ffffe84, PT ;  /* 0x7ffffe840400780c */ /* 0x000fe20003f26070 */
[----:B------:R-:W-:Y:S01]  /*1e900*/  VIADD R4, R22, 0xffffff02 ;  /* 0xffffff0216047836 */ /* 0x000fe20000000000 */
[----:B------:R1:W-:Y:S01]  /*1e910*/  LDGSTS.E [R246+0x18000], desc[UR52][R6.64], !P6 ;  /* 0x1800000006f67fae */ /* 0x0003e2000f121874 */
[----:B------:R-:W4:Y:S03]  /*1e920*/  LDC R19, c[0x0][0x230] ;  /* 0x00008c00ff137b82 */ /* 0x000f260000000800 */
[----:B------:R-:W-:Y:S01]  /*1e930*/  ISETP.GE.U32.AND P6, PT, R4, 0x7ffffe83, PT ;  /* 0x7ffffe830400780c */ /* 0x000fe20003fc6070 */
[----:B------:R-:W-:Y:S01]  /*1e940*/  STL.64 [R1+0xab8], R24 ;  /* 0x000ab81801007387 */ /* 0x000fe20000100a00 */
[----:B------:R-:W-:-:S03]  /*1e950*/  SEL R4, RZ, 0x4, P4 ;  /* 0x00000004ff047807 */ /* 0x000fc60002000000 */
[----:B------:R1:W-:Y:S01]  /*1e960*/  STL.64 [R1+0xab0], R6 ;  /* 0x000ab00601007387 */ /* 0x0003e20000100a00 */
[----:B------:R-:W3:Y:S01]  /*1e970*/  LDC R21, c[0x0][0x230] ;  /* 0x00008c00ff157b82 */ /* 0x000ee20000000800 */
[----:B--2---:R-:W-:-:S05]  /*1e980*/  VIADD R9, R9, 0x7f ;  /* 0x0000007f09097836 */ /* 0x004fca0000000000 */
[----:B------:R-:W-:Y:S01]  /*1e990*/  ISETP.GT.AND P4, PT, R9, 0x17f, PT ;  /* 0x0000017f0900780c */ /* 0x000fe20003f84270 */
[----:B------:R-:W-:-:S04]  /*1e9a0*/  IMAD.WIDE R8, R0, 0x4, R204 ;  /* 0x0000000400087825 */ /* 0x000fc800078e02cc */
[----:B-1----:R-:W-:Y:S01]  /*1e9b0*/  IMAD.WIDE R6, R0, 0x4, R202 ;  /* 0x0000000400067825 */ /* 0x002fe200078e02ca */
[----:B------:R-:W-:Y:S04]  /*1e9c0*/  STL.64 [R1+0xaa8], R8 ;  /* 0x000aa80801007387 */ /* 0x000fe80000100a00 */
[----:B------:R1:W-:Y:S04]  /*1e9d0*/  STL.64 [R1+0xaa0], R6 ;  /* 0x000aa00601007387 */ /* 0x0003e80000100a00 */
[----:B------:R-:W2:Y:S04]  /*1e9e0*/  LDL.LU.64 R32, [R1+0x2f8] ;  /* 0x0002f80001207983 */ /* 0x000ea80000300a00 */
[----:B------:R-:W2:Y:S04]  /*1e9f0*/  LDL.LU.64 R30, [R1+0x2f0] ;  /* 0x0002f000011e7983 */ /* 0x000ea80000300a00 */
[----:B------:R-:W-:Y:S04]  /*1ea00*/  LDGSTS.E [R246+0x18004], desc[UR52][R8.64], !P2 ;  /* 0x1800400008f67fae */ /* 0x000fe8000d121874 */
[----:B------:R-:W2:Y:S04]  /*1ea10*/  LDL.LU.64 R42, [R1+0x2e8] ;  /* 0x0002e800012a7983 */ /* 0x000ea80000300a00 */
[----:B------:R-:W-:Y:S04]  /*1ea20*/  LDGSTS.E [R246+0x18008], desc[UR52][R6.64], !P3 ;  /* 0x1800800006f67fae */ /* 0x000fe8000d921874 */
[----:B-1----:R-:W2:Y:S04]  /*1ea30*/  LDL.LU.64 R6, [R1+0x2e0] ;  /* 0x0002e00001067983 */ /* 0x002ea80000300a00 */
[----:B------:R-:W2:Y:S01]  /*1ea40*/  LDL.LU.64 R8, [R1+0x2d8] ;  /* 0x0002d80001087983 */ /* 0x000ea20000300a00 */
[----:B------:R-:W-:Y:S01]  /*1ea50*/  VIADD R16, R23, 0xffffff01 ;  /* 0xffffff0117107836 */ /* 0x000fe20000000000 */
[----:B------:R-:W-:Y:S01]  /*1ea60*/  SEL R4, R4, RZ, P4 ;  /* 0x000000ff04047207 */ /* 0x000fe20002000000 */
[----:B------:R-:W-:-:S03]  /*1ea70*/  IMAD.WIDE R26, R0, 0x4, R206 ;  /* 0x00000004001a7825 */ /* 0x000fc600078e02ce */
[----:B------:R-:W-:Y:S02]  /*1ea80*/  ISETP.GE.U32.AND P2, PT, R16, 0x7ffffe82, PT ;  /* 0x7ffffe821000780c */ /* 0x000fe40003f46070 */
[----:B------:R-:W1:Y:S01]  /*1ea90*/  LDC R16, c[0x0][0x230] ;  /* 0x00008c00ff107b82 */ /* 0x000e620000000800 */
[----:B------:R-:W-:Y:S01]  /*1eaa0*/  ISETP.NE.U32.AND P3, PT, R4, RZ, PT ;  /* 0x000000ff0400720c */ /* 0x000fe20003f65070 */
[C---:B------:R-:W-:Y:S01]  /*1eab0*/  IMAD.WIDE R24, R0.reuse, 0x4, R196 ;  /* 0x0000000400187825 */ /* 0x040fe200078e02c4 */
[----:B------:R-:W-:Y:S01]  /*1eac0*/  IADD3 R4, R17, -0x101, RZ ;  /* 0xfffffeff11047810 */ /* 0x000fe20007ffe0ff */
[----:B------:R-:W-:Y:S01]  /*1ead0*/  LDGSTS.E [R246+0x1800c], desc[UR52][R26.64], !P5 ;  /* 0x1800c0001af67fae */ /* 0x000fe2000e921874 */
[----:B------:R-:W-:Y:S01]  /*1eae0*/  ISETP.GE.U32.AND P4, PT, R5, 0x7ffffe81, PT ;  /* 0x7ffffe810500780c */ /* 0x000fe20003f86070 */
[----:B------:R-:W-:Y:S01]  /*1eaf0*/  IMAD.WIDE R22, R0, 0x4, R198 ;  /* 0x0000000400167825 */ /* 0x000fe200078e02c6 */
[----:B------:R-:W-:Y:S01]  /*1eb00*/  ISETP.GE.U32.AND P5, PT, R4, 0x7ffffe80, PT ;  /* 0x7ffffe800400780c */ /* 0x000fe20003fa6070 */
[----:B------:R-:W-:Y:S02]  /*1eb10*/  LDGSTS.E [R246+0x1c000], desc[UR52][R24.64], !P1 ;  /* 0x1c00000018f67fae */ /* 0x000fe4000c921874 */
[----:B----4-:R-:W-:-:S02]  /*1eb20*/  VIADD R4, R19, 0xfffffefd ;  /* 0xfffffefd13047836 */ /* 0x010fc40000000000 */
[----:B------:R-:W-:Y:S01]  /*1eb30*/  IMAD.WIDE R14, R0, 0x4, R14 ;  /* 0x00000004000e7825 */ /* 0x000fe200078e020e */
[----:B------:R-:W-:Y:S01]  /*1eb40*/  LDGSTS.E [R246+0x1c004], desc[UR52][R22.64], !P6 ;  /* 0x1c00400016f67fae */ /* 0x000fe2000f121874 */
[----:B------:R-:W-:Y:S01]  /*1eb50*/  USHF.L.U32 UR7, UR7, 0x7, URZ ;  /* 0x0000000707077899 */ /* 0x000fe2000800063f */
[----:B------:R-:W-:Y:S01]  /*1eb60*/  ISETP.GE.U32.AND P6, PT, R4, 0x7ffffe7e, PT ;  /* 0x7ffffe7e0400780c */ /* 0x000fe20003fc6070 */
[----:B------:R-:W-:Y:S01]  /*1eb70*/  IMAD.WIDE R12, R0, 0x4, R12 ;  /* 0x00000004000c7825 */ /* 0x000fe200078e020c */
[----:B---3--:R-:W-:Y:S01]  /*1eb80*/  IADD3 R4, R20, -0x105, RZ ;  /* 0xfffffefb14047810 */ /* 0x008fe20007ffe0ff */
[----:B------:R-:W-:Y:S02]  /*1eb90*/  LDGSTS.E [R246+0x1c008], desc[UR52][R14.64], !P2 ;  /* 0x1c0080000ef67fae */ /* 0x000fe4000d121874 */
[----:B------:R-:W-:Y:S02]  /*1eba0*/  VIADD R5, R18, 0xfffffefe ;  /* 0xfffffefe12057836 */ /* 0x000fe40000000000 */
[----:B------:R2:W-:Y:S01]  /*1ebb0*/  LDGSTS.E [R246+0x1c00c], desc[UR52][R12.64], !P4 ;  /* 0x1c00c0000cf67fae */ /* 0x0005e2000e121874 */
[----:B------:R-:W-:Y:S01]  /*1ebc0*/  ISETP.GE.U32.AND P4, PT, R4, 0x7ffffe7c, PT ;  /* 0x7ffffe7c0400780c */ /* 0x000fe20003f86070 */
[----:B------:R-:W-:Y:S01]  /*1ebd0*/  IMAD.U32 R4, RZ, RZ, UR7 ;  /* 0x00000007ff047e24 */ /* 0x000fe2000f8e00ff */
[----:B------:R-:W-:Y:S01]  /*1ebe0*/  ISETP.GE.U32.AND P1, PT, R5, 0x7ffffe7f, PT ;  /* 0x7ffffe7f0500780c */ /* 0x000fe20003f26070 */
[----:B------:R-:W-:Y:S01]  /*1ebf0*/  STL.64 [R1+0xa98], R26 ;  /* 0x000a981a01007387 */ /* 0x000fe20000100a00 */
[----:B------:R-:W-:-:S03]  /*1ec00*/  VIADD R5, R21, 0xfffffefc ;  /* 0xfffffefc15057836 */ /* 0x000fc60000000000 */
[----:B------:R-:W-:Y:S04]  /*1ec10*/  STL.64 [R1+0xa90], R24 ;  /* 0x000a901801007387 */ /* 0x000fe80000100a00 */
[----:B------:R-:W-:Y:S01]  /*1ec20*/  STL.64 [R1+0xa88], R22 ;  /* 0x000a881601007387 */ /* 0x000fe20000100a00 */
[----:B------:R-:W-:-:S03]  /*1ec30*/  ISETP.GE.U32.AND P2, PT, R5, 0x7ffffe7d, PT ;  /* 0x7ffffe7d0500780c */ /* 0x000fc60003f46070 */
[----:B------:R-:W-:Y:S01]  /*1ec40*/  STL.64 [R1+0xa80], R14 ;  /* 0x000a800e01007387 */ /* 0x000fe20000100a00 */
[----:B-1----:R-:W-:-:S03]  /*1ec50*/  VIADD R5, R16, 0xfffffefa ;  /* 0xfffffefa10057836 */ /* 0x002fc60000000000 */
[----:B------:R2:W-:Y:S04]  /*1ec60*/  STL.64 [R1+0xa78], R12 ;  /* 0x000a780c01007387 */ /* 0x0005e80000100a00 */
[----:B------:R-:W-:Y:S04]  /*1ec70*/  STL.64 [R1+0x12a0], R246 ;  /* 0x0012a0f601007387 */ /* 0x000fe80000100a00 */
[----:B------:R-:W0:Y:S01]  /*1ec80*/  LDGDEPBAR ;  /* 0x00000000000079af */ /* 0x000e220000000000 */
[----:B--2---:R-:W-:-:S04]  /*1ec90*/  IMAD.WIDE R12, R4, 0x4, R32 ;  /* 0x00000004040c7825 */ /* 0x004fc800078e0220 */
[C---:B------:R-:W-:Y:S01]  /*1eca0*/  IMAD.WIDE R16, R4.reuse, 0x4, R30 ;  /* 0x0000000404107825 */ /* 0x040fe200078e021e */
[----:B------:R1:W-:Y:S03]  /*1ecb0*/  STL.64 [R1+0xa70], R12 ;  /* 0x000a700c01007387 */ /* 0x0003e60000100a00 */
[C---:B------:R-:W-:Y:S01]  /*1ecc0*/  IMAD.WIDE R14, R4.reuse, 0x4, R42 ;  /* 0x00000004040e7825 */ /* 0x040fe200078e022a */
[----:B------:R-:W-:Y:S04]  /*1ecd0*/  STL.64 [R1+0xa68], R16 ;  /* 0x000a681001007387 */ /* 0x000fe80000100a00 */
[----:B------:R-:W-:Y:S04]  /*1ece0*/  STL.64 [R1+0xa60], R14 ;  /* 0x000a600e01007387 */ /* 0x000fe80000100a00 */
[----:B------:R-:W2:Y:S01]  /*1ecf0*/  LDL.LU.64 R74, [R1+0x2d0] ;  /* 0x0002d000014a7983 */ /* 0x000ea20000300a00 */
[----:B-1----:R-:W-:-:S04]  /*1ed00*/  IMAD.WIDE R12, R4, 0x4, R6 ;  /* 0x00000004040c7825 */ /* 0x002fc800078e0206 */
[C---:B------:R-:W-:Y:S01]  /*1ed10*/  IMAD.WIDE R6, R4.reuse, 0x4, R8 ;  /* 0x0000000404067825 */ /* 0x040fe200078e0208 */
[----:B------:R-:W-:Y:S04]  /*1ed20*/  STL.64 [R1+0xa58], R12 ;  /* 0x000a580c01007387 */ /* 0x000fe80000100a00 */
[----:B------:R-:W3:Y:S04]  /*1ed30*/  LDL.LU.64 R126, [R1+0x2c8] ;  /* 0x0002c800017e7983 */ /* 0x000ee80000300a00 */
[----:B------:R1:W-:Y:S04]  /*1ed40*/  STL.64 [R1+0xa50], R6 ;  /* 0x000a500601007387 */ /* 0x0003e80000100a00 */
[----:B------:R-:W4:Y:S04]  /*1ed50*/  LDL.LU.64 R70, [R1+0x2c0] ;  /* 0x0002c00001467983 */ /* 0x000f280000300a00 */
        /* <DEDUP_REMOVED lines=26> */
[----:B-1----:R-:W4:Y:S04]  /*1ef00*/  LDL.LU.64 R6, [R1+0x1e8] ;  /* 0x0001e80001067983 */ /* 0x002f280000300a00 */
[----:B------:R-:W4:Y:S01]  /*1ef10*/  LDL.LU.64 R8, [R1+0x1e0] ;  /* 0x0001e00001087983 */ /* 0x000f220000300a00 */
[----:B--2---:R-:W-:-:S05]  /*1ef20*/  IMAD.WIDE R16, R4, 0x4, R74 ;  /* 0x0000000404107825 */ /* 0x004fca00078e024a */
[----:B------:R1:W-:Y:S01]  /*1ef30*/  STL.64 [R1+0xa48], R16 ;  /* 0x000a481001007387 */ /* 0x0003e20000100a00 */
[----:B---3--:R-:W-:-:S05]  /*1ef40*/  IMAD.WIDE R14, R4, 0x4, R126 ;  /* 0x00000004040e7825 */ /* 0x008fca00078e027e */
[----:B------:R2:W-:Y:S01]  /*1ef50*/  STL.64 [R1+0xa40], R14 ;  /* 0x000a400e01007387 */ /* 0x0005e20000100a00 */
[----:B----4-:R-:W-:-:S04]  /*1ef60*/  IMAD.WIDE R12, R4, 0x4, R70 ;  /* 0x00000004040c7825 */ /* 0x010fc800078e0246 */
[C---:B-1----:R-:W-:Y:S01]  /*1ef70*/  IMAD.WIDE R16, R4.reuse, 0x4, R68 ;  /* 0x0000000404107825 */ /* 0x042fe200078e0244 */
[----:B------:R1:W-:Y:S03]  /*1ef80*/  STL.64 [R1+0xa38], R12 ;  /* 0x000a380c01007387 */ /* 0x0003e60000100a00 */
[C---:B--2---:R-:W-:Y:S01]  /*1ef90*/  IMAD.WIDE R14, R4.reuse, 0x4, R92 ;  /* 0x00000004040e7825 */ /* 0x044fe200078e025c */
[----:B------:R2:W-:Y:S04]  /*1efa0*/  STL.64 [R1+0xa30], R16 ;  /* 0x000a301001007387 */ /* 0x0005e80000100a00 */
[----:B------:R3:W-:Y:S01]  /*1efb0*/  STL.64 [R1+0xa28], R14 ;  /* 0x000a280e01007387 */ /* 0x0007e20000100a00 */
[----:B-1----:R-:W-:-:S04]  /*1efc0*/  IMAD.WIDE R12, R4, 0x4, R66 ;  /* 0x00000004040c7825 */ /* 0x002fc800078e0242 */
[C---:B--2---:R-:W-:Y:S01]  /*1efd0*/  IMAD.WIDE R16, R4.reuse, 0x4, R72 ;  /* 0x0000000404107825 */ /* 0x044fe200078e0248 */
[----:B------:R1:W-:Y:S03]  /*1efe0*/  STL.64 [R1+0xa20], R12 ;  /* 0x000a200c01007387 */ /* 0x0003e60000100a00 */
[C---:B---3--:R-:W-:Y:S01]  /*1eff0*/  IMAD.WIDE R14, R4.reuse, 0x4, R64 ;  /* 0x00000004040e7825 */ /* 0x048fe200078e0240 */
        /* <DEDUP_REMOVED lines=42> */
[----:B------:R-:W-:Y:S04]  /*1f2a0*/  STL.64 [R1+0x970], R16 ;  /* 0x0009701001007387 */ /* 0x000fe80000100a00 */
[----:B------:R-:W-:Y:S01]  /*1f2b0*/  STL.64 [R1+0x968], R14 ;  /* 0x0009680e01007387 */ /* 0x000fe20000100a00 */
[----:B-1----:R-:W-:-:S03]  /*1f2c0*/  IMAD.WIDE R12, R4, 0x4, R6 ;  /* 0x00000004040c7825 */ /* 0x002fc600078e0206 */
[----:B------:R-:W2:Y:S01]  /*1f2d0*/  LDL.LU.64 R74, [R1+0x1d8] ;  /* 0x0001d800014a7983 */ /* 0x000ea20000300a00 */
[----:B------:R-:W-:-:S03]  /*1f2e0*/  IMAD.WIDE R6, R4, 0x4, R8 ;  /* 0x0000000404067825 */ /* 0x000fc600078e0208 */
        /* <DEDUP_REMOVED lines=32> */
[----:B--2---:R-:W-:-:S04]  /*1f4f0*/  IMAD.WIDE R16, R4, 0x4, R74 ;  /* 0x0000000404107825 */ /* 0x004fc800078e024a */
[C---:B---3--:R-:W-:Y:S01]  /*1f500*/  IMAD.WIDE R14, R4.reuse, 0x4, R126 ;  /* 0x00000004040e7825 */ /* 0x048fe200078e027e */
[----:B------:R1:W-:Y:S03]  /*1f510*/  STL.64 [R1+0x950], R16 ;  /* 0x0009501001007387 */ /* 0x0003e60000100a00 */
[C---:B----4-:R-:W-:Y:S01]  /*1f520*/  IMAD.WIDE R12, R4.reuse, 0x4, R70 ;  /* 0x00000004040c7825 */ /* 0x050fe200078e0246 */
[----:B------:R2:W-:Y:S03]  /*1f530*/  STL.64 [R1+0x948], R14 ;  /* 0x0009480e01007387 */ /* 0x0005e60000100a00 */
[C---:B-1----:R-:W-:Y:S01]  /*1f540*/  IMAD.WIDE R16, R4.reuse, 0x4, R68 ;  /* 0x0000000404107825 */ /* 0x042fe200078e0244 */
[----:B------:R1:W-:Y:S03]  /*1f550*/  STL.64 [R1+0x940], R12 ;  /* 0x0009400c01007387 */ /* 0x0003e60000100a00 */
[C---:B--2---:R-:W-:Y:S01]  /*1f560*/  IMAD.WIDE R14, R4.reuse, 0x4, R92 ;  /* 0x00000004040e7825 */ /* 0x044fe200078e025c */
[----:B------:R2:W-:Y:S03]  /*1f570*/  STL.64 [R1+0x938], R16 ;  /* 0x0009381001007387 */ /* 0x0005e60000100a00 */
[C---:B-1----:R-:W-:Y:S01]  /*1f580*/  IMAD.WIDE R12, R4.reuse, 0x4, R66 ;  /* 0x00000004040c7825 */ /* 0x042fe200078e0242 */
[----:B------:R1:W-:Y:S04]  /*1f590*/  STL.64 [R1+0x930], R14 ;  /* 0x0009300e01007387 */ /* 0x0003e80000100a00 */
[----:B------:R3:W-:Y:S01]  /*1f5a0*/  STL.64 [R1+0x928], R12 ;  /* 0x0009280c01007387 */ /* 0x0007e20000100a00 */
[----:B--2---:R-:W-:-:S04]  /*1f5b0*/  IMAD.WIDE R16, R4, 0x4, R72 ;  /* 0x0000000404107825 */ /* 0x004fc800078e0248 */
[C---:B-1----:R-:W-:Y:S01]  /*1f5c0*/  IMAD.WIDE R14, R4.reuse, 0x4, R64 ;  /* 0x00000004040e7825 */ /* 0x042fe200078e0240 */
        /* <DEDUP_REMOVED lines=42> */
[----:B------:R-:W-:Y:S03]  /*1f870*/  STL.64 [R1+0x7b0], R16 ;  /* 0x0007b01001007387 */ /* 0x000fe60000100a00 */
[C---:B---3--:R-:W-:Y:S01]  /*1f880*/  IMAD.WIDE R12, R4.reuse, 0x4, R6 ;  /* 0x00000004040c7825 */ /* 0x048fe200078e0206 */
[----:B------:R-:W-:Y:S03]  /*1f890*/  STL.64 [R1+0x798], R14 ;  /* 0x0007980e01007387 */ /* 0x000fe60000100a00 */
[C---:B------:R-:W-:Y:S01]  /*1f8a0*/  IMAD.WIDE R6, R4.reuse, 0x4, R8 ;  /* 0x0000000404067825 */ /* 0x040fe200078e0208 */
[----:B------:R1:W-:Y:S03]  /*1f8b0*/  STL.64 [R1+0x778], R12 ;  /* 0x0007780c01007387 */ /* 0x0003e60000100a00 */
[C---:B------:R-:W-:Y:S01]  /*1f8c0*/  IMAD.WIDE R8, R4.reuse, 0x4, R208 ;  /* 0x0000000404087825 */ /* 0x040fe200078e02d0 */
[----:B------:R2:W-:Y:S04]  /*1f8d0*/  STL.64 [R1+0x760], R6 ;  /* 0x0007600601007387 */ /* 0x0005e80000100a00 */
[----:B------:R3:W-:Y:S01]  /*1f8e0*/  STL.64 [R1+0x2f8], R8 ;  /* 0x0002f80801007387 */ /* 0x0007e20000100a00 */
[----:B-1----:R-:W-:-:S04]  /*1f8f0*/  IMAD.WIDE R12, R4, 0x4, R210 ;  /* 0x00000004040c7825 */ /* 0x002fc800078e02d2 */
[C---:B--2---:R-:W-:Y:S01]  /*1f900*/  IMAD.WIDE R6, R4.reuse, 0x4, R212 ;  /* 0x0000000404067825 */ /* 0x044fe200078e02d4 */
[----:B------:R-:W-:Y:S03]  /*1f910*/  STL.64 [R1+0x2f0], R12 ;  /* 0x0002f00c01007387 */ /* 0x000fe60000100a00 */
[C---:B---3--:R-:W-:Y:S01]  /*1f920*/  IMAD.WIDE R8, R4.reuse, 0x4, R214 ;  /* 0x0000000404087825 */ /* 0x048fe200078e02d6 */
[----:B------:R-:W2:Y:S04]  /*1f930*/  LDL.LU.64 R32, [R1+0x300] ;  /* 0x0003000001207983 */ /* 0x000ea80000300a00 */
[----:B------:R1:W-:Y:S04]  /*1f940*/  STL.64 [R1+0x2e0], R6 ;  /* 0x0002e00601007387 */ /* 0x0003e80000100a00 */
[----:B------:R3:W-:Y:S04]  /*1f950*/  STL.64 [R1+0x2a8], R8 ;  /* 0x0002a80801007387 */ /* 0x0007e80000100a00 */
[----:B------:R-:W4:Y:S01]  /*1f960*/  LDL.LU.64 R30, [R1+0x308] ;  /* 0x00030800011e7983 */ /* 0x000f220000300a00 */
[----:B-1----:R-:W-:-:S04]  /*1f970*/  IMAD.WIDE R6, R4, 0x4, R216 ;  /* 0x0000000404067825 */ /* 0x002fc800078e02d8 */
[C---:B---3--:R-:W-:Y:S01]  /*1f980*/  IMAD.WIDE R8, R4.reuse, 0x4, R218 ;  /* 0x0000000404087825 */ /* 0x048fe200078e02da */
[----:B------:R1:W-:Y:S04]  /*1f990*/  STL.64 [R1+0x298], R6 ;  /* 0x0002980601007387 */ /* 0x0003e80000100a00 */
[----:B------:R-:W-:Y:S04]  /*1f9a0*/  STL.64 [R1+0x288], R8 ;  /* 0x0002880801007387 */ /* 0x000fe80000100a00 */
[----:B------:R-:W3:Y:S01]  /*1f9b0*/  LDL.LU.64 R40, [R1+0x310] ;  /* 0x0003100001287983 */ /* 0x000ee20000300a00 */
[----:B-1----:R-:W-:-:S03]  /*1f9c0*/  IMAD.WIDE R6, R4, 0x4, R220 ;  /* 0x0000000404067825 */ /* 0x002fc600078e02dc */
[----:B------:R-:W3:Y:S04]  /*1f9d0*/  LDL.LU.64 R36, [R1+0x318] ;  /* 0x0003180001247983 */ /* 0x000ee80000300a00 */
[----:B------:R1:W-:Y:S04]  /*1f9e0*/  STL.64 [R1+0x238], R6 ;  /* 0x0002380601007387 */ /* 0x0003e80000100a00 */
[----:B-1----:R-:W3:Y:S01]  /*1f9f0*/  LDL.LU.64 R6, [R1+0x320] ;  /* 0x0003200001067983 */ /* 0x002ee20000300a00 */
[----:B------:R-:W-:-:S03]  /*1fa00*/  IMAD.WIDE R8, R4, 0x4, R222 ;  /* 0x0000000404087825 */ /* 0x000fc600078e02de */
[----:B------:R-:W3:Y:S01]  /*1fa10*/  LDL.LU.64 R34, [R1+0x328] ;  /* 0x0003280001227983 */ /* 0x000ee20000300a00 */
[----:B------:R-:W-:-:S03]  /*1fa20*/  IMAD.WIDE R14, R4, 0x4, R224 ;  /* 0x00000004040e7825 */ /* 0x000fc600078e02e0 */
[----:B------:R1:W-:Y:S01]  /*1fa30*/  STL.64 [R1+0x218], R8 ;  /* 0x0002180801007387 */ /* 0x0003e20000100a00 */
[----:B------:R-:W-:-:S03]  /*1fa40*/  IMAD.WIDE R12, R4, 0x4, R226 ;  /* 0x00000004040c7825 */ /* 0x000fc600078e02e2 */
[----:B------:R-:W-:Y:S04]  /*1fa50*/  STL.64 [R1+0x208], R14 ;  /* 0x0002080e01007387 */ /* 0x000fe80000100a00 */
[----:B------:R-:W3:Y:S01]  /*1fa60*/  LDL.LU.64 R48, [R1+0x330] ;  /* 0x0003300001307983 */ /* 0x000ee20000300a00 */
[----:B-1----:R-:W-:-:S03]  /*1fa70*/  IMAD.WIDE R8, R4, 0x4, R228 ;  /* 0x0000000404087825 */ /* 0x002fc600078e02e4 */
[----:B------:R-:W-:Y:S04]  /*1fa80*/  STL.64 [R1+0x1c8], R12 ;  /* 0x0001c80c01007387 */ /* 0x000fe80000100a00 */
[----:B------:R-:W3:Y:S04]  /*1fa90*/  LDL.LU.64 R46, [R1+0x338] ;  /* 0x00033800012e7983 */ /* 0x000ee80000300a00 */
[----:B------:R1:W-:Y:S04]  /*1faa0*/  STL.64 [R1+0x168], R8 ;  /* 0x0001680801007387 */ /* 0x0003e80000100a00 */
[----:B------:R-:W3:Y:S04]  /*1fab0*/  LDL.LU.64 R244, [R1+0x340] ;  /* 0x0003400001f47983 */ /* 0x000ee80000300a00 */
[----:B------:R-:W3:Y:S01]  /*1fac0*/  LDL.LU.64 R76, [R1+0x348] ;  /* 0x00034800014c7983 */ /* 0x000ee20000300a00 */
[----:B-1----:R-:W-:-:S03]  /*1fad0*/  IMAD.WIDE R8, R4, 0x4, R230 ;  /* 0x0000000404087825 */ /* 0x002fc600078e02e6 */
[----:B------:R-:W3:Y:S04]  /*1fae0*/  LDL.LU.64 R38, [R1+0x350] ;  /* 0x0003500001267983 */ /* 0x000ee80000300a00 */
[----:B------:R1:W-:Y:S04]  /*1faf0*/  STL.64 [R1+0x148], R8 ;  /* 0x0001480801007387 */ /* 0x0003e80000100a00 */
[----:B------:R-:W3:Y:S04]  /*1fb00*/  LDL.LU.64 R44, [R1+0x358] ;  /* 0x00035800012c7983 */ /* 0x000ee80000300a00 */
[----:B------:R-:W3:Y:S01]  /*1fb10*/  LDL.LU.64 R42, [R1+0x360] ;  /* 0x00036000012a7983 */ /* 0x000ee20000300a00 */
[----:B-1----:R-:W-:-:S05]  /*1fb20*/  IMAD.WIDE R8, R4, 0x4, R232 ;  /* 0x0000000404087825 */ /* 0x002fca00078e02e8 */
[----:B------:R1:W-:Y:S01]  /*1fb30*/  STL.64 [R1+0x128], R8 ;  /* 0x0001280801007387 */ /* 0x0003e20000100a00 */
[----:B------:R-:W-:-:S03]  /*1fb40*/  IMAD.WIDE R12, R4, 0x4, R236 ;  /* 0x00000004040c7825 */ /* 0x000fc600078e02ec */
[----:B------:R-:W3:Y:S04]  /*1fb50*/  LDL.LU.64 R50, [R1+0x368] ;  /* 0x0003680001327983 */ /* 0x000ee80000300a00 */
[----:B------:R-:W3:Y:S01]  /*1fb60*/  LDL.LU.64 R28, [R1+0x370] ;  /* 0x00037000011c7983 */ /* 0x000ee20000300a00 */
[----:B-1----:R-:W-:-:S05]  /*1fb70*/  IMAD.WIDE R8, R4, 0x4, R234 ;  /* 0x0000000404087825 */ /* 0x002fca00078e02ea */
[----:B------:R1:W-:Y:S01]  /*1fb80*/  STL.64 [R1+0x108], R8 ;  /* 0x0001080801007387 */ /* 0x0003e20000100a00 */
[----:B------:R-:W-:-:S03]  /*1fb90*/  IMAD.WIDE R14, R4, 0x4, R240 ;  /* 0x00000004040e7825 */ /* 0x000fc600078e02f0 */
[----:B------:R-:W3:Y:S04]  /*1fba0*/  LDL.LU.64 R26, [R1+0x378] ;  /* 0x00037800011a7983 */ /* 0x000ee80000300a00 */
[----:B------:R-:W-:Y:S01]  /*1fbb0*/  STL.64 [R1+0xe8], R12 ;  /* 0x0000e80c01007387 */ /* 0x000fe20000100a00 */
[----:B-1----:R-:W-:-:S03]  /*1fbc0*/  IMAD.WIDE R8, R4, 0x4, R238 ;  /* 0x0000000404087825 */ /* 0x002fc600078e02ee */
[----:B------:R-:W3:Y:S04]  /*1fbd0*/  LDL.LU.64 R56, [R1+0x380] ;  /* 0x0003800001387983 */ /* 0x000ee80000300a00 */
[----:B------:R1:W-:Y:S04]  /*1fbe0*/  STL.64 [R1+0xc8], R8 ;  /* 0x0000c80801007387 */ /* 0x0003e80000100a00 */
[----:B-1----:R-:W3:Y:S04]  /*1fbf0*/  LDL.LU.64 R8, [R1+0x388] ;  /* 0x0003880001087983 */ /* 0x002ee80000300a00 */
[----:B------:R-:W-:Y:S04]  /*1fc00*/  STL.64 [R1+0xc0], R14 ;  /* 0x0000c00e01007387 */ /* 0x000fe80000100a00 */
[----:B------:R-:W3:Y:S01]  /*1fc10*/  LDL.LU.64 R52, [R1+0x390] ;  /* 0x0003900001347983 */ /* 0x000ee20000300a00 */
[----:B--2---:R-:W-:-:S03]  /*1fc20*/  IMAD.WIDE R12, R4, 0x4, R32 ;  /* 0x00000004040c7825 */ /* 0x004fc600078e0220 */
[----:B------:R-:W2:Y:S04]  /*1fc30*/  LDL.LU.64 R32, [R1+0x398] ;  /* 0x0003980001207983 */ /* 0x000ea80000300a00 */
[----:B------:R4:W-:Y:S02]  /*1fc40*/  STL.64 [R1+0xb8], R12 ;  /* 0x0000b80c01007387 */ /* 0x0009e40000100a00 */
[C---:B----4-:R-:W-:Y:S02]  /*1fc50*/  IMAD.WIDE R12, R4.reuse, 0x4, R30 ;  /* 0x00000004040c7825 */ /* 0x050fe400078e021e */
[----:B------:R-:W4:Y:S04]  /*1fc60*/  LDL.LU.64 R30, [R1+0x3a0] ;  /* 0x0003a000011e7983 */ /* 0x000f280000300a00 */
[----:B------:R1:W-:Y:S01]  /*1fc70*/  STL.64 [R1+0xb0], R12 ;  /* 0x0000b00c01007387 */ /* 0x0003e20000100a00 */
[----:B---3--:R-:W-:-:S05]  /*1fc80*/  IMAD.WIDE R16, R4, 0x4, R40 ;  /* 0x0000000404107825 */ /* 0x008fca00078e0228 */
[----:B------:R3:W-:Y:S01]  /*1fc90*/  STL.64 [R1+0xa8], R16 ;  /* 0x0000a81001007387 */ /* 0x0007e20000100a00 */
[----:B------:R-:W-:-:S03]  /*1fca0*/  IMAD.WIDE R14, R4, 0x4, R6 ;  /* 0x00000004040e7825 */ /* 0x000fc600078e0206 */
[----:B------:R-:W4:Y:S01]  /*1fcb0*/  LDL.LU.64 R6, [R1+0x3a8] ;  /* 0x0003a80001067983 */ /* 0x000f220000300a00 */
[----:B-1----:R-:W-:-:S05]  /*1fcc0*/  IMAD.WIDE R12, R4, 0x4, R36 ;  /* 0x00000004040c7825 */ /* 0x002fca00078e0224 */
[----:B------:R1:W-:Y:S04]  /*1fcd0*/  STL.64 [R1+0xa0], R12 ;  /* 0x0000a00c01007387 */ /* 0x0003e80000100a00 */
[----:B------:R1:W-:Y:S01]  /*1fce0*/  STL.64 [R1+0x98], R14 ;  /* 0x0000980e01007387 */ /* 0x0003e20000100a00 */
[----:B---3--:R-:W-:-:S03]  /*1fcf0*/  IMAD.WIDE R16, R4, 0x4, R48 ;  /* 0x0000000404107825 */ /* 0x008fc600078e0230 */
[----:B------:R-:W3:Y:S01]  /*1fd00*/  LDL.LU.64 R40, [R1+0x3b0] ;  /* 0x0003b00001287983 */ /* 0x000ee20000300a00 */
[----:B-1----:R-:W-:-:S03]  /*1fd10*/  IMAD.WIDE R12, R4, 0x4, R34 ;  /* 0x00000004040c7825 */ /* 0x002fc600078e0222 */
[----:B------:R-:W3:Y:S01]  /*1fd20*/  LDL.LU.64 R36, [R1+0x3b8] ;  /* 0x0003b80001247983 */ /* 0x000ee20000300a00 */
[----:B------:R-:W-:-:S03]  /*1fd30*/  IMAD.WIDE R14, R4, 0x4, R46 ;  /* 0x00000004040e7825 */ /* 0x000fc600078e022e */
[----:B------:R1:W-:Y:S04]  /*1fd40*/  STL.64 [R1+0x90], R12 ;  /* 0x0000900c01007387 */ /* 0x0003e80000100a00 */
[----:B------:R-:W3:Y:S04]  /*1fd50*/  LDL.LU.64 R34, [R1+0x3c0] ;  /* 0x0003c00001227983 */ /* 0x000ee80000300a00 */
[----:B------:R-:W-:Y:S01]  /*1fd60*/  STL.64 [R1+0x88], R16 ;  /* 0x0000881001007387 */ /* 0x000fe20000100a00 */
[----:B-1----:R-:W-:-:S03]  /*1fd70*/  IMAD.WIDE R12, R4, 0x4, R244 ;  /* 0x00000004040c7825 */ /* 0x002fc600078e02f4 */
[----:B------:R-:W3:Y:S04]  /*1fd80*/  LDL.LU.64 R244, [R1+0x3c8] ;  /* 0x0003c80001f47983 */ /* 0x000ee80000300a00 */
[----:B------:R1:W-:Y:S04]  /*1fd90*/  STL.64 [R1+0x80], R14 ;  /* 0x0000800e01007387 */ /* 0x0003e80000100a00 */
[----:B------:R1:W-:Y:S02]  /*1fda0*/  STL.64 [R1+0x78], R12 ;  /* 0x0000780c01007387 */ /* 0x0003e40000100a00 */
[----:B-1----:R-:W-:-:S04]  /*1fdb0*/  IMAD.WIDE R14, R4, 0x4, R76 ;  /* 0x00000004040e7825 */ /* 0x002fc800078e024c */
[C---:B------:R-:W-:Y:S02]  /*1fdc0*/  IMAD.WIDE R12, R4.reuse, 0x4, R38 ;  /* 0x00000004040c7825 */ /* 0x040fe400078e0226 */
        /* <DEDUP_REMOVED lines=8> */
[----:B-1----:R-:W-:-:S02]  /*1fe50*/  IMAD.WIDE R14, R4, 0x4, R50 ;  /* 0x00000004040e7825 */ /* 0x002fc400078e0232 */
[----:B------:R-:W3:Y:S02]  /*1fe60*/  LDL.LU.64 R50, [R1+0x3e0] ;  /* 0x0003e00001327983 */ /* 0x000ee40000300a00 */
[C---:B------:R-:W-:Y:S02]  /*1fe70*/  IMAD.WIDE R12, R4.reuse, 0x4, R28 ;  /* 0x00000004040c7825 */ /* 0x040fe400078e021c */
[----:B------:R1:W-:Y:S04]  /*1fe80*/  STL.64 [R1+0x50], R14 ;  /* 0x0000500e01007387 */ /* 0x0003e80000100a00 */
[----:B------:R-:W3:Y:S04]  /*1fe90*/  LDL.LU.64 R28, [R1+0x3e8] ;  /* 0x0003e800011c7983 */ /* 0x000ee80000300a00 */
[----:B------:R1:W-:Y:S02]  /*1fea0*/  STL.64 [R1+0x48], R12 ;  /* 0x0000480c01007387 */ /* 0x0003e40000100a00 */
[----:B-1----:R-:W-:-:S02]  /*1feb0*/  IMAD.WIDE R14, R4, 0x4, R26 ;  /* 0x00000004040e7825 */ /* 0x002fc400078e021a */
[----:B------:R-:W3:Y:S02]  /*1fec0*/  LDL.LU.64 R26, [R1+0x3f0] ;  /* 0x0003f000011a7983 */ /* 0x000ee40000300a00 */
[C---:B------:R-:W-:Y:S02]  /*1fed0*/  IMAD.WIDE R12, R4.reuse, 0x4, R56 ;  /* 0x00000004040c7825 */ /* 0x040fe400078e0238 */
[----:B------:R-:W-:Y:S04]  /*1fee0*/  STL.64 [R1+0x40], R14 ;  /* 0x0000400e01007387 */ /* 0x000fe80000100a00 */
[----:B------:R1:W-:Y:S01]  /*1fef0*/  STL.64 [R1+0x38], R12 ;  /* 0x0000380c01007387 */ /* 0x0003e20000100a00 */
[----:B------:R-:W-:-:S03]  /*1ff00*/  IMAD.WIDE R8, R4, 0x4, R8 ;  /* 0x0000000404087825 */ /* 0x000fc600078e0208 */
[----:B------:R-:W3:Y:S01]  /*1ff10*/  LDL.LU.64 R56, [R1+0x3f8] ;  /* 0x0003f80001387983 */ /* 0x000ee20000300a00 */
[----:B-1----:R-:W-:-:S04]  /*1ff20*/  IMAD.WIDE R12, R4, 0x4, R52 ;  /* 0x00000004040c7825 */ /* 0x002fc800078e0234 */
[C---:B--2---:R-:W-:Y:S02]  /*1ff30*/  IMAD.WIDE R14, R4.reuse, 0x4, R32 ;  /* 0x00000004040e7825 */ /* 0x044fe400078e0220 */
[----:B------:R-:W2:Y:S04]  /*1ff40*/  LDL.LU.64 R32, [R1+0x400] ;  /* 0x0004000001207983 */ /* 0x000ea80000300a00 */
[----:B------:R4:W-:Y:S04]  /*1ff50*/  STL.64 [R1+0x28], R12 ;  /* 0x0000280c01007387 */ /* 0x0009e80000100a00 */
[----:B------:R-:W-:Y:S01]  /*1ff60*/  STL.64 [R1+0x20], R14 ;  /* 0x0000200e01007387 */ /* 0x000fe20000100a00 */
[----:B----4-:R-:W-:-:S03]  /*1ff70*/  IMAD.WIDE R12, R4, 0x4, R30 ;  /* 0x00000004040c7825 */ /* 0x010fc600078e021e */
[----:B------:R-:W4:Y:S04]  /*1ff80*/  LDL.LU.64 R30, [R1+0x408] ;  /* 0x00040800011e7983 */ /* 0x000f280000300a00 */
[----:B------:R-:W-:Y:S04]  /*1ff90*/  STL.64 [R1+0x30], R8 ;  /* 0x0000300801007387 */ /* 0x000fe80000100a00 */
[----:B------:R-:W-:Y:S04]  /*1ffa0*/  STL.64 [R1+0x18], R12 ;  /* 0x0000180c01007387 */ /* 0x000fe80000100a00 */
[----:B------:R1:W-:Y:S02]  /*1ffb0*/  STL.64 [R1+0x1350], R8 ;  /* 0x0013500801007387 */ /* 0x0003e40000100a00 */
[----:B-1----:R-:W-:-:S02]  /*1ffc0*/  IMAD.WIDE R8, R4, 0x4, R6 ;  /* 0x0000000404087825 */ /* 0x002fc400078e0206 */
[----:B------:R-:W4:Y:S04]  /*1ffd0*/  LDL.LU.64 R6, [R1+0x410] ;  /* 0x0004100001067983 */ /* 0x000f280000300a00 */
[----:B------:R1:W-:Y:S01]  /*1ffe0*/  STL.64 [R1+0x10], R8 ;  /* 0x0000100801007387 */ /* 0x0003e20000100a00 */
[----:B---3--:R-:W-:-:S04]  /*1fff0*/  IMAD.WIDE R12, R4, 0x4, R40 ;  /* 0x00000004040c7825 */ /* 0x008fc800078e0228 */
[C---:B-1----:R-:W-:Y:S01]  /*20000*/  IMAD.WIDE R8, R4.reuse, 0x4, R36 ;  /* 0x0000000404087825 */ /* 0x042fe200078e0224 */
[----:B------:R1:W-:Y:S04]  /*20010*/  STL.64 [R1+0x8], R12 ;  /* 0x0000080c01007387 */ /* 0x0003e80000100a00 */
[----:B------:R-:W1:Y:S01]  /*20020*/  LDL.LU.64 R36, [R1+0x418] ;  /* 0x0004180001247983 */ /* 0x000e620000300a00 */
[----:B------:R-:W-:-:S03]  /*20030*/  IMAD.WIDE R240, R4, 0x4, R34 ;  /* 0x0000000404f07825 */ /* 0x000fc600078e0222 */
[----:B------:R-:W-:Y:S04]  /*20040*/  STL.64 [R1], R8 ;  /* 0x0000000801007387 */ /* 0x000fe80000100a00 */
[----:B------:R-:W3:Y:S01]  /*20050*/  LDL.LU.64 R34, [R1+0x420] ;  /* 0x0004200001227983 */ /* 0x000ee20000300a00 */
[----:B------:R-:W-:-:S03]  /*20060*/  IMAD.WIDE R238, R4, 0x4, R244 ;  /* 0x0000000404ee7825 */ /* 0x000fc600078e02f4 */
[----:B------:R-:W-:Y:S04]  /*20070*/  STL.64 [R1+0x1370], R240 ;  /* 0x001370f001007387 */ /* 0x000fe80000100a00 */
[----:B------:R-:W3:Y:S04]  /*20080*/  LDL.LU.64 R244, [R1+0x428] ;  /* 0x0004280001f47983 */ /* 0x000ee80000300a00 */
[----:B------:R-:W-:Y:S01]  /*20090*/  STL.64 [R1+0x1358], R238 ;  /* 0x001358ee01007387 */ /* 0x000fe20000100a00 */
[----:B------:R-:W-:-:S03]  /*200a0*/  IMAD.WIDE R236, R4, 0x4, R38 ;  /* 0x0000000404ec7825 */ /* 0x000fc600078e0226 */
[----:B------:R-:W3:Y:S04]  /*200b0*/  LDL.LU.64 R38, [R1+0x430] ;  /* 0x0004300001267983 */ /* 0x000ee80000300a00 */
[----:B------:R-:W-:Y:S01]  /*200c0*/  STL.64 [R1+0x1330], R236 ;  /* 0x001330ec01007387 */ /* 0x000fe20000100a00 */
[----:B------:R-:W-:-:S03]  /*200d0*/  IMAD.WIDE R234, R4, 0x4, R42 ;  /* 0x0000000404ea7825 */ /* 0x000fc600078e022a */
[----:B------:R-:W3:Y:S04]  /*200e0*/  LDL.LU.64 R42, [R1+0x438] ;  /* 0x00043800012a7983 */ /* 0x000ee80000300a00 */
[----:B------:R-:W-:Y:S01]  /*200f0*/  STL.64 [R1+0x12b0], R234 ;  /* 0x0012b0ea01007387 */ /* 0x000fe20000100a00 */
[----:B------:R-:W-:-:S03]  /*20100*/  IMAD.WIDE R230, R4, 0x4, R28 ;  /* 0x0000000404e67825 */ /* 0x000fc600078e021c */
[----:B------:R-:W3:Y:S04]  /*20110*/  LDL.LU.64 R28, [R1+0x440] ;  /* 0x00044000011c7983 */ /* 0x000ee80000300a00 */
[----:B------:R3:W-:Y:S01]  /*20120*/  STL.64 [R1+0x13d8], R230 ;  /* 0x0013d8e601007387 */ /* 0x0007e20000100a00 */
[----:B------:R-:W-:-:S05]  /*20130*/  IMAD.WIDE R228, R4, 0x4, R26 ;  /* 0x0000000404e47825 */ /* 0x000fca00078e021a */
[----:B------:R-:W-:Y:S04]  /*20140*/  STL.64 [R1+0x13b8], R228 ;  /* 0x0013b8e401007387 */ /* 0x000fe80000100a00 */
[----:B------:R-:W3:Y:S01]  /*20150*/  LDL.LU.64 R26, [R1+0x448] ;  /* 0x00044800011a7983 */ /* 0x000ee20000300a00 */
[----:B------:R-:W-:-:S05]  /*20160*/  IMAD.WIDE R226, R4, 0x4, R56 ;  /* 0x0000000404e27825 */ /* 0x000fca00078e0238 */
[----:B------:R-:W-:Y:S04]  /*20170*/  STL.64 [R1+0x1388], R226 ;  /* 0x001388e201007387 */ /* 0x000fe80000100a00 */
[----:B------:R-:W3:Y:S01]  /*20180*/  LDL.LU.64 R56, [R1+0x450] ;  /* 0x0004500001387983 */ /* 0x000ee20000300a00 */
[----:B--2---:R-:W-:-:S05]  /*20190*/  IMAD.WIDE R224, R4, 0x4, R32 ;  /* 0x0000000404e07825 */ /* 0x004fca00078e0220 */
[----:B------:R-:W-:Y:S01]  /*201a0*/  STL.64 [R1+0x1378], R224 ;  /* 0x001378e001007387 */ /* 0x000fe20000100a00 */
[----:B----4-:R-:W-:-:S03]  /*201b0*/  IMAD.WIDE R222, R4, 0x4, R30 ;  /* 0x0000000404de7825 */ /* 0x010fc600078e021e */
[----:B------:R-:W2:Y:S04]  /*201c0*/  LDL.LU.64 R30, [R1+0x458] ;  /* 0x00045800011e7983 */ /* 0x000ea80000300a00 */
[----:B------:R-:W-:Y:S01]  /*201d0*/  STL.64 [R1+0x1360], R222 ;  /* 0x001360de01007387 */ /* 0x000fe20000100a00 */
[----:B------:R-:W-:-:S03]  /*201e0*/  IMAD.WIDE R220, R4, 0x4, R6 ;  /* 0x0000000404dc7825 */ /* 0x000fc600078e0206 */
[----:B------:R-:W4:Y:S04]  /*201f0*/  LDL.LU.64 R6, [R1+0x460] ;  /* 0x0004600001067983 */ /* 0x000f280000300a00 */
[----:B------:R-:W4:Y:S04]  /*20200*/  LDL.LU.64 R32, [R1+0x468] ;  /* 0x0004680001207983 */ /* 0x000f280000300a00 */
[----:B------:R-:W-:Y:S01]  /*20210*/  STL.64 [R1+0x1338], R220 ;  /* 0x001338dc01007387 */ /* 0x000fe20000100a00 */
[----:B-1----:R-:W-:-:S05]  /*20220*/  IMAD.WIDE R12, R4, 0x4, R36 ;  /* 0x00000004040c7825 */ /* 0x002fca00078e0224 */
[----:B------:R1:W-:Y:S01]  /*20230*/  STL.64 [R1+0x12b8], R12 ;  /* 0x0012b80c01007387 */ /* 0x0003e20000100a00 */
[----:B---3--:R-:W-:-:S03]  /*20240*/  IMAD.WIDE R14, R4, 0x4, R34 ;  /* 0x00000004040e7825 */ /* 0x008fc600078e0222 */
[----:B------:R-:W3:Y:S04]  /*20250*/  LDL.LU.64 R34, [R1+0x470] ;  /* 0x0004700001227983 */ /* 0x000ee80000300a00 */
[----:B------:R-:W3:Y:S01]  /*20260*/  LDL.LU.64 R36, [R1+0x478] ;  /* 0x0004780001247983 */ /* 0x000ee20000300a00 */
[----:B------:R-:W-:-:S05]  /*20270*/  IMAD.WIDE R16, R4, 0x4, R244 ;  /* 0x0000000404107825 */ /* 0x000fca00078e02f4 */
[----:B------:R-:W-:Y:S01]  /*20280*/  STL.64 [R1+0x13e0], R16 ;  /* 0x0013e01001007387 */ /* 0x000fe20000100a00 */
[----:B------:R-:W-:-:S03]  /*20290*/  IMAD.WIDE R18, R4, 0x4, R38 ;  /* 0x0000000404127825 */ /* 0x000fc600078e0226 */
[----:B------:R-:W3:Y:S04]  /*202a0*/  LDL.LU.64 R38, [R1+0x480] ;  /* 0x0004800001267983 */ /* 0x000ee80000300a00 */
[----:B------:R-:W-:Y:S04]  /*202b0*/  STL.64 [R1+0x13c0], R18 ;  /* 0x0013c01201007387 */ /* 0x000fe80000100a00 */
[----:B------:R-:W3:Y:S01]  /*202c0*/  LDL.LU.64 R40, [R1+0x488] ;  /* 0x0004880001287983 */ /* 0x000ee20000300a00 */
[----:B------:R-:W-:-:S03]  /*202d0*/  IMAD.WIDE R20, R4, 0x4, R42 ;  /* 0x0000000404147825 */ /* 0x000fc600078e022a */
[----:B------:R-:W3:Y:S04]  /*202e0*/  LDL.LU.64 R42, [R1+0x490] ;  /* 0x00049000012a7983 */ /* 0x000ee80000300a00 */
[----:B------:R-:W3:Y:S01]  /*202f0*/  LDL.LU.64 R44, [R1+0x498] ;  /* 0x00049800012c7983 */ /* 0x000ee20000300a00 */
[----:B------:R-:W-:-:S03]  /*20300*/  IMAD.WIDE R232, R4, 0x4, R50 ;  /* 0x0000000404e87825 */ /* 0x000fc600078e0232 */
[----:B------:R-:W-:Y:S04]  /*20310*/  STL.64 [R1+0x1390], R20 ;  /* 0x0013901401007387 */ /* 0x000fe80000100a00 */
[----:B------:R-:W3:Y:S04]  /*20320*/  LDL.LU.64 R76, [R1+0x4a0] ;  /* 0x0004a000014c7983 */ /* 0x000ee80000300a00 */
[----:B------:R-:W3:Y:S01]  /*20330*/  LDL.LU.64 R52, [R1+0x4a8] ;  /* 0x0004a80001347983 */ /* 0x000ee20000300a00 */
[----:B------:R-:W-:-:S05]  /*20340*/  IMAD.WIDE R22, R4, 0x4, R28 ;  /* 0x0000000404167825 */ /* 0x000fca00078e021c */
[----:B------:R-:W-:Y:S04]  /*20350*/  STL.64 [R1+0x1380], R22 ;  /* 0x0013801601007387 */ /* 0x000fe80000100a00 */
[----:B------:R-:W3:Y:S01]  /*20360*/  LDL.LU.64 R50, [R1+0x4b0] ;  /* 0x0004b00001327983 */ /* 0x000ee20000300a00 */
[----:B------:R-:W-:-:S05]  /*20370*/  IMAD.WIDE R24, R4, 0x4, R26 ;  /* 0x0000000404187825 */ /* 0x000fca00078e021a */
[----:B------:R-:W-:Y:S04]  /*20380*/  STL.64 [R1+0x1398], R24 ;  /* 0x0013981801007387 */ /* 0x000fe80000100a00 */
[----:B------:R-:W3:Y:S01]  /*20390*/  LDL.LU.64 R244, [R1+0x4b8] ;  /* 0x0004b80001f47983 */ /* 0x000ee20000300a00 */
[----:B------:R-:W-:-:S03]  /*203a0*/  IMAD.WIDE R26, R4, 0x4, R56 ;  /* 0x00000004041a7825 */ /* 0x000fc600078e0238 */
[----:B------:R-:W3:Y:S04]  /*203b0*/  LDL.LU.64 R56, [R1+0x4c0] ;  /* 0x0004c00001387983 */ /* 0x000ee80000300a00 */
[----:B------:R-:W-:Y:S01]  /*203c0*/  STL.64 [R1+0x1340], R26 ;  /* 0x0013401a01007387 */ /* 0x000fe20000100a00 */
[----:B--2---:R-:W-:-:S05]  /*203d0*/  IMAD.WIDE R28, R4, 0x4, R30 ;  /* 0x00000004041c7825 */ /* 0x004fca00078e021e */
[----:B------:R-:W-:Y:S01]  /*203e0*/  STL.64 [R1+0x12c0], R28 ;  /* 0x0012c01c01007387 */ /* 0x000fe20000100a00 */
[----:B----4-:R-:W-:-:S03]  /*203f0*/  IMAD.WIDE R30, R4, 0x4, R6 ;  /* 0x00000004041e7825 */ /* 0x010fc600078e0206 */
[----:B------:R-:W2:Y:S04]  /*20400*/  LDL.LU.64 R6, [R1+0x4c8] ;  /* 0x0004c80001067983 */ /* 0x000ea80000300a00 */
[----:B------:R-:W4:Y:S04]  /*20410*/  LDL.LU.64 R58, [R1+0x4d0] ;  /* 0x0004d000013a7983 */ /* 0x000f280000300a00 */
[----:B------:R-:W4:Y:S01]  /*20420*/  LDL.LU.64 R60, [R1+0x4d8] ;  /* 0x0004d800013c7983 */ /* 0x000f220000300a00 */
[----:B------:R-:W-:-:S05]  /*20430*/  IMAD.WIDE R32, R4, 0x4, R32 ;  /* 0x0000000404207825 */ /* 0x000fca00078e0220 */
[----:B------:R1:W-:Y:S01]  /*20440*/  STL.64 [R1+0x13e8], R32 ;  /* 0x0013e82001007387 */ /* 0x0003e20000100a00 */
[----:B---3--:R-:W-:-:S04]  /*20450*/  IMAD.WIDE R34, R4, 0x4, R34 ;  /* 0x0000000404227825 */ /* 0x008fc800078e0222 */
[C---:B------:R-:W-:Y:S01]  /*20460*/  IMAD.WIDE R36, R4.reuse, 0x4, R36 ;  /* 0x0000000404247825 */ /* 0x040fe200078e0224 */
[----:B------:R3:W-:Y:S04]  /*20470*/  STL.64 [R1+0x13c8], R34 ;  /* 0x0013c82201007387 */ /* 0x0007e80000100a00 */
[----:B------:R-:W3:Y:S04]  /*20480*/  LDL.LU.64 R62, [R1+0x4e0] ;  /* 0x0004e000013e7983 */ /* 0x000ee80000300a00 */
[----:B------:R-:W3:Y:S04]  /*20490*/  LDL.LU.64 R64, [R1+0x4e8] ;  /* 0x0004e80001407983 */ /* 0x000ee80000300a00 */
[----:B------:R-:W-:Y:S04]  /*204a0*/  STL.64 [R1+0x13a0], R36 ;  /* 0x0013a02401007387 */ /* 0x000fe80000100a00 */
[----:B------:R-:W3:Y:S01]  /*204b0*/  LDL.LU.64 R66, [R1+0x4f0] ;  /* 0x0004f00001427983 */ /* 0x000ee20000300a00 */
[----:B------:R-:W-:-:S05]  /*204c0*/  IMAD.WIDE R38, R4, 0x4, R38 ;  /* 0x0000000404267825 */ /* 0x000fca00078e0226 */
[----:B------:R3:W-:Y:S01]  /*204d0*/  STL.64 [R1+0x13a8], R38 ;  /* 0x0013a82601007387 */ /* 0x0007e20000100a00 */
[----:B------:R-:W-:-:S05]  /*204e0*/  IMAD.WIDE R44, R4, 0x4, R44 ;  /* 0x00000004042c7825 */ /* 0x000fca00078e022c */
[----:B------:R-:W-:Y:S04]  /*204f0*/  STL.64 [R1+0x12c8], R44 ;  /* 0x0012c82c01007387 */ /* 0x000fe80000100a00 */
[----:B------:R-:W3:Y:S01]  /*20500*/  LDL.LU.64 R68, [R1+0x4f8] ;  /* 0x0004f80001447983 */ /* 0x000ee20000300a00 */
[----:B------:R-:W-:-:S03]  /*20510*/  IMAD.WIDE R46, R4, 0x4, R76 ;  /* 0x00000004042e7825 */ /* 0x000fc600078e024c */
[----:B------:R-:W3:Y:S04]  /*20520*/  LDL.LU.64 R70, [R1+0x500] ;  /* 0x0005000001467983 */ /* 0x000ee80000300a00 */
[----:B------:R-:W3:Y:S04]  /*20530*/  LDL.LU.64 R72, [R1+0x508] ;  /* 0x0005080001487983 */ /* 0x000ee80000300a00 */
[----:B------:R-:W3:Y:S01]  /*20540*/  LDL.LU.64 R74, [R1+0x510] ;  /* 0x00051000014a7983 */ /* 0x000ee20000300a00 */
[----:B------:R-:W-:-:S03]  /*20550*/  IMAD.WIDE R48, R4, 0x4, R52 ;  /* 0x0000000404307825 */ /* 0x000fc600078e0234 */
[----:B------:R-:W3:Y:S04]  /*20560*/  LDL.LU.64 R76, [R1+0x518] ;  /* 0x00051800014c7983 */ /* 0x000ee80000300a00 */
[----:B------:R-:W3:Y:S04]  /*20570*/  LDL.LU.64 R78, [R1+0x520] ;  /* 0x00052000014e7983 */ /* 0x000ee80000300a00 */
[----:B------:R-:W3:Y:S01]  /*20580*/  LDL.LU.64 R82, [R1+0x528] ;  /* 0x0005280001527983 */ /* 0x000ee20000300a00 */
[----:B------:R-:W-:-:S03]  /*20590*/  IMAD.WIDE R52, R4, 0x4, R244 ;  /* 0x0000000404347825 */ /* 0x000fc600078e02f4 */
[----:B------:R-:W3:Y:S04]  /*205a0*/  LDL.LU.64 R244, [R1+0x530] ;  /* 0x0005300001f47983 */ /* 0x000ee80000300a00 */
[----:B------:R-:W3:Y:S01]  /*205b0*/  LDL.LU.64 R84, [R1+0x538] ;  /* 0x0005380001547983 */ /* 0x000ee20000300a00 */
[----:B------:R-:W-:-:S04]  /*205c0*/  IMAD.WIDE R54, R4, 0x4, R56 ;  /* 0x0000000404367825 */ /* 0x000fc800078e0238 */
[C---:B--2---:R-:W-:Y:S02]  /*205d0*/  IMAD.WIDE R56, R4.reuse, 0x4, R6 ;  /* 0x0000000404387825 */ /* 0x044fe400078e0206 */
[----:B------:R-:W2:Y:S04]  /*205e0*/  LDL.LU.64 R6, [R1+0x540] ;  /* 0x0005400001067983 */ /* 0x000ea80000300a00 */
[----:B------:R-:W2:Y:S01]  /*205f0*/  LDL.LU.64 R88, [R1+0x548] ;  /* 0x0005480001587983 */ /* 0x000ea20000300a00 */
[----:B----4-:R-:W-:-:S03]  /*20600*/  IMAD.WIDE R60, R4, 0x4, R60 ;  /* 0x00000004043c7825 */ /* 0x010fc600078e023c */
[----:B------:R-:W4:Y:S04]  /*20610*/  LDL.LU.64 R90, [R1+0x550] ;  /* 0x00055000015a7983 */ /* 0x000f280000300a00 */
[----:B------:R-:W4:Y:S04]  /*20620*/  LDL.LU.64 R92, [R1+0x558] ;  /* 0x00055800015c7983 */ /* 0x000f280000300a00 */
[----:B------:R-:W-:Y:S04]  /*20630*/  STL.64 [R1+0x12d0], R60 ;  /* 0x0012d03c01007387 */ /* 0x000fe80000100a00 */
        /* <DEDUP_REMOVED lines=9> */
[----:B------:R-:W4:Y:S01]  /*206d0*/  LDL.LU.64 R114, [R1+0x5a8] ;  /* 0x0005a80001727983 */ /* 0x000f220000300a00 */
[----:B---3--:R-:W-:-:S05]  /*206e0*/  IMAD.WIDE R76, R4, 0x4, R76 ;  /* 0x00000004044c7825 */ /* 0x008fca00078e024c */
[----:B------:R-:W-:Y:S01]  /*206f0*/  STL.64 [R1+0x12d8], R76 ;  /* 0x0012d84c01007387 */ /* 0x000fe20000100a00 */
[----:B------:R-:W-:-:S04]  /*20700*/  IMAD.WIDE R80, R4, 0x4, R82 ;  /* 0x0000000404507825 */ /* 0x000fc800078e0252 */
[C---:B------:R-:W-:Y:S02]  /*20710*/  IMAD.WIDE R82, R4.reuse, 0x4, R244 ;  /* 0x0000000404527825 */ /* 0x040fe400078e02f4 */
[----:B------:R-:W3:Y:S04]  /*20720*/  LDL.LU.64 R244, [R1+0x5b0] ;  /* 0x0005b00001f47983 */ /* 0x000ee80000300a00 */
[----:B------:R-:W3:Y:S04]  /*20730*/  LDL.LU.64 R116, [R1+0x5b8] ;  /* 0x0005b80001747983 */ /* 0x000ee80000300a00 */
[----:B------:R-:W3:Y:S01]  /*20740*/  LDL.LU.64 R150, [R1+0x5c0] ;  /* 0x0005c00001967983 */ /* 0x000ee20000300a00 */
[----:B--2---:R-:W-:-:S03]  /*20750*/  IMAD.WIDE R86, R4, 0x4, R6 ;  /* 0x0000000404567825 */ /* 0x004fc600078e0206 */
[----:B------:R-:W2:Y:S04]  /*20760*/  LDL.LU.64 R6, [R1+0x5c8] ;  /* 0x0005c80001067983 */ /* 0x000ea80000300a00 */
[----:B------:R-:W2:Y:S01]  /*20770*/  LDL.LU.64 R122, [R1+0x5d0] ;  /* 0x0005d000017a7983 */ /* 0x000ea20000300a00 */
[----:B----4-:R-:W-:-:S05]  /*20780*/  IMAD.WIDE R92, R4, 0x4, R92 ;  /* 0x00000004045c7825 */ /* 0x010fca00078e025c */
[----:B------:R-:W-:Y:S04]  /*20790*/  STL.64 [R1+0x12e0], R92 ;  /* 0x0012e05c01007387 */ /* 0x000fe80000100a00 */
[----:B------:R-:W4:Y:S01]  /*207a0*/  LDL.LU.64 R124, [R1+0x5d8] ;  /* 0x0005d800017c7983 */ /* 0x000f220000300a00 */
[----:B------:R-:W-:-:S03]  /*207b0*/  IMAD.WIDE R106, R4, 0x4, R126 ;  /* 0x00000004046a7825 */ /* 0x000fc600078e027e */
[----:B------:R-:W4:Y:S01]  /*207c0*/  LDL.LU.64 R126, [R1+0x5e0] ;  /* 0x0005e000017e7983 */ /* 0x000f220000300a00 */
[----:B------:R-:W-:-:S03]  /*207d0*/  IMAD.WIDE R108, R4, 0x4, R110 ;  /* 0x00000004046c7825 */ /* 0x000fc600078e026e */
[----:B------:R-:W4:Y:S01]  /*207e0*/  LDL.LU.64 R128, [R1+0x5e8] ;  /* 0x0005e80001807983 */ /* 0x000f220000300a00 */
[----:B------:R-:W-:-:S03]  /*207f0*/  IMAD.WIDE R110, R4, 0x4, R130 ;  /* 0x00000004046e7825 */ /* 0x000fc600078e0282 */
[----:B------:R-:W-:Y:S04]  /*20800*/  STL.64 [R1+0x12e8], R108 ;  /* 0x0012e86c01007387 */ /* 0x000fe80000100a00 */
[----:B------:R-:W4:Y:S04]  /*20810*/  LDL.LU.64 R130, [R1+0x5f0] ;  /* 0x0005f00001827983 */ /* 0x000f280000300a00 */
[----:B------:R-:W4:Y:S04]  /*20820*/  LDL.LU.64 R132, [R1+0x5f8] ;  /* 0x0005f80001847983 */ /* 0x000f280000300a00 */
[----:B------:R-:W4:Y:S04]  /*20830*/  LDL.LU.64 R134, [R1+0x600] ;  /* 0x0006000001867983 */ /* 0x000f280000300a00 */
[----:B------:R-:W4:Y:S04]  /*20840*/  LDL.LU.64 R136, [R1+0x608] ;  /* 0x0006080001887983 */ /* 0x000f280000300a00 */
[----:B------:R-:W4:Y:S04]  /*20850*/  LDL.LU.64 R138, [R1+0x610] ;  /* 0x00061000018a7983 */ /* 0x000f280000300a00 */
[----:B------:R-:W4:Y:S01]  /*20860*/  LDL.LU.64 R144, [R1+0x618] ;  /* 0x0006180001907983 */ /* 0x000f220000300a00 */
[----:B------:R-:W-:-:S03]  /*20870*/  IMAD.WIDE R112, R4, 0x4, R114 ;  /* 0x0000000404707825 */ /* 0x000fc600078e0272 */
[----:B------:R-:W4:Y:S01]  /*20880*/  LDL.LU.64 R250, [R1+0x620] ;  /* 0x0006200001fa7983 */ /* 0x000f220000300a00 */
[----:B---3--:R-:W-:-:S03]  /*20890*/  IMAD.WIDE R114, R4, 0x4, R244 ;  /* 0x0000000404727825 */ /* 0x008fc600078e02f4 */
[----:B------:R-:W3:Y:S04]  /*208a0*/  LDL.LU.64 R244, [R1+0x628] ;  /* 0x0006280001f47983 */ /* 0x000ee80000300a00 */
[----:B------:R-:W3:Y:S01]  /*208b0*/  LDL.LU.64 R146, [R1+0x630] ;  /* 0x0006300001927983 */ /* 0x000ee20000300a00 */
[----:B------:R-:W-:-:S03]  /*208c0*/  IMAD.WIDE R118, R4, 0x4, R150 ;  /* 0x0000000404767825 */ /* 0x000fc600078e0296 */
[----:B------:R-:W3:Y:S01]  /*208d0*/  LDL.LU.64 R150, [R1+0x638] ;  /* 0x0006380001967983 */ /* 0x000ee20000300a00 */
[----:B--2---:R-:W-:-:S03]  /*208e0*/  IMAD.WIDE R120, R4, 0x4, R6 ;  /* 0x0000000404787825 */ /* 0x004fc600078e0206 */
[----:B------:R-:W2:Y:S04]  /*208f0*/  LDL.LU.64 R6, [R1+0x640] ;  /* 0x0006400001067983 */ /* 0x000ea80000300a00 */
[----:B------:R-:W2:Y:S04]  /*20900*/  LDL.LU.64 R152, [R1+0x648] ;  /* 0x0006480001987983 */ /* 0x000ea80000300a00 */
[----:B------:R-:W2:Y:S04]  /*20910*/  LDL.LU.64 R154, [R1+0x650] ;  /* 0x00065000019a7983 */ /* 0x000ea80000300a00 */
[----:B------:R-:W2:Y:S04]  /*20920*/  LDL.LU.64 R156, [R1+0x658] ;  /* 0x00065800019c7983 */ /* 0x000ea80000300a00 */
[----:B------:R-:W2:Y:S01]  /*20930*/  LDL.LU.64 R158, [R1+0x660] ;  /* 0x00066000019e7983 */ /* 0x000ea20000300a00 */
[----:B----4-:R-:W-:-:S03]  /*20940*/  IMAD.WIDE R124, R4, 0x4, R124 ;  /* 0x00000004047c7825 */ /* 0x010fc600078e027c */
[----:B------:R-:W4:Y:S04]  /*20950*/  LDL.LU.64 R160, [R1+0x668] ;  /* 0x0006680001a07983 */ /* 0x000f280000300a00 */
[----:B------:R-:W4:Y:S04]  /*20960*/  LDL.LU.64 R162, [R1+0x670] ;  /* 0x0006700001a27983 */ /* 0x000f280000300a00 */
[----:B------:R-:W4:Y:S04]  /*20970*/  LDL.LU.64 R186, [R1+0x678] ;  /* 0x0006780001ba7983 */ /* 0x000f280000300a00 */
[----:B------:R-:W-:Y:S04]  /*20980*/  STL.64 [R1+0x12f0], R124 ;  /* 0x0012f07c01007387 */ /* 0x000fe80000100a00 */
[----:B------:R-:W4:Y:S04]  /*20990*/  LDL.LU.64 R166, [R1+0x680] ;  /* 0x0006800001a67983 */ /* 0x000f280000300a00 */
[----:B------:R-:W4:Y:S04]  /*209a0*/  LDL.LU.64 R168, [R1+0x688] ;  /* 0x0006880001a87983 */ /* 0x000f280000300a00 */
[----:B------:R-:W4:Y:S04]  /*209b0*/  LDL.LU.64 R248, [R1+0x690] ;  /* 0x0006900001f87983 */ /* 0x000f280000300a00 */
[----:B------:R-:W4:Y:S01]  /*209c0*/  LDL.LU.64 R178, [R1+0x698] ;  /* 0x0006980001b27983 */ /* 0x000f220000300a00 */
[----:B------:R-:W-:-:S04]  /*209d0*/  IMAD.WIDE R140, R4, 0x4, R144 ;  /* 0x00000004048c7825 */ /* 0x000fc800078e0290 */
[C---:B------:R-:W-:Y:S01]  /*209e0*/  IMAD.WIDE R142, R4.reuse, 0x4, R250 ;  /* 0x00000004048e7825 */ /* 0x040fe200078e02fa */
[----:B------:R-:W-:Y:S04]  /*209f0*/  STL.64 [R1+0x12f8], R140 ;  /* 0x0012f88c01007387 */ /* 0x000fe80000100a00 */
[----:B------:R-:W4:Y:S04]  /*20a00*/  LDL.LU.64 R174, [R1+0x6a0] ;  /* 0x0006a00001ae7983 */ /* 0x000f280000300a00 */
[----:B------:R-:W4:Y:S01]  /*20a10*/  LDL.LU.64 R250, [R1+0x6a8] ;  /* 0x0006a80001fa7983 */ /* 0x000f220000300a00 */
[----:B---3--:R-:W-:-:S03]  /*20a20*/  IMAD.WIDE R144, R4, 0x4, R244 ;  /* 0x0000000404907825 */ /* 0x008fc600078e02f4 */
[----:B------:R-:W3:Y:S01]  /*20a30*/  LDL.LU.64 R244, [R1+0x6b0] ;  /* 0x0006b00001f47983 */ /* 0x000ee20000300a00 */
[----:B------:R-:W-:-:S04]  /*20a40*/  IMAD.WIDE R148, R4, 0x4, R150 ;  /* 0x0000000404947825 */ /* 0x000fc800078e0296 */
[C---:B--2---:R-:W-:Y:S02]  /*20a50*/  IMAD.WIDE R150, R4.reuse, 0x4, R6 ;  /* 0x0000000404967825 */ /* 0x044fe400078e0206 */
[----:B------:R-:W2:Y:S04]  /*20a60*/  LDL.LU.64 R6, [R1+0x6b8] ;  /* 0x0006b80001067983 */ /* 0x000ea80000300a00 */
[----:B------:R-:W2:Y:S01]  /*20a70*/  LDL.LU.64 R182, [R1+0x6c0] ;  /* 0x0006c00001b67983 */ /* 0x000ea20000300a00 */
[----:B------:R-:W-:-:S05]  /*20a80*/  IMAD.WIDE R156, R4, 0x4, R156 ;  /* 0x00000004049c7825 */ /* 0x000fca00078e029c */
[----:B------:R-:W-:Y:S01]  /*20a90*/  STL.64 [R1+0x1300], R156 ;  /* 0x0013009c01007387 */ /* 0x000fe20000100a00 */
[----:B----4-:R-:W-:-:S03]  /*20aa0*/  IMAD.WIDE R164, R4, 0x4, R186 ;  /* 0x0000000404a47825 */ /* 0x010fc600078e02ba */
[----:B------:R-:W4:Y:S04]  /*20ab0*/  LDL.LU.64 R186, [R1+0x6d0] ;  /* 0x0006d00001ba7983 */ /* 0x000f280000300a00 */
[----:B------:R-:W4:Y:S04]  /*20ac0*/  LDL.LU.64 R188, [R1+0x6d8] ;  /* 0x0006d80001bc7983 */ /* 0x000f280000300a00 */
[----:B------:R-:W4:Y:S01]  /*20ad0*/  LDL.LU.64 R190, [R1+0x6e0] ;  /* 0x0006e00001be7983 */ /* 0x000f220000300a00 */
[----:B------:R-:W-:-:S03]  /*20ae0*/  IMAD.WIDE R170, R4, 0x4, R248 ;  /* 0x0000000404aa7825 */ /* 0x000fc600078e02f8 */
[----:B------:R-:W4:Y:S01]  /*20af0*/  LDL.LU.64 R248, [R1+0x6e8] ;  /* 0x0006e80001f87983 */ /* 0x000f220000300a00 */
[----:B------:R-:W-:-:S03]  /*20b00*/  IMAD.WIDE R172, R4, 0x4, R178 ;  /* 0x0000000404ac7825 */ /* 0x000fc600078e02b2 */
[----:B------:R-:W4:Y:S04]  /*20b10*/  LDL.LU.64 R194, [R1+0x6f0] ;  /* 0x0006f00001c27983 */ /* 0x000f280000300a00 */
[----:B------:R-:W4:Y:S04]  /*20b20*/  LDL.LU.64 R196, [R1+0x6f8] ;  /* 0x0006f80001c47983 */ /* 0x000f280000300a00 */
[----:B------:R-:W4:Y:S04]  /*20b30*/  LDL.LU.64 R198, [R1+0x700] ;  /* 0x0007000001c67983 */ /* 0x000f280000300a00 */
[----:B------:R-:W4:Y:S04]  /*20b40*/  LDL.LU.64 R200, [R1+0x708] ;  /* 0x0007080001c87983 */ /* 0x000f280000300a00 */
[----:B------:R-:W4:Y:S04]  /*20b50*/  LDL.LU.64 R202, [R1+0x710] ;  /* 0x0007100001ca7983 */ /* 0x000f280000300a00 */
[----:B------:R-:W4:Y:S04]  /*20b60*/  LDL.LU.64 R204, [R1+0x718] ;  /* 0x0007180001cc7983 */ /* 0x000f280000300a00 */
[----:B------:R-:W-:Y:S04]  /*20b70*/  STL.64 [R1+0x1308], R172 ;  /* 0x001308ac01007387 */ /* 0x000fe80000100a00 */
[----:B------:R-:W4:Y:S04]  /*20b80*/  LDL.LU.64 R206, [R1+0x720] ;  /* 0x0007200001ce7983 */ /* 0x000f280000300a00 */
[----:B------:R-:W4:Y:S01]  /*20b90*/  LDL.LU.64 R208, [R1+0x728] ;  /* 0x0007280001d07983 */ /* 0x000f220000300a00 */
[----:B------:R-:W-:-:S03]  /*20ba0*/  IMAD.WIDE R176, R4, 0x4, R250 ;  /* 0x0000000404b07825 */ /* 0x000fc600078e02fa */
[----:B------:R-:W4:Y:S01]  /*20bb0*/  LDL.LU.64 R250, [R1+0x730] ;  /* 0x0007300001fa7983 */ /* 0x000f220000300a00 */
[----:B---3--:R-:W-:-:S03]  /*20bc0*/  IMAD.WIDE R178, R4, 0x4, R244 ;  /* 0x0000000404b27825 */ /* 0x008fc600078e02f4 */
[----:B------:R-:W3:Y:S01]  /*20bd0*/  LDL.LU.64 R244, [R1+0x738] ;  /* 0x0007380001f47983 */ /* 0x000ee20000300a00 */
[----:B--2---:R-:W-:-:S03]  /*20be0*/  IMAD.WIDE R180, R4, 0x4, R6 ;  /* 0x0000000404b47825 */ /* 0x004fc600078e0206 */
[----:B------:R-:W2:Y:S04]  /*20bf0*/  LDL.LU.64 R6, [R1+0x740] ;  /* 0x0007400001067983 */ /* 0x000ea80000300a00 */
[----:B------:R-:W2:Y:S04]  /*20c00*/  LDL.LU.64 R216, [R1+0x748] ;  /* 0x0007480001d87983 */ /* 0x000ea80000300a00 */
[----:B------:R-:W2:Y:S01]  /*20c10*/  LDL.LU.64 R218, [R1+0x750] ;  /* 0x0007500001da7983 */ /* 0x000ea20000300a00 */
[----:B------:R-:W-:-:S03]  /*20c20*/  IMAD.WIDE R184, R4, 0x4, R242 ;  /* 0x0000000404b87825 */ /* 0x000fc600078e02f2 */
[----:B------:R-:W1:Y:S04]  /*20c30*/  LDL.LU.64 R230, [R1+0x758] ;  /* 0x0007580001e67983 */ /* 0x000e680000300a00 */
[----:B------:R-:W2:Y:S04]  /*20c40*/  LDL.LU.64 R234, [R1+0x768] ;  /* 0x0007680001ea7983 */ /* 0x000ea80000300a00 */
[----:B------:R-:W2:Y:S04]  /*20c50*/  LDL.LU.64 R242, [R1+0x770] ;  /* 0x0007700001f27983 */ /* 0x000ea80000300a00 */
[----:B------:R-:W2:Y:S04]  /*20c60*/  LDL.LU.64 R236, [R1+0x780] ;  /* 0x0007800001ec7983 */ /* 0x000ea80000300a00 */
[----:B------:R-:W2:Y:S01]  /*20c70*/  LDL.LU.64 R238, [R1+0x788] ;  /* 0x0007880001ee7983 */ /* 0x000ea20000300a00 */
[----:B----4-:R-:W-:-:S05]  /*20c80*/  IMAD.WIDE R188, R4, 0x4, R188 ;  /* 0x0000000404bc7825 */ /* 0x010fca00078e02bc */
[----:B------:R-:W-:Y:S01]  /*20c90*/  STL.64 [R1+0x1310], R188 ;  /* 0x001310bc01007387 */ /* 0x000fe20000100a00 */
[----:B------:R-:W-:-:S03]  /*20ca0*/  IMAD.WIDE R192, R4, 0x4, R248 ;  /* 0x0000000404c07825 */ /* 0x000fc600078e02f8 */
[----:B------:R-:W4:Y:S04]  /*20cb0*/  LDL.LU.64 R248, [R1+0x790] ;  /* 0x0007900001f87983 */ /* 0x000f280000300a00 */
[----:B------:R-:W4:Y:S04]  /*20cc0*/  LDL.LU.64 R240, [R1+0x7a0] ;  /* 0x0007a00001f07983 */ /* 0x000f280000300a00 */
[----:B------:R-:W4:Y:S04]  /*20cd0*/  LDL.LU.64 R8, [R1+0x7a8] ;  /* 0x0007a80001087983 */ /* 0x000f280000300a00 */
[----:B------:R-:W4:Y:S01]  /*20ce0*/  LDL.LU.64 R246, [R1+0x7b8] ;  /* 0x0007b80001f67983 */ /* 0x000f220000300a00 */
[----:B------:R-:W-:-:S05]  /*20cf0*/  IMAD.WIDE R204, R4, 0x4, R204 ;  /* 0x0000000404cc7825 */ /* 0x000fca00078e02cc */
[----:B------:R-:W-:Y:S01]  /*20d00*/  STL.64 [R1+0x1318], R204 ;  /* 0x001318cc01007387 */ /* 0x000fe20000100a00 */
[----:B------:R-:W-:-:S03]  /*20d10*/  IMAD.WIDE R210, R4, 0x4, R250 ;  /* 0x0000000404d27825 */ /* 0x000fc600078e02fa */
[----:B------:R-:W4:Y:S01]  /*20d20*/  LDL.LU.64 R250, [R1+0x7c0] ;  /* 0x0007c00001fa7983 */ /* 0x000f220000300a00 */
[----:B---3--:R-:W-:-:S03]  /*20d30*/  IMAD.WIDE R212, R4, 0x4, R244 ;  /* 0x0000000404d47825 */ /* 0x008fc600078e02f4 */
[----:B------:R-:W3:Y:S01]  /*20d40*/  LDL.LU.64 R244, [R1+0x7c8] ;  /* 0x0007c80001f47983 */ /* 0x000ee20000300a00 */
[----:B--2---:R-:W-:-:S03]  /*20d50*/  IMAD.WIDE R214, R4, 0x4, R6 ;  /* 0x0000000404d67825 */ /* 0x004fc600078e0206 */
[----:B------:R-:W2:Y:S01]  /*20d60*/  LDL.LU.64 R6, [R1+0x7d8] ;  /* 0x0007d80001067983 */ /* 0x000ea20000300a00 */
[----:B-1----:R-:W-:-:S04]  /*20d70*/  IMAD.WIDE R12, R4, 0x4, R230 ;  /* 0x00000004040c7825 */ /* 0x002fc800078e02e6 */
[C---:B------:R-:W-:Y:S01]  /*20d80*/  IMAD.WIDE R32, R4.reuse, 0x4, R234 ;  /* 0x0000000404207825 */ /* 0x040fe200078e02ea */
[----:B------:R-:W-:Y:S03]  /*20d90*/  STL.64 [R1+0xd0], R12 ;  /* 0x0000d00c01007387 */ /* 0x000fe60000100a00 */
[C---:B------:R-:W-:Y:S02]  /*20da0*/  IMAD.WIDE R34, R4.reuse, 0x4, R242 ;  /* 0x0000000404227825 */ /* 0x040fe400078e02f2 */
[----:B------:R-:W2:Y:S02]  /*20db0*/  LDL.LU.64 R242, [R1+0x7e0] ;  /* 0x0007e00001f27983 */ /* 0x000ea40000300a00 */
[C---:B------:R-:W-:Y:S02]  /*20dc0*/  IMAD.WIDE R22, R4.reuse, 0x4, R238 ;  /* 0x0000000404167825 */ /* 0x040fe400078e02ee */
[----:B------:R-:W2:Y:S04]  /*20dd0*/  LDL.LU.64 R238, [R1+0x7f0] ;  /* 0x0007f00001ee7983 */ /* 0x000ea80000300a00 */
[----:B------:R-:W2:Y:S01]  /*20de0*/  LDL.LU.64 R226, [R1+0x7f8] ;  /* 0x0007f80001e27983 */ /* 0x000ea20000300a00 */
[----:B------:R-:W-:-:S03]  /*20df0*/  IMAD.WIDE R38, R4, 0x4, R236 ;  /* 0x0000000404267825 */ /* 0x000fc600078e02ec */
[----:B------:R-:W2:Y:S04]  /*20e00*/  LDL.LU.64 R228, [R1+0x800] ;  /* 0x0008000001e47983 */ /* 0x000ea80000300a00 */
[----:B------:R-:W-:Y:S01]  /*20e10*/  STL.64 [R1+0xd8], R32 ;  /* 0x0000d82001007387 */ /* 0x000fe20000100a00 */
[----:B----4-:R-:W-:-:S03]  /*20e20*/  IMAD.WIDE R222, R4, 0x4, R248 ;  /* 0x0000000404de7825 */ /* 0x010fc600078e02f8 */
[----:B------:R-:W4:Y:S04]  /*20e30*/  LDL.LU.64 R248, [R1+0x810] ;  /* 0x0008100001f87983 */ /* 0x000f280000300a00 */
[----:B------:R-:W4:Y:S01]  /*20e40*/  LDL.LU.64 R230, [R1+0x818] ;  /* 0x0008180001e67983 */ /* 0x000f220000300a00 */
[----:B------:R-:W-:-:S03]  /*20e50*/  IMAD.WIDE R8, R4, 0x4, R8 ;  /* 0x0000000404087825 */ /* 0x000fc600078e0208 */
[----:B------:R-:W-:Y:S04]  /*20e60*/  STL.64 [R1+0xe0], R34 ;  /* 0x0000e02201007387 */ /* 0x000fe80000100a00 */
[----:B------:R-:W4:Y:S01]  /*20e70*/  LDL.LU.64 R234, [R1+0x828] ;  /* 0x0008280001ea7983 */ /* 0x000f220000300a00 */
[----:B------:R-:W-:-:S03]  /*20e80*/  IMAD.WIDE R26, R4, 0x4, R240 ;  /* 0x00000004041a7825 */ /* 0x000fc600078e02f0 */
[----:B------:R-:W4:Y:S04]  /*20e90*/  LDL.LU.64 R236, [R1+0x830] ;  /* 0x0008300001ec7983 */ /* 0x000f280000300a00 */
[----:B------:R-:W-:Y:S04]  /*20ea0*/  STL.64 [R1+0xf0], R38 ;  /* 0x0000f02601007387 */ /* 0x000fe80000100a00 */
[----:B------:R-:W-:Y:S01]  /*20eb0*/  STL.64 [R1+0xf8], R22 ;  /* 0x0000f81601007387 */ /* 0x000fe20000100a00 */
[----:B------:R-:W-:-:S03]  /*20ec0*/  IMAD.WIDE R246, R4, 0x4, R246 ;  /* 0x0000000404f67825 */ /* 0x000fc600078e02f6 */
[----:B------:R1:W-:Y:S04]  /*20ed0*/  STL.64 [R1+0x118], R8 ;  /* 0x0001180801007387 */ /* 0x0003e80000100a00 */
[----:B------:R-:W4:Y:S04]  /*20ee0*/  LDL.LU.64 R240, [R1+0x838] ;  /* 0x0008380001f07983 */ /* 0x000f280000300a00 */
[----:B-1----:R-:W4:Y:S01]  /*20ef0*/  LDL.LU.64 R8, [R1+0x848] ;  /* 0x0008480001087983 */ /* 0x002f220000300a00 */
[----:B------:R-:W-:-:S03]  /*20f00*/  IMAD.WIDE R16, R4, 0x4, R250 ;  /* 0x0000000404107825 */ /* 0x000fc600078e02fa */
[----:B------:R-:W-:Y:S04]  /*20f10*/  STL.64 [R1+0x100], R222 ;  /* 0x000100de01007387 */ /* 0x000fe80000100a00 */
[----:B------:R-:W4:Y:S04]  /*20f20*/  LDL.LU.64 R250, [R1+0x850] ;  /* 0x0008500001fa7983 */ /* 0x000f280000300a00 */
[----:B------:R-:W-:Y:S01]  /*20f30*/  STL.64 [R1+0x110], R26 ;  /* 0x0001101a01007387 */ /* 0x000fe20000100a00 */
[----:B---3--:R-:W-:-:S04]  /*20f40*/  IMAD.WIDE R18, R4, 0x4, R244 ;  /* 0x0000000404127825 */ /* 0x008fc800078e02f4 */
[C---:B--2---:R-:W-:Y:S02]  /*20f50*/  IMAD.WIDE R36, R4.reuse, 0x4, R6 ;  /* 0x0000000404247825 */ /* 0x044fe400078e0206 */
[----:B------:R-:W2:Y:S04]  /*20f60*/  LDL.LU.64 R6, [R1+0x868] ;  /* 0x0008680001067983 */ /* 0x000ea80000300a00 */
[----:B------:R-:W-:Y:S04]  /*20f70*/  STL.64 [R1+0x130], R16 ;  /* 0x0001301001007387 */ /* 0x000fe80000100a00 */
[----:B------:R-:W-:Y:S04]  /*20f80*/  STL.64 [R1+0x120], R246 ;  /* 0x000120f601007387 */ /* 0x000fe80000100a00 */
[----:B------:R-:W-:Y:S04]  /*20f90*/  STL.64 [R1+0x12a8], R246 ;  /* 0x0012a8f601007387 */ /* 0x000fe80000100a00 */
[----:B------:R-:W-:Y:S04]  /*20fa0*/  STL.64 [R1+0x138], R18 ;  /* 0x0001381201007387 */ /* 0x000fe80000100a00 */
[----:B------:R-:W3:Y:S01]  /*20fb0*/  LDL.LU.64 R244, [R1+0x870] ;  /* 0x0008700001f47983 */ /* 0x000ee20000300a00 */
[----:B------:R-:W-:-:S03]  /*20fc0*/  IMAD.WIDE R224, R4, 0x4, R242 ;  /* 0x0000000404e07825 */ /* 0x000fc600078e02f2 */
[----:B------:R-:W3:Y:S01]  /*20fd0*/  LDL.LU.64 R242, [R1+0x880] ;  /* 0x0008800001f27983 */ /* 0x000ee20000300a00 */
[----:B------:R-:W-:-:S03]  /*20fe0*/  IMAD.WIDE R238, R4, 0x4, R238 ;  /* 0x0000000404ee7825 */ /* 0x000fc600078e02ee */
[----:B------:R-:W-:Y:S01]  /*20ff0*/  STL.64 [R1+0x140], R36 ;  /* 0x0001402401007387 */ /* 0x000fe20000100a00 */
[----:B------:R-:W-:-:S04]  /*21000*/  IMAD.WIDE R220, R4, 0x4, R226 ;  /* 0x0000000404dc7825 */ /* 0x000fc800078e02e2 */
[C---:B------:R-:W-:Y:S01]  /*21010*/  IMAD.WIDE R12, R4.reuse, 0x4, R228 ;  /* 0x00000004040c7825 */ /* 0x040fe200078e02e4 */
[----:B------:R-:W-:Y:S04]  /*21020*/  STL.64 [R1+0x150], R224 ;  /* 0x000150e001007387 */ /* 0x000fe80000100a00 */
[----:B------:R-:W-:Y:S01]  /*21030*/  STL.64 [R1+0x170], R12 ;  /* 0x0001700c01007387 */ /* 0x000fe20000100a00 */
[----:B----4-:R-:W-:-:S03]  /*21040*/  IMAD.WIDE R248, R4, 0x4, R248 ;  /* 0x0000000404f87825 */ /* 0x010fc600078e02f8 */
[----:B------:R-:W-:Y:S01]  /*21050*/  STL.64 [R1+0x158], R238 ;  /* 0x000158ee01007387 */ /* 0x000fe20000100a00 */
[----:B------:R-:W-:-:S03]  /*21060*/  IMAD.WIDE R230, R4, 0x4, R230 ;  /* 0x0000000404e67825 */ /* 0x000fc600078e02e6 */
[----:B------:R-:W-:Y:S04]  /*21070*/  STL.64 [R1+0x160], R220 ;  /* 0x000160dc01007387 */ /* 0x000fe80000100a00 */
[----:B------:R-:W-:Y:S01]  /*21080*/  STL.64 [R1+0x180], R230 ;  /* 0x000180e601007387 */ /* 0x000fe20000100a00 */
[----:B------:R-:W-:-:S03]  /*21090*/  IMAD.WIDE R228, R4, 0x4, R234 ;  /* 0x0000000404e47825 */ /* 0x000fc600078e02ea */
[----:B------:R-:W-:Y:S01]  /*210a0*/  STL.64 [R1+0x178], R248 ;  /* 0x000178f801007387 */ /* 0x000fe20000100a00 */
[----:B------:R-:W-:-:S03]  /*210b0*/  IMAD.WIDE R24, R4, 0x4, R236 ;  /* 0x0000000404187825 */ /* 0x000fc600078e02ec */
[----:B------:R1:W-:Y:S04]  /*210c0*/  STL.64 [R1+0x1320], R248 ;  /* 0x001320f801007387 */ /* 0x0003e80000100a00 */
[----:B------:R-:W-:Y:S04]  /*210d0*/  STL.64 [R1+0x188], R228 ;  /* 0x000188e401007387 */ /* 0x000fe80000100a00 */
[----:B------:R-:W-:Y:S04]  /*210e0*/  STL.64 [R1+0x190], R24 ;  /* 0x0001901801007387 */ /* 0x000fe80000100a00 */
[----:B------:R-:W4:Y:S01]  /*210f0*/  LDL.LU.64 R20, [R1+0x888] ;  /* 0x0008880001147983 */ /* 0x000f220000300a00 */
[----:B-1----:R-:W-:-:S03]  /*21100*/  IMAD.WIDE R248, R4, 0x4, R10 ;  /* 0x0000000404f87825 */ /* 0x002fc600078e020a */
[----:B------:R-:W4:Y:S01]  /*21110*/  LDL.LU.64 R10, [R1+0x898] ;  /* 0x00089800010a7983 */ /* 0x000f220000300a00 */
[----:B------:R-:W-:-:S03]  /*21120*/  IMAD.WIDE R240, R4, 0x4, R240 ;  /* 0x0000000404f07825 */ /* 0x000fc600078e02f0 */
[----:B------:R-:W4:Y:S01]  /*21130*/  LDL.LU.64 R188, [R1+0x8a0] ;  /* 0x0008a00001bc7983 */ /* 0x000f220000300a00 */
[----:B------:R-:W-:-:S03]  /*21140*/  IMAD.WIDE R8, R4, 0x4, R8 ;  /* 0x0000000404087825 */ /* 0x000fc600078e0208 */
[----:B------:R-:W4:Y:S04]  /*21150*/  LDL.LU.64 R246, [R1+0x8b0] ;  /* 0x0008b00001f67983 */ /* 0x000f280000300a00 */
[----:B------:R-:W4:Y:S01]  /*21160*/  LDL.LU.64 R204, [R1+0x8a8] ;  /* 0x0008a80001cc7983 */ /* 0x000f220000300a00 */
[----:B------:R-:W-:-:S03]  /*21170*/  IMAD.WIDE R236, R4, 0x4, R250 ;  /* 0x0000000404ec7825 */ /* 0x000fc600078e02fa */
[----:B------:R-:W-:Y:S01]  /*21180*/  STL.64 [R1+0x198], R240 ;  /* 0x000198f001007387 */ /* 0x000fe20000100a00 */
[----:B--2---:R-:W-:-:S03]  /*21190*/  IMAD.WIDE R250, R4, 0x4, R6 ;  /* 0x0000000404fa7825 */ /* 0x004fc600078e0206 */
[----:B------:R-:W2:Y:S04]  /*211a0*/  LDL.LU.64 R6, [R1+0x8c0] ;  /* 0x0008c00001067983 */ /* 0x000ea80000300a00 */
[----:B------:R-:W-:Y:S04]  /*211b0*/  STL.64 [R1+0x1a0], R8 ;  /* 0x0001a00801007387 */ /* 0x000fe80000100a00 */
[----:B------:R-:W-:Y:S04]  /*211c0*/  STL.64 [R1+0x1a8], R236 ;  /* 0x0001a8ec01007387 */ /* 0x000fe80000100a00 */
[----:B------:R-:W2:Y:S04]  /*211d0*/  LDL.64 R172, [R1+0xa30] ;  /* 0x000a300001ac7983 */ /* 0x000ea80000100a00 */
[----:B------:R-:W2:Y:S01]  /*211e0*/  LDL.64 R156, [R1+0x9f0] ;  /* 0x0009f000019c7983 */ /* 0x000ea20000100a00 */
[----:B---3--:R-:W-:-:S03]  /*211f0*/  IMAD.WIDE R244, R4, 0x4, R244 ;  /* 0x0000000404f47825 */ /* 0x008fc600078e02f4 */
        /* <DEDUP_REMOVED lines=11> */
[----:B------:R-:W-:Y:S04]  /*212b0*/  STL.64 [R1+0x1b0], R248 ;  /* 0x0001b0f801007387 */ /* 0x000fe80000100a00 */
[----:B------:R-:W-:Y:S04]  /*212c0*/  STL.64 [R1+0x1c0], R244 ;  /* 0x0001c0f401007387 */ /* 0x000fe80000100a00 */
[----:B------:R1:W-:Y:S04]  /*212d0*/  STL.64 [R1+0x1328], R248 ;  /* 0x001328f801007387 */ /* 0x0003e80000100a00 */
[----:B-1----:R-:W3:Y:S01]  /*212e0*/  LDL.64 R248, [R1+0xa70] ;  /* 0x000a700001f87983 */ /* 0x002ee20000100a00 */
[----:B------:R-:W-:-:S04]  /*212f0*/  IMAD.WIDE R62, R4, 0x4, R62 ;  /* 0x00000004043e7825 */ /* 0x000fc800078e023e */
[----:B------:R-:W-:-:S04]  /*21300*/  IMAD.WIDE R78, R4, 0x4, R78 ;  /* 0x00000004044e7825 */ /* 0x000fc800078e024e */
[----:B------:R-:W-:-:S04]  /*21310*/  IMAD.WIDE R94, R4, 0x4, R94 ;  /* 0x00000004045e7825 */ /* 0x000fc800078e025e */
[----:B------:R-:W-:-:S04]  /*21320*/  IMAD.WIDE R242, R4, 0x4, R242 ;  /* 0x0000000404f27825 */ /* 0x000fc800078e02f2 */
[C---:B------:R-:W-:Y:S01]  /*21330*/  IMAD.WIDE R126, R4.reuse, 0x4, R126 ;  /* 0x00000004047e7825 */ /* 0x040fe200078e027e */
[----:B------:R1:W-:Y:S03]  /*21340*/  STL.64 [R1+0x1d0], R242 ;  /* 0x0001d0f201007387 */ /* 0x0003e60000100a00 */
[C---:B----4-:R-:W-:Y:S01]  /*21350*/  IMAD.WIDE R20, R4.reuse, 0x4, R20 ;  /* 0x0000000404147825 */ /* 0x050fe200078e0214 */
[----:B------:R-:W-:Y:S03]  /*21360*/  STL.64 [R1+0x1b8], R250 ;  /* 0x0001b8fa01007387 */ /* 0x000fe60000100a00 */
[C---:B------:R-:W-:Y:S01]  /*21370*/  IMAD.WIDE R10, R4.reuse, 0x4, R10 ;  /* 0x00000004040a7825 */ /* 0x040fe200078e020a */
[----:B------:R4:W-:Y:S03]  /*21380*/  STL.64 [R1+0x1d8], R20 ;  /* 0x0001d81401007387 */ /* 0x0009e60000100a00 */
[----:B------:R-:W-:-:S04]  /*21390*/  IMAD.WIDE R158, R4, 0x4, R158 ;  /* 0x00000004049e7825 */ /* 0x000fc800078e029e */
        /* <DEDUP_REMOVED lines=8> */
[C---:B------:R-:W-:Y:S01]  /*21420*/  IMAD.WIDE R206, R4.reuse, 0x4, R206 ;  /* 0x0000000404ce7825 */ /* 0x040fe200078e02ce */
[----:B------:R4:W-:Y:S03]  /*21430*/  STL.64 [R1+0x1f8], R204 ;  /* 0x0001f8cc01007387 */ /* 0x0009e60000100a00 */
[----:B--2---:R-:W-:-:S05]  /*21440*/  IMAD.WIDE R6, R4, 0x4, R6 ;  /* 0x0000000404067825 */ /* 0x004fca00078e0206 */
[----:B------:R2:W-:Y:S04]  /*21450*/  STL.64 [R1+0x200], R6 ;  /* 0x0002000601007387 */ /* 0x0005e80000100a00 */
        /* <DEDUP_REMOVED lines=42> */
[----:B------:R-:W-:Y:S04]  /*21700*/  LDGSTS.E [R2+0x27000], desc[UR52][R32.64], P0 ;  /* 0x2700000020027fae */ /* 0x000fe80008121874 */
[----:B------:R-:W-:Y:S04]  /*21710*/  LDGSTS.E [R2+0x27400], desc[UR52][R16.64], P0 ;  /* 0x2740000010027fae */ /* 0x000fe80008121874 */
[----:B------:R-:W-:Y:S04]  /*21720*/  LDGSTS.E [R2+0x27800], desc[UR52][R230.64], P0 ;  /* 0x27800000e6027fae */ /* 0x000fe80008121874 */
[----:B------:R-:W2:Y:S04]  /*21730*/  LDL.LU.64 R32, [R1+0x13e8] ;  /* 0x0013e80001207983 */ /* 0x000ea80000300a00 */
[----:B------:R-:W2:Y:S04]  /*21740*/  LDL.LU.64 R16, [R1+0x13e0] ;  /* 0x0013e00001107983 */ /* 0x000ea80000300a00 */
[----:B------:R-:W2:Y:S04]  /*21750*/  LDL.LU.64 R230, [R1+0x13d8] ;  /* 0x0013d80001e67983 */ /* 0x000ea80000300a00 */
[----:B------:R-:W-:Y:S04]  /*21760*/  LDGSTS.E [R2+0x27c00], desc[UR52][R244.64], P0 ;  /* 0x27c00000f4027fae */ /* 0x000fe80008121874 */
[----:B------:R-:W3:Y:S01]  /*21770*/  LDL.LU.64 R244, [R1+0x13d0] ;  /* 0x0013d00001f47983 */ /* 0x000ee20000300a00 */
[----:B------:R-:W-:-:S04]  /*21780*/  IMAD.WIDE R64, R4, 0x4, R64 ;  /* 0x0000000404407825 */ /* 0x000fc800078e0240 */
[----:B------:R-:W-:-:S04]  /*21790*/  IMAD.WIDE R96, R4, 0x4, R96 ;  /* 0x0000000404607825 */ /* 0x000fc800078e0260 */
[----:B------:R-:W-:-:S04]  /*217a0*/  IMAD.WIDE R128, R4, 0x4, R128 ;  /* 0x0000000404807825 */ /* 0x000fc800078e0280 */
[----:B------:R-:W-:-:S04]  /*217b0*/  IMAD.WIDE R160, R4, 0x4, R160 ;  /* 0x0000000404a07825 */ /* 0x000fc800078e02a0 */
[C---:B------:R-:W-:Y:S01]  /*217c0*/  IMAD.WIDE R208, R4.reuse, 0x4, R208 ;  /* 0x0000000404d07825 */ /* 0x040fe200078e02d0 */
[----:B---3--:R-:W-:Y:S04]  /*217d0*/  LDGSTS.E [R244+0x20080], desc[UR52][R248.64], P0 ;  /* 0x20080000f8f47fae */ /* 0x008fe80008121874 */
[----:B----4-:R-:W-:Y:S04]  /*217e0*/  LDGSTS.E [R244+0x20480], desc[UR52][R172.64], P0 ;  /* 0x20480000acf47fae */ /* 0x010fe80008121874 */
        /* <DEDUP_REMOVED lines=46> */
[----:B------:R-:W-:Y:S04]  /*21ad0*/  LDGSTS.E [R244+0x27c80], desc[UR52][R242.64], P0 ;  /* 0x27c80000f2f47fae */ /* 0x000fe80008121874 */
[----:B-1----:R-:W2:Y:S01]  /*21ae0*/  LDL.LU.64 R242, [R1+0x13b0] ;  /* 0x0013b00001f27983 */ /* 0x002ea20000300a00 */
[----:B------:R-:W-:-:S04]  /*21af0*/  IMAD.WIDE R50, R4, 0x4, R50 ;  /* 0x0000000404327825 */ /* 0x000fc800078e0232 */
[C---:B------:R-:W-:Y:S01]  /*21b00*/  IMAD.WIDE R66, R4.reuse, 0x4, R66 ;  /* 0x0000000404427825 */ /* 0x040fe200078e0242 */
[----:B--2---:R-:W-:Y:S04]  /*21b10*/  LDGSTS.E [R243+0x20100], desc[UR52][R248.64], P0 ;  /* 0x20100000f8f37fae */ /* 0x004fe80008121874 */
        /* <DEDUP_REMOVED lines=11> */
[----:B------:R-:W-:Y:S01]  /*21bd0*/  LDGSTS.E [R243+0x23100], desc[UR52][R226.64], P0 ;  /* 0x23100000e2f37fae */ /* 0x000fe20008121874 */
[----:B------:R-:W-:-:S03]  /*21be0*/  IMAD.WIDE R98, R4, 0x4, R98 ;  /* 0x0000000404627825 */ /* 0x000fc600078e0262 */
[----:B------:R-:W-:Y:S01]  /*21bf0*/  LDGSTS.E [R243+0x23500], desc[UR52][R234.64], P0 ;  /* 0x23500000eaf37fae */ /* 0x000fe20008121874 */
[----:B------:R-:W-:-:S03]  /*21c00*/  IMAD.WIDE R130, R4, 0x4, R130 ;  /* 0x0000000404827825 */ /* 0x000fc600078e0282 */
[----:B------:R-:W-:Y:S04]  /*21c10*/  LDGSTS.E [R243+0x23900], desc[UR52][R228.64], P0 ;  /* 0x23900000e4f37fae */ /* 0x000fe80008121874 */
[----:B------:R-:W2:Y:S01]  /*21c20*/  LDL.64 R226, [R1+0xa58] ;  /* 0x000a580001e27983 */ /* 0x000ea20000100a00 */
[----:B------:R-:W-:-:S03]  /*21c30*/  IMAD.WIDE R146, R4, 0x4, R146 ;  /* 0x0000000404927825 */ /* 0x000fc600078e0292 */
[----:B------:R-:W-:Y:S01]  /*21c40*/  LDGSTS.E [R243+0x23d00], desc[UR52][R18.64], P0 ;  /* 0x23d0000012f37fae */ /* 0x000fe20008121874 */
[----:B------:R-:W-:-:S03]  /*21c50*/  IMAD.WIDE R162, R4, 0x4, R162 ;  /* 0x0000000404a27825 */ /* 0x000fc600078e02a2 */
[----:B------:R-:W-:Y:S04]  /*21c60*/  LDGSTS.E [R243+0x24100], desc[UR52][R34.64], P0 ;  /* 0x2410000022f37fae */ /* 0x000fe80008121874 */
[----:B------:R-:W-:Y:S01]  /*21c70*/  LDGSTS.E [R243+0x24500], desc[UR52][R50.64], P0 ;  /* 0x2450000032f37fae */ /* 0x000fe20008121874 */
[----:B------:R-:W-:-:S03]  /*21c80*/  IMAD.WIDE R194, R4, 0x4, R194 ;  /* 0x0000000404c27825 */ /* 0x000fc600078e02c2 */
[----:B------:R-:W-:Y:S04]  /*21c90*/  LDGSTS.E [R243+0x24900], desc[UR52][R66.64], P0 ;  /* 0x2490000042f37fae */ /* 0x000fe80008121874 */
[----:B------:R-:W-:Y:S04]  /*21ca0*/  LDGSTS.E [R243+0x24d00], desc[UR52][R82.64], P0 ;  /* 0x24d0000052f37fae */ /* 0x000fe80008121874 */
[----:B------:R-:W3:Y:S04]  /*21cb0*/  LDL.64 R248, [R1+0xa18] ;  /* 0x000a180001f87983 */ /* 0x000ee80000100a00 */
[----:B------:R-:W-:Y:S04]  /*21cc0*/  LDGSTS.E [R243+0x25100], desc[UR52][R98.64], P0 ;  /* 0x2510000062f37fae */ /* 0x000fe80008121874 */
[----:B------:R-:W4:Y:S04]  /*21cd0*/  LDL.64 R172, [R1+0x9d8] ;  /* 0x0009d80001ac7983 */ /* 0x000f280000100a00 */
        /* <DEDUP_REMOVED lines=14> */
[----:B------:R-:W4:Y:S04]  /*21dc0*/  LDL.64 R44, [R1+0xc0] ;  /* 0x0000c000012c7983 */ /* 0x000f280000100a00 */
[----:B------:R-:W4:Y:S04]  /*21dd0*/  LDL.64 R28, [R1+0x80] ;  /* 0x00008000011c7983 */ /* 0x000f280000100a00 */
[----:B------:R-:W4:Y:S04]  /*21de0*/  LDL.64 R12, [R1+0x40] ;  /* 0x00004000010c7983 */ /* 0x000f280000100a00 */
[----:B------:R-:W4:Y:S04]  /*21df0*/  LDL.64 R234, [R1] ;  /* 0x0000000001ea7983 */ /* 0x000f280000100a00 */
[----:B------:R-:W-:Y:S04]  /*21e00*/  LDGSTS.E [R243+0x27100], desc[UR52][R38.64], P0 ;  /* 0x2710000026f37fae */ /* 0x000fe80008121874 */
[----:B------:R-:W-:Y:S04]  /*21e10*/  LDGSTS.E [R243+0x27500], desc[UR52][R36.64], P0 ;  /* 0x2750000024f37fae */ /* 0x000fe80008121874 */
[----:B------:R-:W-:Y:S04]  /*21e20*/  LDGSTS.E [R243+0x27900], desc[UR52][R24.64], P0 ;  /* 0x2790000018f37fae */ /* 0x000fe80008121874 */
[----:B------:R-:W4:Y:S04]  /*21e30*/  LDL.LU.64 R38, [R1+0x13a8] ;  /* 0x0013a80001267983 */ /* 0x000f280000300a00 */
[----:B------:R-:W4:Y:S04]  /*21e40*/  LDL.LU.64 R36, [R1+0x13a0] ;  /* 0x0013a00001247983 */ /* 0x000f280000300a00 */
[----:B------:R-:W4:Y:S04]  /*21e50*/  LDL.LU.64 R24, [R1+0x1398] ;  /* 0x0013980001187983 */ /* 0x000f280000300a00 */
[----:B------:R-:W-:Y:S04]  /*21e60*/  LDGSTS.E [R243+0x27d00], desc[UR52][R20.64], P0 ;  /* 0x27d0000014f37fae */ /* 0x000fe80008121874 */
[----:B------:R-:W4:Y:S04]  /*21e70*/  LDL.LU.64 R20, [R1+0x1390] ;  /* 0x0013900001147983 */ /* 0x000f280000300a00 */
[----:B--2---:R-:W-:Y:S04]  /*21e80*/  LDGSTS.E [R242+0x20180], desc[UR52][R226.64], P0 ;  /* 0x20180000e2f27fae */ /* 0x004fe80008121874 */
[----:B------:R-:W2:Y:S04]  /*21e90*/  LDL.LU.64 R226, [R1+0x1388] ;  /* 0x0013880001e27983 */ /* 0x000ea80000300a00 */
[----:B---3--:R-:W-:Y:S04]  /*21ea0*/  LDGSTS.E [R242+0x20580], desc[UR52][R248.64], P0 ;  /* 0x20580000f8f27fae */ /* 0x008fe80008121874 */
[----:B----4-:R-:W-:Y:S01]  /*21eb0*/  LDGSTS.E [R242+0x20980], desc[UR52][R172.64], P0 ;  /* 0x20980000acf27fae */ /* 0x010fe20008121874 */
[----:B------:R-:W-:-:S03]  /*21ec0*/  IMAD.WIDE R68, R4, 0x4, R68 ;  /* 0x0000000404447825 */ /* 0x000fc600078e0244 */
[----:B------:R-:W3:Y:S04]  /*21ed0*/  LDL.64 R248, [R1+0xa50] ;  /* 0x000a500001f87983 */ /* 0x000ee80000100a00 */
[----:B------:R-:W-:Y:S01]  /*21ee0*/  LDGSTS.E [R242+0x20d80], desc[UR52][R156.64], P0 ;  /* 0x20d800009cf27fae */ /* 0x000fe20008121874 */
[----:B------:R-:W-:-:S03]  /*21ef0*/  IMAD.WIDE R84, R4, 0x4, R84 ;  /* 0x0000000404547825 */ /* 0x000fc600078e0254 */
[----:B------:R-:W4:Y:S04]  /*21f00*/  LDL.64 R172, [R1+0xa10] ;  /* 0x000a100001ac7983 */ /* 0x000f280000100a00 */
        /* <DEDUP_REMOVED lines=12> */
[----:B------:R-:W-:Y:S04]  /*21fd0*/  LDGSTS.E [R242+0x22180], desc[UR52][R76.64], P0 ;  /* 0x221800004cf27fae */ /* 0x000fe80008121874 */
[----:B------:R-:W4:Y:S04]  /*21fe0*/  LDL.64 R92, [R1+0x8d0] ;  /* 0x0008d000015c7983 */ /* 0x000f280000100a00 */
[----:B------:R-:W-:Y:S04]  /*21ff0*/  LDGSTS.E [R242+0x22580], desc[UR52][R60.64], P0 ;  /* 0x225800003cf27fae */ /* 0x000fe80008121874 */
[----:B------:R-:W-:Y:S04]  /*22000*/  LDGSTS.E [R242+0x22980], desc[UR52][R44.64], P0 ;  /* 0x229800002cf27fae */ /* 0x000fe80008121874 */
[----:B------:R-:W-:Y:S04]  /*22010*/  LDGSTS.E [R242+0x22d80], desc[UR52][R28.64], P0 ;  /* 0x22d800001cf27fae */ /* 0x000fe80008121874 */
[----:B------:R-:W-:Y:S04]  /*22020*/  LDGSTS.E [R242+0x23180], desc[UR52][R12.64], P0 ;  /* 0x231800000cf27fae */ /* 0x000fe80008121874 */
[----:B------:R-:W-:Y:S04]  /*22030*/  LDGSTS.E [R242+0x23580], desc[UR52][R234.64], P0 ;  /* 0x23580000eaf27fae */ /* 0x000fe80008121874 */
        /* <DEDUP_REMOVED lines=32> */
[----:B------:R-:W-:-:S04]  /*22240*/  IMAD.WIDE R182, R4, 0x4, R182 ;  /* 0x0000000404b67825 */ /* 0x000fc800078e02b6 */
[C---:B------:R-:W-:Y:S01]  /*22250*/  IMAD.WIDE R198, R4.reuse, 0x4, R198 ;  /* 0x0000000404c67825 */ /* 0x040fe200078e02c6 */
        /* <DEDUP_REMOVED lines=14> */
[----:B------:R-:W-:Y:S04]  /*22340*/  LDGSTS.E [R11+0x23a00], desc[UR52][R224.64], P0 ;  /* 0x23a00000e00b7fae */ /* 0x000fe80008121874 */
[----:B------:R-:W-:Y:S04]  /*22350*/  LDGSTS.E [R11+0x23e00], desc[UR52][R22.64], P0 ;  /* 0x23e00000160b7fae */ /* 0x000fe80008121874 */
[----:B------:R-:W-:Y:S04]  /*22360*/  LDGSTS.E [R11+0x24200], desc[UR52][R38.64], P0 ;  /* 0x24200000260b7fae */ /* 0x000fe80008121874 */
[----:B------:R-:W-:Y:S04]  /*22370*/  LDGSTS.E [R11+0x24600], desc[UR52][R54.64], P0 ;  /* 0x24600000360b7fae */ /* 0x000fe80008121874 */
[----:B------:R-:W-:Y:S04]  /*22380*/  LDGSTS.E [R11+0x24a00], desc[UR52][R70.64], P0 ;  /* 0x24a00000460b7fae */ /* 0x000fe80008121874 */
[----:B------:R-:W2:Y:S04]  /*22390*/  LDL.64 R172, [R1+0xa48] ;  /* 0x000a480001ac7983 */ /* 0x000ea80000100a00 */
        /* <DEDUP_REMOVED lines=26> */
[----:B------:R-:W-:Y:S01]  /*22540*/  LDGSTS.E [R11+0x27e00], desc[UR52][R188.64], P0 ;  /* 0x27e00000bc0b7fae */ /* 0x000fe20008121874 */
[----:B------:R-:W-:-:S04]  /*22550*/  IMAD.WIDE R40, R4, 0x4, R40 ;  /* 0x0000000404287825 */ /* 0x000fc800078e0228 */
[----:B------:R-:W-:-:S04]  /*22560*/  IMAD.WIDE R72, R4, 0x4, R72 ;  /* 0x0000000404487825 */ /* 0x000fc800078e0248 */
[----:B------:R-:W-:-:S04]  /*22570*/  IMAD.WIDE R88, R4, 0x4, R88 ;  /* 0x0000000404587825 */ /* 0x000fc800078e0258 */
[----:B------:R-:W-:-:S04]  /*22580*/  IMAD.WIDE R104, R4, 0x4, R104 ;  /* 0x0000000404687825 */ /* 0x000fc800078e0268 */
[----:B------:R-:W-:-:S04]  /*22590*/  IMAD.WIDE R136, R4, 0x4, R136 ;  /* 0x0000000404887825 */ /* 0x000fc800078e0288 */
[----:B------:R-:W-:-:S04]  /*225a0*/  IMAD.WIDE R152, R4, 0x4, R152 ;  /* 0x0000000404987825 */ /* 0x000fc800078e0298 */
[----:B------:R-:W-:-:S04]  /*225b0*/  IMAD.WIDE R168, R4, 0x4, R168 ;  /* 0x0000000404a87825 */ /* 0x000fc800078e02a8 */
        /* <DEDUP_REMOVED lines=51> */
[----:B------:R-:W4:Y:S04]  /*228f0*/  LDL.64 R248, [R1+0x170] ;  /* 0x0001700001f87983 */ /* 0x000f280000100a00 */
[----:B------:R-:W4:Y:S01]  /*22900*/  LDL.64 R246, [R1+0x118] ;  /* 0x0001180001f67983 */ /* 0x000f220000100a00 */
        /* <DEDUP_REMOVED lines=9> */
[----:B------:R-:W-:Y:S01]  /*229a0*/  IMAD.WIDE R218, R4, 0x4, R218 ;  /* 0x0000000404da7825 */ /* 0x000fe200078e02da */
[----:B--2---:R-:W-:Y:S04]  /*229b0*/  LDGSTS.E [R9+0x20300], desc[UR52][R188.64], P0 ;  /* 0x20300000bc097fae */ /* 0x004fe80008121874 */
[----:B---3--:R-:W-:Y:S04]  /*229c0*/  LDGSTS.E [R9+0x20700], desc[UR52][R172.64], P0 ;  /* 0x20700000ac097fae */ /* 0x008fe80008121874 */
[----:B------:R-:W2:Y:S04]  /*229d0*/  LDL.64 R188, [R1+0xa38] ;  /* 0x000a380001bc7983 */ /* 0x000ea80000100a00 */
[----:B----4-:R-:W-:Y:S04]  /*229e0*/  LDGSTS.E [R9+0x20b00], desc[UR52][R156.64], P0 ;  /* 0x20b000009c097fae */ /* 0x010fe80008121874 */
        /* <DEDUP_REMOVED lines=16> */
[----:B------:R-:W-:Y:S04]  /*22af0*/  LDGSTS.E [R9+0x22f00], desc[UR52][R12.64], P0 ;  /* 0x22f000000c097fae */ /* 0x000fe80008121874 */
        /* <DEDUP_REMOVED lines=23> */
[----:B------:R-:W2:Y:S04]  /*22c70*/  LDL.LU.64 R248, [R1+0x1328] ;  /* 0x0013280001f87983 */ /* 0x000ea80000300a00 */
[----:B--2---:R-:W-:Y:S04]  /*22c80*/  LDGSTS.E [R9+0x27b00], desc[UR52][R248.64], P0 ;  /* 0x27b00000f8097fae */ /* 0x004fe80008121874 */
[----:B------:R-:W-:Y:S04]  /*22c90*/  LDGSTS.E [R9+0x27f00], desc[UR52][R204.64], P0 ;  /* 0x27f00000cc097fae */ /* 0x000fe80008121874 */
[----:B------:R-:W-:Y:S04]  /*22ca0*/  LDGSTS.E [R8+0x20380], desc[UR52][R188.64], P0 ;  /* 0x20380000bc087fae */ /* 0x000fe80008121874 */
[----:B------:R-:W2:Y:S04]  /*22cb0*/  LDL.LU.64 R248, [R1+0x1320] ;  /* 0x0013200001f87983 */ /* 0x000ea80000300a00 */
[----:B------:R-:W2:Y:S04]  /*22cc0*/  LDL.LU.64 R204, [R1+0x1318] ;  /* 0x0013180001cc7983 */ /* 0x000ea80000300a00 */
[----:B------:R-:W2:Y:S04]  /*22cd0*/  LDL.LU.64 R188, [R1+0x1310] ;  /* 0x0013100001bc7983 */ /* 0x000ea80000300a00 */
[----:B---3--:R-:W-:Y:S04]  /*22ce0*/  LDGSTS.E [R8+0x20780], desc[UR52][R172.64], P0 ;  /* 0x20780000ac087fae */ /* 0x008fe80008121874 */
[----:B----4-:R-:W-:Y:S04]  /*22cf0*/  LDGSTS.E [R8+0x20b80], desc[UR52][R156.64], P0 ;  /* 0x20b800009c087fae */ /* 0x010fe80008121874 */
[----:B------:R-:W-:Y:S04]  /*22d00*/  LDGSTS.E [R8+0x20f80], desc[UR52][R140.64], P0 ;  /* 0x20f800008c087fae */ /* 0x000fe80008121874 */
[----:B------:R-:W3:Y:S04]  /*22d10*/  LDL.LU.64 R172, [R1+0x1308] ;  /* 0x0013080001ac7983 */ /* 0x000ee80000300a00 */
[----:B------:R-:W4:Y:S04]  /*22d20*/  LDL.LU.64 R156, [R1+0x1300] ;  /* 0x00130000019c7983 */ /* 0x000f280000300a00 */
[----:B------:R-:W2:Y:S04]  /*22d30*/  LDL.LU.64 R140, [R1+0x12f8] ;  /* 0x0012f800018c7983 */ /* 0x000ea80000300a00 */
[----:B------:R-:W-:Y:S04]  /*22d40*/  LDGSTS.E [R8+0x21380], desc[UR52][R124.64], P0 ;  /* 0x213800007c087fae */ /* 0x000fe80008121874 */
[----:B------:R-:W-:Y:S04]  /*22d50*/  LDGSTS.E [R8+0x21780], desc[UR52][R108.64], P0 ;  /* 0x217800006c087fae */ /* 0x000fe80008121874 */
        /* <DEDUP_REMOVED lines=16> */
[----:B--2---:R-:W-:Y:S04]  /*22e60*/  LDGSTS.E [R8+0x23780], desc[UR52][R234.64], P0 ;  /* 0x23780000ea087fae */ /* 0x004fe80008121874 */
        /* <DEDUP_REMOVED lines=15> */
[----:B--2---:R-:W-:Y:S04]  /*22f60*/  LDGSTS.E [R8+0x27380], desc[UR52][R246.64], P0 ;  /* 0x27380000f6087fae */ /* 0x004fe80008121874 */
[----:B------:R-:W-:Y:S04]  /*22f70*/  LDGSTS.E [R8+0x27780], desc[UR52][R248.64], P0 ;  /* 0x27780000f8087fae */ /* 0x000fe80008121874 */
[----:B------:R-:W-:Y:S04]  /*22f80*/  LDGSTS.E [R8+0x27b80], desc[UR52][R250.64], P0 ;  /* 0x27b80000fa087fae */ /* 0x000fe80008121874 */
[----:B------:R-:W2:Y:S04]  /*22f90*/  LDL.LU.64 R246, [R1+0x12a0] ;  /* 0x0012a00001f67983 */ /* 0x000ea80000300a00 */
[----:B------:R-:W3:Y:S04]  /*22fa0*/  LDL.LU.64 R248, [R1+0x1298] ;  /* 0x0012980001f87983 */ /* 0x000ee80000300a00 */
[----:B------:R-:W4:Y:S04]  /*22fb0*/  LDL.LU.64 R250, [R1+0x1290] ;  /* 0x0012900001fa7983 */ /* 0x000f280000300a00 */
[----:B------:R1:W-:Y:S04]  /*22fc0*/  LDGSTS.E [R8+0x27f80], desc[UR52][R6.64], P0 ;  /* 0x27f8000006087fae */ /* 0x0003e80008121874 */
[----:B------:R-:W1:Y:S01]  /*22fd0*/  LDL.LU.64 R6, [R1+0x1288] ;  /* 0x0012880001067983 */ /* 0x000e620000300a00 */
[----:B------:R-:W-:-:S02]  /*22fe0*/  ISETP.GE.U32.AND P0, PT, R5, 0x7ffffe7b, PT ;  /* 0x7ffffe7b0500780c */ /* 0x000fc40003f06070 */
[----:B------:R-:W1:Y:S01]  /*22ff0*/  LDC R5, c[0x0][0x230] ;  /* 0x00008c00ff057b82 */ /* 0x000e620000000800 */
[----:B------:R-:W0:Y:S01]  /*23000*/  LDGDEPBAR ;  /* 0x00000000000079af */ /* 0x000e220000000000 */
[----:B-1----:R-:W-:-:S05]  /*23010*/  IMAD.WIDE R6, R0, 0x4, R6 ;  /* 0x0000000400067825 */ /* 0x002fca00078e0206 */
[----:B------:R1:W-:Y:S04]  /*23020*/  STL.64 [R1+0xe70], R6 ;  /* 0x000e700601007387 */ /* 0x0003e80000100a00 */
[----:B-1----:R-:W2:Y:S01]  /*23030*/  LDL.LU.64 R6, [R1+0x1280] ;  /* 0x0012800001067983 */ /* 0x002ea20000300a00 */
[----:B------:R-:W-:-:S03]  /*23040*/  VIADD R5, R5, 0xfffffedf ;  /* 0xfffffedf05057836 */ /* 0x000fc60000000000 */
[----:B------:R1:W-:Y:S04]  /*23050*/  STL.64 [R1+0x1b48], R182 ;  /* 0x001b48b601007387 */ /* 0x0003e80000100a00 */
[----:B-1----:R-:W3:Y:S04]  /*23060*/  LDL.64 R182, [R1+0xe70] ;  /* 0x000e700001b67983 */ /* 0x002ee80000100a00 */
[----:B------:R1:W-:Y:S01]  /*23070*/  STL.64 [R1+0x1b40], R184 ;  /* 0x001b40b801007387 */ /* 0x0003e20000100a00 */
[----:B------:R-:W-:Y:S06]  /*23080*/  BAR.SYNC.DEFER_BLOCKING 0x0 ;  /* 0x0000000000007b1d */ /* 0x000fec0000010000 */
[----:B-1----:R-:W4:Y:S04]  /*23090*/  LDL.LU.64 R184, [R1+0xe58] ;  /* 0x000e580001b87983 */ /* 0x002f280000300a00 */
[----:B------:R1:W-:Y:S04]  /*230a0*/  STL.64 [R1+0x1b38], R186 ;  /* 0x001b38ba01007387 */ /* 0x0003e80000100a00 */
[----:B-1----:R-:W4:Y:S04]  /*230b0*/  LDL.LU.64 R186, [R1+0xe68] ;  /* 0x000e680001ba7983 */ /* 0x002f280000300a00 */
[----:B------:R1:W-:Y:S04]  /*230c0*/  STL.64 [R1+0x1b30], R188 ;  /* 0x001b30bc01007387 */ /* 0x0003e80000100a00 */
[----:B-1----:R-:W4:Y:S04]  /*230d0*/  LDL.LU.64 R188, [R1+0xe48] ;  /* 0x000e480001bc7983 */ /* 0x002f280000300a00 */
[----:B------:R-:W-:Y:S04]  /*230e0*/  STL.64 [R1+0x1b28], R190 ;  /* 0x001b28be01007387 */ /* 0x000fe80000100a00 */
[----:B------:R1:W-:Y:S04]  /*230f0*/  STL.64 [R1+0x1b20], R192 ;  /* 0x001b20c001007387 */ /* 0x0003e80000100a00 */
[----:B-1----:R-:W4:Y:S04]  /*23100*/  LDL.LU.64 R192, [R1+0xe40] ;  /* 0x000e400001c07983 */ /* 0x002f280000300a00 */
[----:B------:R1:W-:Y:S04]  /*23110*/  STL.64 [R1+0x1b18], R194 ;  /* 0x001b18c201007387 */ /* 0x0003e80000100a00 */
[----:B-1----:R-:W4:Y:S04]  /*23120*/  LDL.LU.64 R194, [R1+0xe60] ;  /* 0x000e600001c27983 */ /* 0x002f280000300a00 */
[----:B------:R-:W-:Y:S04]  /*23130*/  STL.64 [R1+0x1b10], R196 ;  /* 0x001b10c401007387 */ /* 0x000fe80000100a00 */
[----:B------:R-:W-:Y:S04]  /*23140*/  STL.64 [R1+0x1b08], R198 ;  /* 0x001b08c601007387 */ /* 0x000fe80000100a00 */
[----:B------:R-:W-:Y:S04]  /*23150*/  STL.64 [R1+0x1b00], R200 ;  /* 0x001b00c801007387 */ /* 0x000fe80000100a00 */
[----:B------:R-:W-:Y:S04]  /*23160*/  STL.64 [R1+0x1af8], R202 ;  /* 0x001af8ca01007387 */ /* 0x000fe80000100a00 */
[----:B------:R-:W-:Y:S04]  /*23170*/  STL.64 [R1+0x1af0], R204 ;  /* 0x001af0cc01007387 */ /* 0x000fe80000100a00 */
[----:B------:R-:W-:Y:S04]  /*23180*/  STL.64 [R1+0x1ae8], R206 ;  /* 0x001ae8ce01007387 */ /* 0x000fe80000100a00 */
[----:B------:R-:W-:Y:S04]  /*23190*/  STL.64 [R1+0x1ae0], R208 ;  /* 0x001ae0d001007387 */ /* 0x000fe80000100a00 */
[----:B------:R1:W-:Y:S04]  /*231a0*/  STL.64 [R1+0x1ad8], R210 ;  /* 0x001ad8d201007387 */ /* 0x0003e80000100a00 */
[----:B------:R-:W-:Y:S04]  /*231b0*/  STL.64 [R1+0x1ad0], R212 ;  /* 0x001ad0d401007387 */ /* 0x000fe80000100a00 */
[----:B------:R-:W-:Y:S04]  /*231c0*/  STL.64 [R1+0x1ac8], R214 ;  /* 0x001ac8d601007387 */ /* 0x000fe80000100a00 */
[----:B------:R-:W-:Y:S01]  /*231d0*/  STL.64 [R1+0x1ac0], R216 ;  /* 0x001ac0d801007387 */ /* 0x000fe20000100a00 */
[----:B-1----:R-:W1:Y:S03]  /*231e0*/  LDC R210, c[0x0][0x230] ;  /* 0x00008c00ffd27b82 */ /* 0x002e660000000800 */
[----:B------:R-:W-:Y:S04]  /*231f0*/  STL.64 [R1+0x1ab8], R218 ;  /* 0x001ab8da01007387 */ /* 0x000fe80000100a00 */
[----:B------:R-:W-:Y:S04]  /*23200*/  STL.64 [R1+0x1a60], R242 ;  /* 0x001a60f201007387 */ /* 0x000fe80000100a00 */
[----:B------:R-:W-:Y:S04]  /*23210*/  STL.64 [R1+0x1a00], R10 ;  /* 0x001a000a01007387 */ /* 0x000fe80000100a00 */
[----:B------:R-:W-:Y:S04]  /*23220*/  STL.64 [R1+0x19d0], R8 ;  /* 0x0019d00801007387 */ /* 0x000fe80000100a00 */
[----:B------:R-:W-:Y:S04]  /*23230*/  STL [R1+0x1290], R3 ;  /* 0x0012900301007387 */ /* 0x000fe80000100800 */
[----:B--2---:R2:W-:Y:S04]  /*23240*/  STL.64 [R1+0x1280], R6 ;  /* 0x0012800601007387 */ /* 0x0045e80000100a00 */
[----:B------:R-:W4:Y:S01]  /*23250*/  LDL.LU.64 R190, [R1+0xe38] ;  /* 0x000e380001be7983 */ /* 0x000f220000300a00 */
[----:B--2---:R-:W2:Y:S03]  /*23260*/  LDC R6, c[0x0][0x230] ;  /* 0x00008c00ff067b82 */ /* 0x004ea60000000800 */
[----:B------:R-:W-:Y:S01]  /*23270*/  @!PT LDS RZ, [RZ] ;  /* 0x00000000fffff984 */ /* 0x000fe20000000800 */
[----:B------:R-:W-:Y:S01]  /*23280*/  @!PT LDS RZ, [RZ] ;  /* 0x00000000fffff984 */ /* 0x000fe20000000800 */
[----:B------:R-:W-:Y:S01]  /*23290*/  @!PT LDS RZ, [RZ] ;  /* 0x00000000fffff984 */ /* 0x000fe20000000800 */
[----:B---3--:R3:W-:Y:S05]  /*232a0*/  LDGSTS.E [R245+0x20000], desc[UR52][R182.64], !P5 ;  /* 0x20000000b6f57fae */ /* 0x0087ea000e921874 */
[----:B---3--:R-:W3:Y:S01]  /*232b0*/  LDC R182, c[0x0][0x230] ;  /* 0x00008c00ffb67b82 */ /* 0x008ee20000000800 */
[----:B----4-:R-:W-:-:S07]  /*232c0*/  IMAD.WIDE R10, R0, 0x4, R186 ;  /* 0x00000004000a7825 */ /* 0x010fce00078e02ba */
[----:B------:R-:W4:Y:S01]  /*232d0*/  LDC R183, c[0x0][0x230] ;  /* 0x00008c00ffb77b82 */ /* 0x000f220000000800 */
[----:B------:R-:W2:Y:S04]  /*232e0*/  LDL.LU.64 R186, [R1+0xe30] ;  /* 0x000e300001ba7983 */ /* 0x000ea80000300a00 */
[----:B------:R-:W-:Y:S04]  /*232f0*/  STL.64 [R1+0xe68], R10 ;  /* 0x000e680a01007387 */ /* 0x000fe80000100a00 */
[----:B------:R-:W-:Y:S01]  /*23300*/  LDGSTS.E [R245+0x20004], desc[UR52][R10.64], !P1 ;  /* 0x200040000af57fae */ /* 0x000fe2000c921874 */
[----:B------:R-:W-:-:S05]  /*23310*/  IMAD.WIDE R8, R0, 0x4, R194 ;  /* 0x0000000400087825 */ /* 0x000fca00078e02c2 */
[----:B------:R1:W-:Y:S04]  /*23320*/  STL.64 [R1+0xe60], R8 ;  /* 0x000e600801007387 */ /* 0x0003e80000100a00 */
[----:B------:R-:W2:Y:S04]  /*23330*/  LDL.LU.64 R194, [R1+0xe28] ;  /* 0x000e280001c27983 */ /* 0x000ea80000300a00 */
[----:B------:R1:W-:Y:S02]  /*23340*/  LDGSTS.E [R245+0x20008], desc[UR52][R8.64], !P6 ;  /* 0x2000800008f57fae */ /* 0x0003e4000f121874 */
[----:B-1----:R-:W-:-:S02]  /*23350*/  IMAD.WIDE R8, R0, 0x4, R184 ;  /* 0x0000000400087825 */ /* 0x002fc400078e02b8 */
[----:B------:R-:W2:Y:S01]  /*23360*/  LDL.LU.64 R184, [R1+0xe20] ;  /* 0x000e200001b87983 */ /* 0x000ea20000300a00 */
[----:B------:R-:W-:Y:S01]  /*23370*/  ISETP.GE.U32.AND P5, PT, R5, 0x7ffffe60, PT ;  /* 0x7ffffe600500780c */ /* 0x000fe20003fa6070 */
[----:B---3--:R-:W-:Y:S02]  /*23380*/  VIADD R5, R182, 0xfffffedd ;  /* 0xfffffeddb6057836 */ /* 0x008fe40000000000 */
[----:B------:R-:W1:Y:S01]  /*23390*/  LDC R182, c[0x0][0x230] ;  /* 0x00008c00ffb67b82 */ /* 0x000e620000000800 */
[----:B------:R-:W-:Y:S01]  /*233a0*/  IMAD.WIDE R10, R0, 0x4, R188 ;  /* 0x00000004000a7825 */ /* 0x000fe200078e02bc */
[----:B----4-:R-:W-:Y:S01]  /*233b0*/  IADD3 R3, R183, -0x122, RZ ;  /* 0xfffffedeb7037810 */ /* 0x010fe20007ffe0ff */
[----:B------:R3:W-:Y:S05]  /*233c0*/  LDGSTS.E [R245+0x2000c], desc[UR52][R8.64], !P2 ;  /* 0x2000c00008f57fae */ /* 0x0007ea000d121874 */
[----:B------:R-:W4:Y:S08]  /*233d0*/  LDC R188, c[0x0][0x230] ;  /* 0x00008c00ffbc7b82 */ /* 0x000f300000000800 */
[----:B------:R-:W4:Y:S01]  /*233e0*/  LDC R189, c[0x0][0x230] ;  /* 0x00008c00ffbd7b82 */ /* 0x000f220000000800 */
[----:B------:R-:W-:Y:S01]  /*233f0*/  ISETP.GE.U32.AND P1, PT, R3, 0x7ffffe5f, PT ;  /* 0x7ffffe5f0300780c */ /* 0x000fe20003f26070 */
[----:B------:R3:W-:Y:S01]  /*23400*/  STL.64 [R1+0xe58], R8 ;  /* 0x000e580801007387 */ /* 0x0007e20000100a00 */
[----:B------:R-:W-:-:S03]  /*23410*/  ISETP.GE.U32.AND P6, PT, R5, 0x7ffffe5e, PT ;  /* 0x7ffffe5e0500780c */ /* 0x000fc60003fc6070 */
[----:B------:R4:W-:Y:S01]  /*23420*/  LDGSTS.E [R245+0x24000], desc[UR52][R10.64], !P5 ;  /* 0x240000000af57fae */ /* 0x0009e2000e921874 */
[----:B-1----:R-:W-:Y:S01]  /*23430*/  VIADD R5, R182, 0xfffffedc ;  /* 0xfffffedcb6057836 */ /* 0x002fe20000000000 */
[----:B------:R-:W1:Y:S02]  /*23440*/  LDC R183, c[0x0][0x230] ;  /* 0x00008c00ffb77b82 */ /* 0x000e640000000800 */
[----:B------:R1:W-:Y:S01]  /*23450*/  STL.64 [R1+0x210], R10 ;  /* 0x0002100a01007387 */ /* 0x0003e20000100a00 */
[----:B---3--:R-:W-:Y:S01]  /*23460*/  IMAD.WIDE R8, R0, 0x4, R192 ;  /* 0x0000000400087825 */ /* 0x008fe200078e02c0 */
[----:B------:R-:W-:-:S04]  /*23470*/  ISETP.GE.U32.AND P2, PT, R5, 0x7ffffe5d, PT ;  /* 0x7ffffe5d0500780c */ /* 0x000fc80003f46070 */
[----:B------:R-:W3:Y:S01]  /*23480*/  LDC R3, c[0x0][0x230] ;  /* 0x00008c00ff037b82 */ /* 0x000ee20000000800 */
[----:B----4-:R-:W-:Y:S01]  /*23490*/  VIADD R7, R188, 0xfffffebf ;  /* 0xfffffebfbc077836 */ /* 0x010fe20000000000 */
[----:B------:R4:W-:Y:S01]  /*234a0*/  LDGSTS.E [R245+0x24004], desc[UR52][R8.64], !P1 ;  /* 0x2400400008f57fae */ /* 0x0009e2000c921874 */
[----:B------:R-:W-:-:S05]  /*234b0*/  IADD3 R5, R189, -0x142, RZ ;  /* 0xfffffebebd057810 */ /* 0x000fca0007ffe0ff */
[----:B------:R-:W4:Y:S01]  /*234c0*/  LDC R182, c[0x0][0x230] ;  /* 0x00008c00ffb67b82 */ /* 0x000f220000000800 */
[----:B------:R-:W4:Y:S01]  /*234d0*/  LDL.LU.64 R188, [R1+0xe18] ;  /* 0x000e180001bc7983 */ /* 0x000f220000300a00 */
[----:B-1----:R-:W-:-:S03]  /*234e0*/  IMAD.WIDE R10, R0, 0x4, R190 ;  /* 0x00000004000a7825 */ /* 0x002fc600078e02be */
[----:B------:R4:W-:Y:S01]  /*234f0*/  STL.64 [R1+0x220], R8 ;  /* 0x0002200801007387 */ /* 0x0009e20000100a00 */
[----:B------:R-:W-:Y:S01]  /*23500*/  ISETP.GE.U32.AND P5, PT, R7, 0x7ffffe40, PT ;  /* 0x7ffffe400700780c */ /* 0x000fe20003fa6070 */
[----:B--2---:R-:W-:Y:S01]  /*23510*/  VIADD R6, R6, 0xfffffebd ;  /* 0xfffffebd06067836 */ /* 0x004fe20000000000 */
[----:B------:R-:W-:Y:S01]  /*23520*/  ISETP.GE.U32.AND P1, PT, R5, 0x7ffffe3f, PT ;  /* 0x7ffffe3f0500780c */ /* 0x000fe20003f26070 */
[----:B------:R-:W2:Y:S01]  /*23530*/  LDL.LU.64 R192, [R1+0xe10] ;  /* 0x000e100001c07983 */ /* 0x000ea20000300a00 */
[----:B------:R-:W1:Y:S03]  /*23540*/  LDC R190, c[0x0][0x230] ;  /* 0x00008c00ffbe7b82 */ /* 0x000e660000000800 */
[----:B------:R1:W-:Y:S04]  /*23550*/  STL.64 [R1+0x228], R10 ;  /* 0x0002280a01007387 */ /* 0x0003e80000100a00 */
[----:B------:R1:W-:Y:S01]  /*23560*/  LDGSTS.E [R245+0x24008], desc[UR52][R10.64], !P6 ;  /* 0x240080000af57fae */ /* 0x0003e2000f121874 */
[----:B---3--:R-:W-:Y:S01]  /*23570*/  VIADD R3, R3, 0xfffffe9f ;  /* 0xfffffe9f03037836 */ /* 0x008fe20000000000 */
[----:B------:R-:W3:Y:S08]  /*23580*/  LDC R7, c[0x0][0x230] ;  /* 0x00008c00ff077b82 */ /* 0x000ef00000000800 */
[----:B------:R-:W3:Y:S01]  /*23590*/  LDC R191, c[0x0][0x230] ;  /* 0x00008c00ffbf7b82 */ /* 0x000ee20000000800 */
[----:B----4-:R-:W-:-:S02]  /*235a0*/  IMAD.WIDE R8, R0, 0x4, R186 ;  /* 0x0000000400087825 */ /* 0x010fc400078e02ba */
[----:B------:R-:W4:Y:S04]  /*235b0*/  LDL.LU.64 R186, [R1+0xe08] ;  /* 0x000e080001ba7983 */ /* 0x000f280000300a00 */
[----:B------:R3:W-:Y:S04]  /*235c0*/  STL.64 [R1+0x230], R8 ;  /* 0x0002300801007387 */ /* 0x0007e80000100a00 */
[----:B------:R-:W2:Y:S04]  /*235d0*/  LDL.LU.64 R196, [R1+0xe00] ;  /* 0x000e000001c47983 */ /* 0x000ea80000300a00 */
[----:B------:R3:W-:Y:S01]  /*235e0*/  LDGSTS.E [R245+0x2400c], desc[UR52][R8.64], !P2 ;  /* 0x2400c00008f57fae */ /* 0x0007e2000d121874 */
[----:B-1----:R-:W-:-:S05]  /*235f0*/  IMAD.WIDE R10, R0, 0x4, R194 ;  /* 0x00000004000a7825 */ /* 0x002fca00078e02c2 */
[----:B------:R1:W-:Y:S01]  /*23600*/  STL.64 [R1+0x240], R10 ;  /* 0x0002400a01007387 */ /* 0x0003e20000100a00 */
[----:B------:R-:W-:Y:S01]  /*23610*/  VIADD R5, R183, 0xfffffebc ;  /* 0xfffffebcb7057836 */ /* 0x000fe20000000000 */
[----:B------:R-:W-:Y:S02]  /*23620*/  ISETP.GE.U32.AND P6, PT, R6, 0x7ffffe3e, PT ;  /* 0x7ffffe3e0600780c */ /* 0x000fe40003fc6070 */
[----:B------:R1:W-:Y:S01]  /*23630*/  LDGSTS.E [R245+0x28000], desc[UR52][R10.64], !P5 ;  /* 0x280000000af57fae */ /* 0x0003e2000e921874 */
[----:B---3--:R-:W-:Y:S01]  /*23640*/  IMAD.WIDE R8, R0, 0x4, R184 ;  /* 0x0000000400087825 */ /* 0x008fe200078e02b8 */
[----:B------:R-:W-:Y:S02]  /*23650*/  ISETP.GE.U32.AND P2, PT, R5, 0x7ffffe3d, PT ;  /* 0x7ffffe3d0500780c */ /* 0x000fe40003f46070 */
[----:B------:R-:W3:Y:S01]  /*23660*/  LDL.LU.64 R184, [R1+0xdf8] ;  /* 0x000df80001b87983 */ /* 0x000ee20000300a00 */
[----:B------:R-:W-:Y:S01]  /*23670*/  IADD3 R5, R182, -0x162, RZ ;  /* 0xfffffe9eb6057810 */ /* 0x000fe20007ffe0ff */
[----:B------:R-:W2:Y:S02]  /*23680*/  LDC R6, c[0x0][0x230] ;  /* 0x00008c00ff067b82 */ /* 0x000ea40000000800 */
[----:B------:R2:W-:Y:S04]  /*23690*/  STL.64 [R1+0x248], R8 ;  /* 0x0002480801007387 */ /* 0x0005e80000100a00 */
[----:B------:R-:W3:Y:S01]  /*236a0*/  LDL.LU.64 R182, [R1+0xdf0] ;  /* 0x000df00001b67983 */ /* 0x000ee20000300a00 */
[----:B------:R-:W-:Y:S01]  /*236b0*/  ISETP.GE.U32.AND P5, PT, R3, 0x7ffffe20, PT ;  /* 0x7ffffe200300780c */ /* 0x000fe20003fa6070 */
[----:B------:R-:W-:-:S02]  /*236c0*/  IMAD.WIDE R188, R0, 0x4, R188 ;  /* 0x0000000400bc7825 */ /* 0x000fc400078e02bc */
[----:B------:R2:W-:Y:S01]  /*236d0*/  LDGSTS.E [R245+0x28004], desc[UR52][R8.64], !P1 ;  /* 0x2800400008f57fae */ /* 0x0005e2000c921874 */
[----:B------:R-:W-:Y:S01]  /*236e0*/  ISETP.GE.U32.AND P1, PT, R5, 0x7ffffe1f, PT ;  /* 0x7ffffe1f0500780c */ /* 0x000fe20003f26070 */
[----:B-1----:R-:W1:Y:S02]  /*236f0*/  LDC R10, c[0x0][0x230] ;  /* 0x00008c00ff0a7b82 */ /* 0x002e640000000800 */
[----:B------:R-:W3:Y:S04]  /*23700*/  LDL.LU.64 R194, [R1+0xe50] ;  /* 0x000e500001c27983 */ /* 0x000ee80000300a00 */
[----:B------:R2:W-:Y:S01]  /*23710*/  STL.64 [R1+0x250], R188 ;  /* 0x000250bc01007387 */ /* 0x0005e20000100a00 */
[----:B----4-:R-:W-:-:S03]  /*23720*/  IMAD.WIDE R186, R0, 0x4, R186 ;  /* 0x0000000400ba7825 */ /* 0x010fc600078e02ba */
[----:B------:R-:W-:Y:S01]  /*23730*/  LDGSTS.E [R245+0x28008], desc[UR52][R188.64], !P6 ;  /* 0x28008000bcf57fae */ /* 0x000fe2000f121874 */
[----:B------:R-:W4:Y:S01]  /*23740*/  LDC R11, c[0x0][0x230] ;  /* 0x00008c00ff0b7b82 */ /* 0x000f220000000800 */
[----:B--2---:R-:W-:-:S05]  /*23750*/  IMAD.WIDE R8, R0, 0x4, R192 ;  /* 0x0000000400087825 */ /* 0x004fca00078e02c0 */
[----:B------:R2:W-:Y:S01]  /*23760*/  STL.64 [R1+0x258], R8 ;  /* 0x0002580801007387 */ /* 0x0005e20000100a00 */
[----:B------:R-:W-:Y:S01]  /*23770*/  VIADD R6, R6, 0xfffffe9c ;  /* 0xfffffe9c06067836 */ /* 0x000fe20000000000 */
[----:B------:R-:W4:Y:S02]  /*23780*/  LDC R3, c[0x0][0x230] ;  /* 0x00008c00ff037b82 */ /* 0x000f240000000800 */
[----:B------:R-:W4:Y:S04]  /*23790*/  LDL.LU.64 R188, [R1+0xde8] ;  /* 0x000de80001bc7983 */ /* 0x000f280000300a00 */
[----:B------:R-:W4:Y:S04]  /*237a0*/  LDL.LU.64 R192, [R1+0xde0] ;  /* 0x000de00001c07983 */ /* 0x000f280000300a00 */
[----:B------:R2:W-:Y:S04]  /*237b0*/  LDGSTS.E [R245+0x2800c], desc[UR52][R8.64], !P2 ;  /* 0x2800c00008f57fae */ /* 0x0005e8000d121874 */
[----:B------:R-:W-:Y:S04]  /*237c0*/  STL.64 [R1+0x260], R186 ;  /* 0x000260ba01007387 */ /* 0x000fe80000100a00 */
[----:B------:R-:W-:Y:S01]  /*237d0*/  LDGSTS.E [R245+0x2c000], desc[UR52][R186.64], !P5 ;  /* 0x2c000000baf57fae */ /* 0x000fe2000e921874 */
[----:B--2---:R-:W-:-:S05]  /*237e0*/  IMAD.WIDE R8, R0, 0x4, R196 ;  /* 0x0000000400087825 */ /* 0x004fca00078e02c4 */
[----:B------:R3:W-:Y:S04]  /*237f0*/  STL.64 [R1+0x268], R8 ;  /* 0x0002680801007387 */ /* 0x0007e80000100a00 */
[----:B------:R3:W-:Y:S02]  /*23800*/  LDGSTS.E [R245+0x2c004], desc[UR52][R8.64], !P1 ;  /* 0x2c00400008f57fae */ /* 0x0007e4000c921874 */
[----:B---3--:R-:W-:Y:S02]  /*23810*/  IMAD.WIDE R8, R0, 0x4, R184 ;  /* 0x0000000400087825 */ /* 0x008fe400078e02b8 */
[----:B------:R-:W2:Y:S04]  /*23820*/  LDL.LU.64 R184, [R1+0xdd8] ;  /* 0x000dd80001b87983 */ /* 0x000ea80000300a00 */
[----:B------:R-:W-:Y:S04]  /*23830*/  STL.64 [R1+0x270], R8 ;  /* 0x0002700801007387 */ /* 0x000fe80000100a00 */
[----:B------:R-:W3:Y:S01]  /*23840*/  LDL.LU.64 R186, [R1+0xdc8] ;  /* 0x000dc80001ba7983 */ /* 0x000ee20000300a00 */
[----:B------:R-:W-:Y:S01]  /*23850*/  VIADD R5, R190, 0xfffffe9d ;  /* 0xfffffe9dbe057836 */ /* 0x000fe20000000000 */
[----:B------:R-:W-:Y:S01]  /*23860*/  ISETP.GE.U32.AND P5, PT, R6, 0x7ffffe1d, PT ;  /* 0x7ffffe1d0600780c */ /* 0x000fe20003fa6070 */
[----:B------:R-:W-:Y:S01]  /*23870*/  IMAD.WIDE R182, R0, 0x4, R182 ;  /* 0x0000000400b67825 */ /* 0x000fe200078e02b6 */
[----:B------:R-:W1:Y:S02]  /*23880*/  LDC R190, c[0x0][0x230] ;  /* 0x00008c00ffbe7b82 */ /* 0x000e640000000800 */
[----:B------:R-:W-:Y:S01]  /*23890*/  ISETP.GE.U32.AND P2, PT, R5, 0x7ffffe1e, PT ;  /* 0x7ffffe1e0500780c */ /* 0x000fe20003f46070 */
[----:B------:R-:W-:Y:S01]  /*238a0*/  VIADD R7, R7, 0xfffffef9 ;  /* 0xfffffef907077836 */ /* 0x000fe20000000000 */
[----:B------:R1:W-:Y:S04]  /*238b0*/  STL.64 [R1+0x278], R182 ;  /* 0x000278b601007387 */ /* 0x0003e80000100a00 */
[----:B------:R-:W3:Y:S07]  /*238c0*/  LDC R6, c[0x0][0x230] ;  /* 0x00008c00ff067b82 */ /* 0x000eee0000000800 */
[----:B------:R1:W-:Y:S04]  /*238d0*/  LDGSTS.E [R245+0x2c008], desc[UR52][R8.64], !P2 ;  /* 0x2c00800008f57fae */ /* 0x0003e8000d121874 */
[----:B------:R-:W-:Y:S01]  /*238e0*/  LDGSTS.E [R245+0x2c00c], desc[UR52][R182.64], !P5 ;  /* 0x2c00c000b6f57fae */ /* 0x000fe2000e921874 */
[----:B------:R-:W-:-:S02]  /*238f0*/  ISETP.GE.U32.AND P6, PT, R7, 0x7ffffe7a, PT ;  /* 0x7ffffe7a0700780c */ /* 0x000fc40003fc6070 */
[----:B------:R-:W3:Y:S01]  /*23900*/  LDC R7, c[0x0][0x230] ;  /* 0x00008c00ff077b82 */ /* 0x000ee20000000800 */
[----:B-1----:R-:W3:Y:S01]  /*23910*/  LDL.LU.64 R182, [R1+0xdc0] ;  /* 0x000dc00001b67983 */ /* 0x002ee20000300a00 */
[----:B------:R-:W-:-:S05]  /*23920*/  IMAD.WIDE R8, R0, 0x4, R194 ;  /* 0x0000000400087825 */ /* 0x000fca00078e02c2 */
[----:B------:R1:W-:Y:S04]  /*23930*/  STL.64 [R1+0xdf0], R8 ;  /* 0x000df00801007387 */ /* 0x0003e80000100a00 */
[----:B------:R-:W-:Y:S04]  /*23940*/  STL.64 [R1+0x1aa0], R244 ;  /* 0x001aa0f401007387 */ /* 0x000fe80000100a00 */
[----:B------:R-:W3:Y:S04]  /*23950*/  LDL.LU.64 R194, [R1+0xdb8] ;  /* 0x000db80001c27983 */ /* 0x000ee80000300a00 */
[----:B------:R1:W-:Y:S01]  /*23960*/  LDGSTS.E [R252+0x20000], desc[UR52][R8.64], !P4 ;  /* 0x2000000008fc7fae */ /* 0x0003e2000e121874 */
[----:B----4-:R-:W-:-:S04]  /*23970*/  IMAD.WIDE R188, R0, 0x4, R188 ;  /* 0x0000000400bc7825 */ /* 0x010fc800078e02bc */
[C---:B-1----:R-:W-:Y:S01]  /*23980*/  IMAD.WIDE R8, R0.reuse, 0x4, R192 ;  /* 0x0000000400087825 */ /* 0x042fe200078e02c0 */
[----:B------:R1:W-:Y:S04]  /*23990*/  STL.64 [R1+0xde8], R188 ;  /* 0x000de8bc01007387 */ /* 0x0003e80000100a00 */
[----:B------:R-:W-:Y:S04]  /*239a0*/  LDGSTS.E [R252+0x20004], desc[UR52][R188.64], !P0 ;  /* 0x20004000bcfc7fae */ /* 0x000fe8000c121874 */
[----:B------:R3:W-:Y:S04]  /*239b0*/  LDGSTS.E [R252+0x20008], desc[UR52][R8.64], !P6 ;  /* 0x2000800008fc7fae */ /* 0x0007e8000f121874 */
[----:B-1----:R-:W4:Y:S04]  /*239c0*/  LDL.LU.64 R188, [R1+0xdb0] ;  /* 0x000db00001bc7983 */ /* 0x002f280000300a00 */
[----:B------:R3:W-:Y:S04]  /*239d0*/  STL.64 [R1+0xde0], R8 ;  /* 0x000de00801007387 */ /* 0x0007e80000100a00 */
[----:B------:R-:W4:Y:S01]  /*239e0*/  LDL.LU.64 R196, [R1+0xda8] ;  /* 0x000da80001c47983 */ /* 0x000f220000300a00 */
[----:B--2---:R-:W-:-:S05]  /*239f0*/  IMAD.WIDE R184, R0, 0x4, R184 ;  /* 0x0000000400b87825 */ /* 0x004fca00078e02b8 */
[----:B------:R1:W-:Y:S01]  /*23a00*/  STL.64 [R1+0xdd8], R184 ;  /* 0x000dd8b801007387 */ /* 0x0003e20000100a00 */
[----:B---3--:R-:W-:-:S03]  /*23a10*/  IMAD.WIDE R8, R0, 0x4, R186 ;  /* 0x0000000400087825 */ /* 0x008fc600078e02ba */
[----:B------:R-:W2:Y:S01]  /*23a20*/  LDL.LU.64 R186, [R1+0xda0] ;  /* 0x000da00001ba7983 */ /* 0x000ea20000300a00 */
[----:B------:R-:W-:Y:S02]  /*23a30*/  IADD3 R5, R191, -0x108, RZ ;  /* 0xfffffef8bf057810 */ /* 0x000fe40007ffe0ff */
[----:B------:R-:W-:Y:S01]  /*23a40*/  IADD3 R7, R7, -0x126, RZ ;  /* 0xfffffeda07077810 */ /* 0x000fe20007ffe0ff */
[----:B------:R-:W-:Y:S01]  /*23a50*/  VIADD R6, R6, 0xfffffed8 ;  /* 0xfffffed806067836 */ /* 0x000fe20000000000 */
[----:B------:R-:W-:Y:S01]  /*23a60*/  ISETP.GE.U32.AND P1, PT, R5, 0x7ffffe79, PT ;  /* 0x7ffffe790500780c */ /* 0x000fe20003f26070 */
[----:B------:R-:W-:Y:S01]  /*23a70*/  VIADD R5, R10, 0xfffffef7 ;  /* 0xfffffef70a057836 */ /* 0x000fe20000000000 */
[----:B------:R3:W-:Y:S01]  /*23a80*/  STL.64 [R1+0x280], R8 ;  /* 0x0002800801007387 */ /* 0x0007e20000100a00 */
[----:B------:R-:W1:Y:S03]  /*23a90*/  LDC R10, c[0x0][0x230] ;  /* 0x00008c00ff0a7b82 */ /* 0x000e660000000800 */
[----:B------:R-:W-:Y:S01]  /*23aa0*/  ISETP.GE.U32.AND P2, PT, R5, 0x7ffffe78, PT ;  /* 0x7ffffe780500780c */ /* 0x000fe20003f46070 */
[----:B------:R-:W-:Y:S01]  /*23ab0*/  VIADD R5, R11, 0xfffffedb ;  /* 0xfffffedb0b057836 */ /* 0x000fe20000000000 */
[----:B------:R-:W-:Y:S01]  /*23ac0*/  ISETP.GE.U32.AND P0, PT, R7, 0x7ffffe5b, PT ;  /* 0x7ffffe5b0700780c */ /* 0x000fe20003f06070 */
[----:B------:R-:W-:-:S02]  /*23ad0*/  VIADD R3, R3, 0xfffffef6 ;  /* 0xfffffef603037836 */ /* 0x000fc40000000000 */
[----:B------:R-:W2:Y:S01]  /*23ae0*/  LDC R11, c[0x0][0x230] ;  /* 0x00008c00ff0b7b82 */ /* 0x000ea20000000800 */
[----:B------:R-:W-:Y:S01]  /*23af0*/  ISETP.GE.U32.AND P4, PT, R5, 0x7ffffe5c, PT ;  /* 0x7ffffe5c0500780c */ /* 0x000fe20003f86070 */
[----:B------:R-:W-:Y:S01]  /*23b00*/  VIADD R5, R190, 0xfffffed9 ;  /* 0xfffffed9be057836 */ /* 0x000fe20000000000 */
[----:B------:R-:W-:Y:S04]  /*23b10*/  LDGSTS.E [R252+0x2000c], desc[UR52][R184.64], !P1 ;  /* 0x2000c000b8fc7fae */ /* 0x000fe8000c921874 */
[----:B------:R-:W-:Y:S01]  /*23b20*/  ISETP.GE.U32.AND P6, PT, R5, 0x7ffffe5a, PT ;  /* 0x7ffffe5a0500780c */ /* 0x000fe20003fc6070 */
[----:B------:R-:W2:Y:S01]  /*23b30*/  LDC R7, c[0x0][0x230] ;  /* 0x00008c00ff077b82 */ /* 0x000ea20000000800 */
[----:B------:R-:W-:-:S05]  /*23b40*/  ISETP.GE.U32.AND P1, PT, R6, 0x7ffffe59, PT ;  /* 0x7ffffe590600780c */ /* 0x000fca0003f26070 */
[----:B------:R3:W-:Y:S01]  /*23b50*/  LDGSTS.E [R252+0x24000], desc[UR52][R8.64], !P4 ;  /* 0x2400000008fc7fae */ /* 0x0007e2000e121874 */
[----:B-1----:R-:W-:Y:S02]  /*23b60*/  VIADD R5, R10, 0xfffffebb ;  /* 0xfffffebb0a057836 */ /* 0x002fe40000000000 */
[----:B------:R-:W-:Y:S01]  /*23b70*/  IMAD.WIDE R182, R0, 0x4, R182 ;  /* 0x0000000400b67825 */ /* 0x000fe200078e02b6 */
[----:B------:R-:W2:Y:S01]  /*23b80*/  LDL.LU.64 R184, [R1+0xd98] ;  /* 0x000d980001b87983 */ /* 0x000ea20000300a00 */
[----:B------:R-:W-:Y:S01]  /*23b90*/  ISETP.GE.U32.AND P5, PT, R3, 0x7ffffe77, PT ;  /* 0x7ffffe770300780c */ /* 0x000fe20003fa6070 */
[----:B------:R-:W1:Y:S02]  /*23ba0*/  LDC R191, c[0x0][0x230] ;  /* 0x00008c00ffbf7b82 */ /* 0x000e640000000800 */
[----:B------:R-:W2:Y:S01]  /*23bb0*/  LDL.LU.64 R192, [R1+0xd90] ;  /* 0x000d900001c07983 */ /* 0x000ea20000300a00 */
[----:B------:R-:W-:-:S03]  /*23bc0*/  ISETP.GE.U32.AND P4, PT, R5, 0x7ffffe3c, PT ;  /* 0x7ffffe3c0500780c */ /* 0x000fc60003f86070 */
[----:B------:R3:W-:Y:S02]  /*23bd0*/  STL.64 [R1+0x290], R182 ;  /* 0x000290b601007387 */ /* 0x0007e40000100a00 */
[----:B------:R-:W1:Y:S02]  /*23be0*/  LDC R3, c[0x0][0x230] ;  /* 0x00008c00ff037b82 */ /* 0x000e640000000800 */
[----:B------:R-:W-:Y:S01]  /*23bf0*/  LDGSTS.E [R252+0x24004], desc[UR52][R182.64], !P0 ;  /* 0x24004000b6fc7fae */ /* 0x000fe2000c121874 */
[----:B---3--:R-:W-:-:S05]  /*23c00*/  IMAD.WIDE R8, R0, 0x4, R194 ;  /* 0x0000000400087825 */ /* 0x008fca00078e02c2 */
[----:B------:R-:W3:Y:S01]  /*23c10*/  LDC R10, c[0x0][0x230] ;  /* 0x00008c00ff0a7b82 */ /* 0x000ee20000000800 */
[----:B------:R4:W-:Y:S04]  /*23c20*/  STL.64 [R1+0x2a0], R8 ;  /* 0x0002a00801007387 */ /* 0x0009e80000100a00 */
[----:B------:R-:W3:Y:S03]  /*23c30*/  LDL.LU.64 R182, [R1+0xd88] ;  /* 0x000d880001b67983 */ /* 0x000ee60000300a00 */
[----:B------:R-:W3:Y:S01]  /*23c40*/  LDC R190, c[0x0][0x230] ;  /* 0x00008c00ffbe7b82 */ /* 0x000ee20000000800 */
[----:B------:R4:W-:Y:S07]  /*23c50*/  LDGSTS.E [R252+0x24008], desc[UR52][R8.64], !P6 ;  /* 0x2400800008fc7fae */ /* 0x0009ee000f121874 */
[----:B------:R-:W1:Y:S01]  /*23c60*/  LDC R6, c[0x0][0x230] ;  /* 0x00008c00ff067b82 */ /* 0x000e620000000800 */
[----:B----4-:R-:W-:-:S02]  /*23c70*/  IMAD.WIDE R194, R0, 0x4, R188 ;  /* 0x0000000400c27825 */ /* 0x010fc400078e02bc */
[----:B------:R-:W4:Y:S02]  /*23c80*/  LDL.LU.64 R188, [R1+0xd80] ;  /* 0x000d800001bc7983 */ /* 0x000f240000300a00 */
[C---:B------:R-:W-:Y:S02]  /*23c90*/  IMAD.WIDE R8, R0.reuse, 0x4, R196 ;  /* 0x0000000400087825 */ /* 0x040fe400078e02c4 */
[----:B------:R1:W-:Y:S04]  /*23ca0*/  STL.64 [R1+0x2b0], R194 ;  /* 0x0002b0c201007387 */ /* 0x0003e80000100a00 */
[----:B------:R-:W-:Y:S04]  /*23cb0*/  LDGSTS.E [R252+0x2400c], desc[UR52][R194.64], !P1 ;  /* 0x2400c000c2fc7fae */ /* 0x000fe8000c921874 */
[----:B------:R2:W-:Y:S04]  /*23cc0*/  STL.64 [R1+0x2b8], R8 ;  /* 0x0002b80801007387 */ /* 0x0005e80000100a00 */
[----:B------:R2:W-:Y:S04]  /*23cd0*/  LDGSTS.E [R252+0x28000], desc[UR52][R8.64], !P4 ;  /* 0x2800000008fc7fae */ /* 0x0005e8000e121874 */
[----:B-1----:R-:W4:Y:S01]  /*23ce0*/  LDL.LU.64 R194, [R1+0xd78] ;  /* 0x000d780001c27983 */ /* 0x002f220000300a00 */
[----:B--2---:R-:W-:-:S03]  /*23cf0*/  IMAD.WIDE R8, R0, 0x4, R186 ;  /* 0x0000000400087825 */ /* 0x004fc600078e02ba */
[----:B------:R-:W2:Y:S01]  /*23d00*/  LDL.LU.64 R186, [R1+0xd70] ;  /* 0x000d700001ba7983 */ /* 0x000ea20000300a00 */
[----:B------:R-:W-:Y:S01]  /*23d10*/  IADD3 R3, R3, -0x146, RZ ;  /* 0xfffffeba03037810 */ /* 0x000fe20007ffe0ff */
[----:B------:R-:W-:Y:S02]  /*23d20*/  VIADD R5, R11, 0xfffffeb9 ;  /* 0xfffffeb90b057836 */ /* 0x000fe40000000000 */
[----:B------:R-:W-:Y:S01]  /*23d30*/  VIADD R7, R7, 0xfffffeb8 ;  /* 0xfffffeb807077836 */ /* 0x000fe20000000000 */
[----:B------:R-:W-:Y:S01]  /*23d40*/  ISETP.GE.U32.AND P0, PT, R3, 0x7ffffe3b, PT ;  /* 0x7ffffe3b0300780c */ /* 0x000fe20003f06070 */
[----:B------:R1:W-:Y:S01]  /*23d50*/  STL.64 [R1+0x2c0], R8 ;  /* 0x0002c00801007387 */ /* 0x0003e20000100a00 */
[----:B------:R-:W-:Y:S01]  /*23d60*/  ISETP.GE.U32.AND P6, PT, R5, 0x7ffffe3a, PT ;  /* 0x7ffffe3a0500780c */ /* 0x000fe20003fc6070 */
[----:B------:R-:W-:Y:S01]  /*23d70*/  VIADD R5, R191, 0xfffffe9b ;  /* 0xfffffe9bbf057836 */ /* 0x000fe20000000000 */
[----:B------:R-:W-:Y:S01]  /*23d80*/  ISETP.GE.U32.AND P1, PT, R7, 0x7ffffe39, PT ;  /* 0x7ffffe390700780c */ /* 0x000fe20003f26070 */
[----:B------:R-:W-:Y:S01]  /*23d90*/  VIADD R6, R6, 0xfffffe99 ;  /* 0xfffffe9906067836 */ /* 0x000fe20000000000 */
[----:B------:R-:W2:Y:S02]  /*23da0*/  LDC R11, c[0x0][0x230] ;  /* 0x00008c00ff0b7b82 */ /* 0x000ea40000000800 */
[----:B------:R-:W-:-:S02]  /*23db0*/  ISETP.GE.U32.AND P4, PT, R5, 0x7ffffe1c, PT ;  /* 0x7ffffe1c0500780c */ /* 0x000fc40003f86070 */
[----:B---3--:R-:W-:-:S03]  /*23dc0*/  IADD3 R5, R10, -0x166, RZ ;  /* 0xfffffe9a0a057810 */ /* 0x008fc60007ffe0ff */
[----:B------:R1:W-:Y:S01]  /*23dd0*/  LDGSTS.E [R252+0x28004], desc[UR52][R8.64], !P0 ;  /* 0x2800400008fc7fae */ /* 0x0003e2000c121874 */
[----:B------:R-:W-:Y:S01]  /*23de0*/  ISETP.GE.U32.AND P0, PT, R5, 0x7ffffe1b, PT ;  /* 0x7ffffe1b0500780c */ /* 0x000fe20003f06070 */
[----:B------:R-:W-:Y:S01]  /*23df0*/  VIADD R5, R190, 0xfffffe98 ;  /* 0xfffffe98be057836 */ /* 0x000fe20000000000 */
[----:B------:R-:W3:Y:S08]  /*23e00*/  LDC R10, c[0x0][0x230] ;  /* 0x00008c00ff0a7b82 */ /* 0x000ef00000000800 */
[----:B------:R-:W3:Y:S01]  /*23e10*/  LDC R3, c[0x0][0x230] ;  /* 0x00008c00ff037b82 */ /* 0x000ee20000000800 */
[----:B------:R-:W-:-:S04]  /*23e20*/  IMAD.WIDE R184, R0, 0x4, R184 ;  /* 0x0000000400b87825 */ /* 0x000fc800078e02b8 */
[C---:B-1----:R-:W-:Y:S01]  /*23e30*/  IMAD.WIDE R8, R0.reuse, 0x4, R192 ;  /* 0x0000000400087825 */ /* 0x042fe200078e02c0 */
[----:B------:R1:W-:Y:S02]  /*23e40*/  STL.64 [R1+0x2c8], R184 ;  /* 0x0002c8b801007387 */ /* 0x0003e40000100a00 */
[----:B------:R-:W3:Y:S02]  /*23e50*/  LDC R7, c[0x0][0x230] ;  /* 0x00008c00ff077b82 */ /* 0x000ee40000000800 */
[----:B------:R-:W3:Y:S04]  /*23e60*/  LDL.LU.64 R190, [R1+0xdd0] ;  /* 0x000dd00001be7983 */ /* 0x000ee80000300a00 */
[----:B------:R4:W-:Y:S04]  /*23e70*/  STL.64 [R1+0x2d0], R8 ;  /* 0x0002d00801007387 */ /* 0x0009e80000100a00 */
[----:B------:R-:W3:Y:S04]  /*23e80*/  LDL.LU.64 R192, [R1+0xd68] ;  /* 0x000d680001c07983 */ /* 0x000ee80000300a00 */
[----:B------:R1:W-:Y:S01]  /*23e90*/  LDGSTS.E [R252+0x28008], desc[UR52][R184.64], !P6 ;  /* 0x28008000b8fc7fae */ /* 0x0003e2000f121874 */
[----:B------:R-:W-:-:S03]  /*23ea0*/  IMAD.WIDE R182, R0, 0x4, R182 ;  /* 0x0000000400b67825 */ /* 0x000fc600078e02b6 */
[----:B------:R4:W-:Y:S01]  /*23eb0*/  LDGSTS.E [R252+0x2800c], desc[UR52][R8.64], !P1 ;  /* 0x2800c00008fc7fae */ /* 0x0009e2000c921874 */
[----:B------:R-:W-:Y:S02]  /*23ec0*/  ISETP.GE.U32.AND P6, PT, R6, 0x7ffffe1a, PT ;  /* 0x7ffffe1a0600780c */ /* 0x000fe40003fc6070 */
[----:B------:R-:W3:Y:S01]  /*23ed0*/  LDC R6, c[0x0][0x230] ;  /* 0x00008c00ff067b82 */ /* 0x000ee20000000800 */
[----:B------:R4:W-:Y:S04]  /*23ee0*/  STL.64 [R1+0x2d8], R182 ;  /* 0x0002d8b601007387 */ /* 0x0009e80000100a00 */
[----:B------:R-:W-:Y:S03]  /*23ef0*/  LDGSTS.E [R252+0x2c000], desc[UR52][R182.64], !P4 ;  /* 0x2c000000b6fc7fae */ /* 0x000fe6000e121874 */
[----:B-1----:R-:W1:Y:S01]  /*23f00*/  LDC R185, c[0x0][0x230] ;  /* 0x00008c00ffb97b82 */ /* 0x002e620000000800 */
[----:B----4-:R-:W-:-:S07]  /*23f10*/  IMAD.WIDE R194, R0, 0x4, R194 ;  /* 0x0000000400c27825 */ /* 0x010fce00078e02c2 */
[----:B------:R-:W4:Y:S01]  /*23f20*/  LDC R184, c[0x0][0x230] ;  /* 0x00008c00ffb87b82 */ /* 0x000f220000000800 */
[C---:B------:R-:W-:Y:S02]  /*23f30*/  IMAD.WIDE R8, R0.reuse, 0x4, R188 ;  /* 0x0000000400087825 */ /* 0x040fe400078e02bc */
[----:B------:R-:W4:Y:S04]  /*23f40*/  LDL.LU.64 R188, [R1+0xd60] ;  /* 0x000d600001bc7983 */ /* 0x000f280000300a00 */
[----:B------:R2:W-:Y:S04]  /*23f50*/  STL.64 [R1+0x2e8], R8 ;  /* 0x0002e80801007387 */ /* 0x0005e80000100a00 */
[----:B------:R-:W4:Y:S04]  /*23f60*/  LDL.LU.64 R182, [R1+0xd58] ;  /* 0x000d580001b67983 */ /* 0x000f280000300a00 */
[----:B------:R2:W-:Y:S04]  /*23f70*/  LDGSTS.E [R252+0x2c004], desc[UR52][R8.64], !P0 ;  /* 0x2c00400008fc7fae */ /* 0x0005e8000c121874 */
[----:B------:R1:W-:Y:S04]  /*23f80*/  STL.64 [R1+0x300], R194 ;  /* 0x000300c201007387 */ /* 0x0003e80000100a00 */
[----:B------:R-:W-:Y:S01]  /*23f90*/  LDGSTS.E [R252+0x2c008], desc[UR52][R194.64], !P6 ;  /* 0x2c008000c2fc7fae */ /* 0x000fe2000f121874 */
[----:B--2---:R-:W-:-:S03]  /*23fa0*/  IMAD.WIDE R8, R0, 0x4, R186 ;  /* 0x0000000400087825 */ /* 0x004fc600078e02ba */
[----:B------:R-:W2:Y:S04]  /*23fb0*/  LDL.LU.64 R186, [R1+0xd50] ;  /* 0x000d500001ba7983 */ /* 0x000ea80000300a00 */
[----:B------:R3:W-:Y:S04]  /*23fc0*/  STL.64 [R1+0x310], R8 ;  /* 0x0003100801007387 */ /* 0x0007e80000100a00 */
[----:B------:R-:W2:Y:S04]  /*23fd0*/  LDL.LU.64 R196, [R1+0xd48] ;  /* 0x000d480001c47983 */ /* 0x000ea80000300a00 */
[----:B-1----:R-:W2:Y:S01]  /*23fe0*/  LDL.LU.64 R194, [R1+0xd40] ;  /* 0x000d400001c27983 */ /* 0x002ea20000300a00 */
[----:B------:R-:W-:-:S02]  /*23ff0*/  ISETP.GE.U32.AND P1, PT, R5, 0x7ffffe19, PT ;  /* 0x7ffffe190500780c */ /* 0x000fc40003f26070 */
[----:B------:R-:W-:Y:S02]  /*24000*/  IADD3 R5, R11, -0x10c, RZ ;  /* 0xfffffef40b057810 */ /* 0x000fe40007ffe0ff */
[----:B------:R-:W1:Y:S02]  /*24010*/  LDC R11, c[0x0][0x230] ;  /* 0x00008c00ff0b7b82 */ /* 0x000e640000000800 */
[----:B------:R-:W-:Y:S01]  /*24020*/  ISETP.GE.U32.AND P0, PT, R5, 0x7ffffe75, PT ;  /* 0x7ffffe750500780c */ /* 0x000fe20003f06070 */
[----:B---3--:R-:W-:Y:S02]  /*24030*/  VIADD R5, R10, 0xfffffef2 ;  /* 0xfffffef20a057836 */ /* 0x008fe40000000000 */
[----:B------:R-:W-:-:S03]  /*24040*/  VIADD R3, R3, 0xfffffef5 ;  /* 0xfffffef503037836 */ /* 0x000fc60000000000 */
[----:B------:R-:W3:Y:S01]  /*24050*/  LDC R10, c[0x0][0x230] ;  /* 0x00008c00ff0a7b82 */ /* 0x000ee20000000800 */
[----:B------:R1:W-:Y:S01]  /*24060*/  LDGSTS.E [R252+0x2c00c], desc[UR52][R8.64], !P1 ;  /* 0x2c00c00008fc7fae */ /* 0x0003e2000c921874 */
[----:B------:R-:W-:Y:S01]  /*24070*/  ISETP.GE.U32.AND P4, PT, R3, 0x7ffffe76, PT ;  /* 0x7ffffe760300780c */ /* 0x000fe20003f86070 */
[----:B------:R-:W-:Y:S01]  /*24080*/  VIADD R6, R6, 0xfffffed7 ;  /* 0xfffffed706067836 */ /* 0x000fe20000000000 */
[----:B------:R-:W-:Y:S02]  /*24090*/  ISETP.GE.U32.AND P1, PT, R5, 0x7ffffe73, PT ;  /* 0x7ffffe730500780c */ /* 0x000fe40003f26070 */
[----:B------:R-:W-:Y:S02]  /*240a0*/  IADD3 R5, R185, -0x12a, RZ ;  /* 0xfffffed6b9057810 */ /* 0x000fe40007ffe0ff */
[----:B------:R-:W2:Y:S01]  /*240b0*/  LDC R3, c[0x0][0x230] ;  /* 0x00008c00ff037b82 */ /* 0x000ea20000000800 */
[----:B------:R-:W-:-:S04]  /*240c0*/  IMAD.WIDE R190, R0, 0x4, R190 ;  /* 0x0000000400be7825 */ /* 0x000fc800078e02be */
[----:B-1----:R-:W-:Y:S01]  /*240d0*/  IMAD.WIDE R8, R0, 0x4, R192 ;  /* 0x0000000400087825 */ /* 0x002fe200078e02c0 */
[----:B------:R1:W-:Y:S04]  /*240e0*/  STL.64 [R1+0xd70], R190 ;  /* 0x000d70be01007387 */ /* 0x0003e80000100a00 */
[----:B------:R-:W-:Y:S01]  /*240f0*/  LDGSTS.E [R251+0x20000], desc[UR52][R190.64], !P2 ;  /* 0x20000000befb7fae */ /* 0x000fe2000d121874 */
[----:B------:R-:W-:Y:S01]  /*24100*/  ISETP.GE.U32.AND P2, PT, R6, 0x7ffffe58, PT ;  /* 0x7ffffe580600780c */ /* 0x000fe20003f46070 */
[----:B------:R-:W-:Y:S01]  /*24110*/  VIADD R7, R7, 0xfffffef3 ;  /* 0xfffffef307077836 */ /* 0x000fe20000000000 */
[----:B------:R-:W2:Y:S01]  /*24120*/  LDC R6, c[0x0][0x230] ;  /* 0x00008c00ff067b82 */ /* 0x000ea20000000800 */
[----:B------:R3:W-:Y:S04]  /*24130*/  STL.64 [R1+0xd68], R8 ;  /* 0x000d680801007387 */ /* 0x0007e80000100a00 */
[----:B------:R3:W-:Y:S04]  /*24140*/  LDGSTS.E [R251+0x20004], desc[UR52][R8.64], !P5 ;  /* 0x2000400008fb7fae */ /* 0x0007e8000e921874 */
[----:B-1----:R-:W2:Y:S01]  /*24150*/  LDL.LU.64 R190, [R1+0xd38] ;  /* 0x000d380001be7983 */ /* 0x002ea20000300a00 */
[----:B------:R-:W-:Y:S01]  /*24160*/  ISETP.GE.U32.AND P5, PT, R5, 0x7ffffe57, PT ;  /* 0x7ffffe570500780c */ /* 0x000fe20003fa6070 */
[----:B------:R-:W-:-:S02]  /*24170*/  VIADD R5, R11, 0xfffffed4 ;  /* 0xfffffed40b057836 */ /* 0x000fc40000000000 */
[C---:B----4-:R-:W-:Y:S02]  /*24180*/  IMAD.WIDE R192, R0.reuse, 0x4, R188 ;  /* 0x0000000400c07825 */ /* 0x050fe400078e02bc */
[----:B------:R-:W4:Y:S02]  /*24190*/  LDL.LU.64 R188, [R1+0xd28] ;  /* 0x000d280001bc7983 */ /* 0x000f240000300a00 */
[----:B---3--:R-:W-:Y:S02]  /*241a0*/  IMAD.WIDE R8, R0, 0x4, R182 ;  /* 0x0000000400087825 */ /* 0x008fe400078e02b6 */
[----:B------:R1:W-:Y:S01]  /*241b0*/  STL.64 [R1+0xd60], R192 ;  /* 0x000d60c001007387 */ /* 0x0003e20000100a00 */
[----:B------:R-:W-:Y:S01]  /*241c0*/  ISETP.GE.U32.AND P6, PT, R7, 0x7ffffe74, PT ;  /* 0x7ffffe740700780c */ /* 0x000fe20003fc6070 */
[----:B------:R-:W3:Y:S02]  /*241d0*/  LDC R183, c[0x0][0x230] ;  /* 0x00008c00ffb77b82 */ /* 0x000ee40000000800 */
[----:B------:R-:W-:Y:S04]  /*241e0*/  LDGSTS.E [R251+0x20008], desc[UR52][R192.64], !P4 ;  /* 0x20008000c0fb7fae */ /* 0x000fe8000e121874 */
[----:B------:R2:W-:Y:S02]  /*241f0*/  STL.64 [R1+0xd58], R8 ;  /* 0x000d580801007387 */ /* 0x0005e40000100a00 */
[----:B------:R-:W3:Y:S02]  /*24200*/  LDC R7, c[0x0][0x230] ;  /* 0x00008c00ff077b82 */ /* 0x000ee40000000800 */
[----:B------:R2:W-:Y:S01]  /*24210*/  LDGSTS.E [R251+0x2000c], desc[UR52][R8.64], !P0 ;  /* 0x2000c00008fb7fae */ /* 0x0005e2000c121874 */
[----:B------:R-:W-:-:S03]  /*24220*/  ISETP.GE.U32.AND P0, PT, R5, 0x7ffffe55, PT ;  /* 0x7ffffe550500780c */ /* 0x000fc60003f06070 */
[----:B-1----:R-:W4:Y:S01]  /*24230*/  LDL.LU.64 R192, [R1+0xd20] ;  /* 0x000d200001c07983 */ /* 0x002f220000300a00 */
[----:B------:R-:W-:Y:S01]  /*24240*/  VIADD R5, R10, 0xfffffeb7 ;  /* 0xfffffeb70a057836 */ /* 0x000fe20000000000 */
[----:B------:R-:W1:Y:S01]  /*24250*/  LDC R182, c[0x0][0x230] ;  /* 0x00008c00ffb67b82 */ /* 0x000e620000000800 */
[C---:B--2---:R-:W-:Y:S02]  /*24260*/  IMAD.WIDE R8, R0.reuse, 0x4, R186 ;  /* 0x0000000400087825 */ /* 0x044fe400078e02ba */
[----:B------:R-:W2:Y:S02]  /*24270*/  LDL.LU.64 R186, [R1+0xd18] ;  /* 0x000d180001ba7983 */ /* 0x000ea40000300a00 */
[----:B------:R-:W-:Y:S02]  /*24280*/  IMAD.WIDE R10, R0, 0x4, R196 ;  /* 0x00000004000a7825 */ /* 0x000fe400078e02c4 */
[----:B------:R3:W-:Y:S04]  /*24290*/  STL.64 [R1+0xd50], R8 ;  /* 0x000d500801007387 */ /* 0x0007e80000100a00 */
[----:B------:R3:W-:Y:S01]  /*242a0*/  LDGSTS.E [R251+0x24000], desc[UR52][R8.64], !P2 ;  /* 0x2400000008fb7fae */ /* 0x0007e2000d121874 */
[----:B------:R-:W-:Y:S01]  /*242b0*/  ISETP.GE.U32.AND P2, PT, R5, 0x7ffffe38, PT ;  /* 0x7ffffe380500780c */ /* 0x000fe20003f46070 */
[----:B------:R-:W-:-:S02]  /*242c0*/  VIADD R5, R184, 0xfffffeb5 ;  /* 0xfffffeb5b8057836 */ /* 0x000fc40000000000 */
[----:B------:R1:W-:Y:S04]  /*242d0*/  STL.64 [R1+0xd48], R10 ;  /* 0x000d480a01007387 */ /* 0x0003e80000100a00 */
[----:B------:R-:W4:Y:S01]  /*242e0*/  LDL.LU.64 R184, [R1+0xd10] ;  /* 0x000d100001b87983 */ /* 0x000f220000300a00 */
[----:B---3--:R-:W-:-:S03]  /*242f0*/  IMAD.WIDE R8, R0, 0x4, R194 ;  /* 0x0000000400087825 */ /* 0x008fc600078e02c2 */
[----:B------:R1:W-:Y:S04]  /*24300*/  LDGSTS.E [R251+0x24004], desc[UR52][R10.64], !P5 ;  /* 0x240040000afb7fae */ /* 0x0003e8000e921874 */
[----:B------:R3:W-:Y:S04]  /*24310*/  STL.64 [R1+0xd40], R8 ;  /* 0x000d400801007387 */ /* 0x0007e80000100a00 */
[----:B------:R-:W2:Y:S01]  /*24320*/  LDL.LU.64 R194, [R1+0xd08] ;  /* 0x000d080001c27983 */ /* 0x000ea20000300a00 */
[----:B------:R-:W-:-:S05]  /*24330*/  VIADD R3, R3, 0xfffffed5 ;  /* 0xfffffed503037836 */ /* 0x000fca0000000000 */
[----:B------:R-:W-:Y:S02]  /*24340*/  ISETP.GE.U32.AND P4, PT, R3, 0x7ffffe56, PT ;  /* 0x7ffffe560300780c */ /* 0x000fe40003f86070 */
[----:B------:R-:W-:Y:S01]  /*24350*/  IADD3 R7, R7, -0x14a, RZ ;  /* 0xfffffeb607077810 */ /* 0x000fe20007ffe0ff */
[----:B------:R-:W-:Y:S01]  /*24360*/  VIADD R6, R6, 0xfffffeb4 ;  /* 0xfffffeb406067836 */ /* 0x000fe20000000000 */
[----:B------:R-:W3:Y:S02]  /*24370*/  LDC R3, c[0x0][0x230] ;  /* 0x00008c00ff037b82 */ /* 0x000ee40000000800 */
[----:B------:R-:W-:-:S06]  /*24380*/  ISETP.GE.U32.AND P5, PT, R7, 0x7ffffe37, PT ;  /* 0x7ffffe370700780c */ /* 0x000fcc0003fa6070 */
[----:B------:R-:W2:Y:S01]  /*24390*/  LDC R7, c[0x0][0x230] ;  /* 0x00008c00ff077b82 */ /* 0x000ea20000000800 */
[----:B------:R3:W-:Y:S01]  /*243a0*/  LDGSTS.E [R251+0x24008], desc[UR52][R8.64], !P4 ;  /* 0x2400800008fb7fae */ /* 0x0007e2000e121874 */
[----:B------:R-:W-:Y:S01]  /*243b0*/  ISETP.GE.U32.AND P4, PT, R5, 0x7ffffe36, PT ;  /* 0x7ffffe360500780c */ /* 0x000fe20003f86070 */
[----:B-1----:R-:W-:-:S05]  /*243c0*/  IMAD.WIDE R10, R0, 0x4, R190 ;  /* 0x00000004000a7825 */ /* 0x002fca00078e02be */
[----:B------:R-:W1:Y:S01]  /*243d0*/  LDC R190, c[0x0][0x230] ;  /* 0x00008c00ffbe7b82 */ /* 0x000e620000000800 */
[----:B------:R3:W-:Y:S04]  /*243e0*/  STL.64 [R1+0xd38], R10 ;  /* 0x000d380a01007387 */ /* 0x0007e80000100a00 */
[----:B------:R3:W-:Y:S01]  /*243f0*/  LDGSTS.E [R251+0x2400c], desc[UR52][R10.64], !P0 ;  /* 0x2400c0000afb7fae */ /* 0x0007e2000c121874 */
[----:B------:R-:W-:Y:S01]  /*24400*/  VIADD R5, R183, 0xfffffe97 ;  /* 0xfffffe97b7057836 */ /* 0x000fe20000000000 */
[----:B------:R-:W-:Y:S01]  /*24410*/  ISETP.GE.U32.AND P0, PT, R6, 0x7ffffe35, PT ;  /* 0x7ffffe350600780c */ /* 0x000fe20003f06070 */
[----:B------:R-:W1:Y:S01]  /*24420*/  LDC R191, c[0x0][0x230] ;  /* 0x00008c00ffbf7b82 */ /* 0x000e620000000800 */
[----:B----4-:R-:W-:Y:S01]  /*24430*/  IMAD.WIDE R184, R0, 0x4, R184 ;  /* 0x0000000400b87825 */ /* 0x010fe200078e02b8 */
[----:B---3--:R-:W-:-:S06]  /*24440*/  IADD3 R3, R3, -0x16a, RZ ;  /* 0xfffffe9603037810 */ /* 0x008fcc0007ffe0ff */
[----:B------:R-:W3:Y:S01]  /*24450*/  LDC R6, c[0x0][0x230] ;  /* 0x00008c00ff067b82 */ /* 0x000ee20000000800 */
[C---:B------:R-:W-:Y:S02]  /*24460*/  IMAD.WIDE R8, R0.reuse, 0x4, R188 ;  /* 0x0000000400087825 */ /* 0x040fe400078e02bc */
[----:B------:R-:W4:Y:S02]  /*24470*/  LDL.LU.64 R188, [R1+0xd00] ;  /* 0x000d000001bc7983 */ /* 0x000f240000300a00 */
[----:B------:R-:W-:Y:S02]  /*24480*/  IMAD.WIDE R10, R0, 0x4, R192 ;  /* 0x00000004000a7825 */ /* 0x000fe400078e02c0 */
[----:B------:R2:W-:Y:S04]  /*24490*/  STL.64 [R1+0x3a8], R8 ;  /* 0x0003a80801007387 */ /* 0x0005e80000100a00 */
[----:B------:R-:W3:Y:S04]  /*244a0*/  LDL.LU.64 R196, [R1+0xcf8] ;  /* 0x000cf80001c47983 */ /* 0x000ee80000300a00 */
[----:B------:R2:W-:Y:S01]  /*244b0*/  LDGSTS.E [R251+0x28000], desc[UR52][R8.64], !P2 ;  /* 0x2800000008fb7fae */ /* 0x0005e2000d121874 */
[----:B------:R-:W-:-:S03]  /*244c0*/  ISETP.GE.U32.AND P2, PT, R5, 0x7ffffe18, PT ;  /* 0x7ffffe180500780c */ /* 0x000fc60003f46070 */
[----:B------:R1:W-:Y:S01]  /*244d0*/  STL.64 [R1+0x3b8], R10 ;  /* 0x0003b80a01007387 */ /* 0x0003e20000100a00 */
[----:B------:R-:W-:-:S03]  /*244e0*/  VIADD R5, R182, 0xfffffe95 ;  /* 0xfffffe95b6057836 */ /* 0x000fc60000000000 */
[----:B------:R-:W3:Y:S01]  /*244f0*/  LDL.LU.64 R192, [R1+0xcf0] ;  /* 0x000cf00001c07983 */ /* 0x000ee20000300a00 */
[----:B--2---:R-:W-:-:S03]  /*24500*/  IMAD.WIDE R8, R0, 0x4, R186 ;  /* 0x0000000400087825 */ /* 0x004fc600078e02ba */
[----:B------:R1:W-:Y:S04]  /*24510*/  LDGSTS.E [R251+0x28004], desc[UR52][R10.64], !P5 ;  /* 0x280040000afb7fae */ /* 0x0003e8000e921874 */
[----:B------:R2:W-:Y:S04]  /*24520*/  STL.64 [R1+0x3d0], R8 ;  /* 0x0003d00801007387 */ /* 0x0005e80000100a00 */
[----:B------:R-:W3:Y:S04]  /*24530*/  LDL.LU.64 R182, [R1+0xd30] ;  /* 0x000d300001b67983 */ /* 0x000ee80000300a00 */
[----:B------:R2:W-:Y:S01]  /*24540*/  LDGSTS.E [R251+0x28008], desc[UR52][R8.64], !P4 ;  /* 0x2800800008fb7fae */ /* 0x0005e2000e121874 */
[----:B------:R-:W-:Y:S01]  /*24550*/  VIADD R7, R7, 0xfffffef1 ;  /* 0xfffffef107077836 */ /* 0x000fe20000000000 */
[----:B-1----:R-:W1:Y:S02]  /*24560*/  LDC R10, c[0x0][0x230] ;  /* 0x00008c00ff0a7b82 */ /* 0x002e640000000800 */
[----:B------:R-:W3:Y:S04]  /*24570*/  LDL.LU.64 R186, [R1+0xce8] ;  /* 0x000ce80001ba7983 */ /* 0x000ee80000300a00 */
[----:B------:R2:W-:Y:S02]  /*24580*/  STL.64 [R1+0x3e0], R184 ;  /* 0x0003e0b801007387 */ /* 0x0005e40000100a00 */
[----:B------:R-:W1:Y:S01]  /*24590*/  LDC R11, c[0x0][0x230] ;  /* 0x00008c00ff0b7b82 */ /* 0x000e620000000800 */
[----:B--2---:R-:W-:Y:S01]  /*245a0*/  IMAD.WIDE R8, R0, 0x4, R194 ;  /* 0x0000000400087825 */ /* 0x004fe200078e02c2 */
[----:B------:R-:W-:Y:S04]  /*245b0*/  LDGSTS.E [R251+0x2800c], desc[UR52][R184.64], !P0 ;  /* 0x2800c000b8fb7fae */ /* 0x000fe8000c121874 */
[----:B------:R2:W-:Y:S01]  /*245c0*/  STL.64 [R1+0x3f0], R8 ;  /* 0x0003f00801007387 */ /* 0x0005e20000100a00 */
[----:B------:R-:W-:-:S02]  /*245d0*/  ISETP.GE.U32.AND P5, PT, R3, 0x7ffffe17, PT ;  /* 0x7ffffe170300780c */ /* 0x000fc40003fa6070 */
[----:B------:R-:W-:Y:S01]  /*245e0*/  ISETP.GE.U32.AND P4, PT, R5, 0x7ffffe16, PT ;  /* 0x7ffffe160500780c */ /* 0x000fe20003f86070 */
[----:B------:R2:W-:Y:S04]  /*245f0*/  LDGSTS.E [R251+0x2c000], desc[UR52][R8.64], !P2 ;  /* 0x2c00000008fb7fae */ /* 0x0005e8000d121874 */
[----:B------:R-:W2:Y:S01]  /*24600*/  LDL.LU.64 R184, [R1+0xce0] ;  /* 0x000ce00001b87983 */ /* 0x000ea20000300a00 */
[----:B------:R-:W-:Y:S01]  /*24610*/  ISETP.GE.U32.AND P0, PT, R7, 0x7ffffe72, PT ;  /* 0x7ffffe720700780c */ /* 0x000fe20003f06070 */
[----:B------:R-:W-:Y:S01]  /*24620*/  VIADD R5, R190, 0xfffffe94 ;  /* 0xfffffe94be057836 */ /* 0x000fe20000000000 */
[----:B------:R-:W1:Y:S01]  /*24630*/  LDC R3, c[0x0][0x230] ;  /* 0x00008c00ff037b82 */ /* 0x000e620000000800 */
[----:B------:R-:W2:Y:S03]  /*24640*/  LDL.LU.64 R194, [R1+0xcd8] ;  /* 0x000cd80001c27983 */ /* 0x000ea60000300a00 */
[----:B------:R-:W-:-:S04]  /*24650*/  ISETP.GE.U32.AND P2, PT, R5, 0x7ffffe15, PT ;  /* 0x7ffffe150500780c */ /* 0x000fc80003f46070 */
[----:B------:R-:W1:Y:S01]  /*24660*/  LDC R7, c[0x0][0x230] ;  /* 0x00008c00ff077b82 */ /* 0x000e620000000800 */
[----:B----4-:R-:W-:Y:S01]  /*24670*/  IMAD.WIDE R188, R0, 0x4, R188 ;  /* 0x0000000400bc7825 */ /* 0x010fe200078e02bc */
[----:B---3--:R-:W-:-:S06]  /*24680*/  IADD3 R6, R6, -0x110, RZ ;  /* 0xfffffef006067810 */ /* 0x008fcc0007ffe0ff */
[----:B------:R-:W3:Y:S01]  /*24690*/  LDC R190, c[0x0][0x230] ;  /* 0x00008c00ffbe7b82 */ /* 0x000ee20000000800 */
[C---:B--2---:R-:W-:Y:S01]  /*246a0*/  IMAD.WIDE R8, R0.reuse, 0x4, R196 ;  /* 0x0000000400087825 */ /* 0x044fe200078e02c4 */
[----:B------:R2:W-:Y:S04]  /*246b0*/  STL.64 [R1+0x400], R188 ;  /* 0x000400bc01007387 */ /* 0x0005e80000100a00 */
[----:B------:R-:W-:Y:S04]  /*246c0*/  LDGSTS.E [R251+0x2c004], desc[UR52][R188.64], !P5 ;  /* 0x2c004000bcfb7fae */ /* 0x000fe8000e921874 */
[----:B------:R4:W-:Y:S04]  /*246d0*/  STL.64 [R1+0x410], R8 ;  /* 0x0004100801007387 */ /* 0x0009e80000100a00 */
[----:B------:R4:W-:Y:S04]  /*246e0*/  LDGSTS.E [R251+0x2c008], desc[UR52][R8.64], !P4 ;  /* 0x2c00800008fb7fae */ /* 0x0009e8000e121874 */
[----:B--2---:R-:W2:Y:S01]  /*246f0*/  LDL.LU.64 R188, [R1+0xcd0] ;  /* 0x000cd00001bc7983 */ /* 0x004ea20000300a00 */
[----:B----4-:R-:W-:-:S03]  /*24700*/  IMAD.WIDE R8, R0, 0x4, R192 ;  /* 0x0000000400087825 */ /* 0x010fc600078e02c0 */
[----:B------:R-:W4:Y:S01]  /*24710*/  LDL.LU.64 R192, [R1+0xcc8] ;  /* 0x000cc80001c07983 */ /* 0x000f220000300a00 */
[----:B------:R-:W-:-:S03]  /*24720*/  IMAD.WIDE R182, R0, 0x4, R182 ;  /* 0x0000000400b67825 */ /* 0x000fc600078e02b6 */
[----:B------:R1:W-:Y:S04]  /*24730*/  STL.64 [R1+0x420], R8 ;  /* 0x0004200801007387 */ /* 0x0003e80000100a00 */
[----:B------:R1:W-:Y:S04]  /*24740*/  LDGSTS.E [R251+0x2c00c], desc[UR52][R8.64], !P2 ;  /* 0x2c00c00008fb7fae */ /* 0x0003e8000d121874 */
[----:B------:R3:W-:Y:S04]  /*24750*/  STL.64 [R1+0xcf0], R182 ;  /* 0x000cf0b601007387 */ /* 0x0007e80000100a00 */
[----:B------:R-:W-:Y:S01]  /*24760*/  LDGSTS.E [R250+0x20000], desc[UR52][R182.64], !P6 ;  /* 0x20000000b6fa7fae */ /* 0x000fe2000f121874 */
[----:B-1----:R-:W-:-:S05]  /*24770*/  IMAD.WIDE R8, R0, 0x4, R186 ;  /* 0x0000000400087825 */ /* 0x002fca00078e02ba */
[----:B------:R1:W-:Y:S01]  /*24780*/  LDGSTS.E [R250+0x20004], desc[UR52][R8.64], !P1 ;  /* 0x2000400008fa7fae */ /* 0x0003e2000c921874 */
[----:B------:R-:W-:-:S03]  /*24790*/  IMAD.WIDE R184, R0, 0x4, R184 ;  /* 0x0000000400b87825 */ /* 0x000fc600078e02b8 */
[----:B---3--:R-:W3:Y:S04]  /*247a0*/  LDL.LU.64 R182, [R1+0xcc0] ;  /* 0x000cc00001b67983 */ /* 0x008ee80000300a00 */
[----:B------:R1:W-:Y:S04]  /*247b0*/  STL.64 [R1+0xce8], R8 ;  /* 0x000ce80801007387 */ /* 0x0003e80000100a00 */
[----:B------:R-:W3:Y:S04]  /*247c0*/  LDL.LU.64 R186, [R1+0xcb8] ;  /* 0x000cb80001ba7983 */ /* 0x000ee80000300a00 */
[----:B------:R1:W-:Y:S04]  /*247d0*/  STL.64 [R1+0xce0], R184 ;  /* 0x000ce0b801007387 */ /* 0x0003e80000100a00 */
[----:B------:R-:W-:Y:S01]  /*247e0*/  LDGSTS.E [R250+0x20008], desc[UR52][R184.64], !P0 ;  /* 0x20008000b8fa7fae */ /* 0x000fe2000c121874 */
[----:B-1----:R-:W-:-:S03]  /*247f0*/  IMAD.WIDE R8, R0, 0x4, R194 ;  /* 0x0000000400087825 */ /* 0x002fc600078e02c2 */
[----:B------:R-:W3:Y:S04]  /*24800*/  LDL.LU.64 R184, [R1+0xcb0] ;  /* 0x000cb00001b87983 */ /* 0x000ee80000300a00 */
[----:B------:R4:W-:Y:S04]  /*24810*/  STL.64 [R1+0xcd8], R8 ;  /* 0x000cd80801007387 */ /* 0x0009e80000100a00 */
[----:B------:R-:W3:Y:S01]  /*24820*/  LDL.LU.64 R196, [R1+0xca8] ;  /* 0x000ca80001c47983 */ /* 0x000ee20000300a00 */
[----:B------:R-:W-:Y:S01]  /*24830*/  VIADD R5, R191, 0xfffffeef ;  /* 0xfffffeefbf057836 */ /* 0x000fe20000000000 */
[----:B------:R-:W-:Y:S01]  /*24840*/  ISETP.GE.U32.AND P5, PT, R6, 0x7ffffe71, PT ;  /* 0x7ffffe710600780c */ /* 0x000fe20003fa6070 */
[----:B------:R-:W-:Y:S01]  /*24850*/  VIADD R3, R3, 0xfffffed3 ;  /* 0xfffffed303037836 */ /* 0x000fe20000000000 */
[----:B------:R-:W1:Y:S02]  /*24860*/  LDC R6, c[0x0][0x230] ;  /* 0x00008c00ff067b82 */ /* 0x000e640000000800 */
[----:B------:R-:W-:Y:S01]  /*24870*/  ISETP.GE.U32.AND P4, PT, R5, 0x7ffffe70, PT ;  /* 0x7ffffe700500780c */ /* 0x000fe20003f86070 */
[----:B------:R-:W-:Y:S01]  /*24880*/  VIADD R5, R10, 0xfffffeee ;  /* 0xfffffeee0a057836 */ /* 0x000fe20000000000 */
[----:B------:R-:W-:-:S04]  /*24890*/  ISETP.GE.U32.AND P6, PT, R3, 0x7ffffe54, PT ;  /* 0x7ffffe540300780c */ /* 0x000fc80003fc6070 */
[----:B------:R-:W-:Y:S01]  /*248a0*/  ISETP.GE.U32.AND P2, PT, R5, 0x7ffffe6f, PT ;  /* 0x7ffffe6f0500780c */ /* 0x000fe20003f46070 */
[----:B------:R-:W-:Y:S01]  /*248b0*/  VIADD R7, R7, 0xfffffed1 ;  /* 0xfffffed107077836 */ /* 0x000fe20000000000 */
[----:B------:R-:W-:Y:S01]  /*248c0*/  IADD3 R5, R11, -0x12e, RZ ;  /* 0xfffffed20b057810 */ /* 0x000fe20007ffe0ff */
[----:B------:R4:W-:Y:S01]  /*248d0*/  LDGSTS.E [R250+0x2000c], desc[UR52][R8.64], !P5 ;  /* 0x2000c00008fa7fae */ /* 0x0009e2000e921874 */
[----:B------:R-:W3:Y:S02]  /*248e0*/  LDC R10, c[0x0][0x230] ;  /* 0x00008c00ff0a7b82 */ /* 0x000ee40000000800 */
[----:B------:R-:W-:Y:S02]  /*248f0*/  ISETP.GE.U32.AND P1, PT, R5, 0x7ffffe53, PT ;  /* 0x7ffffe530500780c */ /* 0x000fe40003f26070 */
[----:B------:R-:W-:Y:S01]  /*24900*/  ISETP.GE.U32.AND P0, PT, R7, 0x7ffffe52, PT ;  /* 0x7ffffe520700780c */ /* 0x000fe20003f06070 */
[----:B------:R-:W-:-:S03]  /*24910*/  VIADD R5, R190, 0xfffffed0 ;  /* 0xfffffed0be057836 */ /* 0x000fc60000000000 */
[----:B------:R-:W3:Y:S02]  /*24920*/  LDC R3, c[0x0][0x230] ;  /* 0x00008c00ff037b82 */ /* 0x000ee40000000800 */
[----:B------:R-:W-:Y:S01]  /*24930*/  ISETP.GE.U32.AND P5, PT, R5, 0x7ffffe51, PT ;  /* 0x7ffffe510500780c */ /* 0x000fe20003fa6070 */
[----:B-1----:R-:W-:-:S05]  /*24940*/  VIADD R6, R6, 0xfffffeb3 ;  /* 0xfffffeb306067836 */ /* 0x002fca0000000000 */
[----:B------:R-:W1:Y:S08]  /*24950*/  LDC R11, c[0x0][0x230] ;  /* 0x00008c00ff0b7b82 */ /* 0x000e700000000800 */
[----:B------:R-:W1:Y:S08]  /*24960*/  LDC R7, c[0x0][0x230] ;  /* 0x00008c00ff077b82 */ /* 0x000e700000000800 */
[----:B------:R-:W1:Y:S01]  /*24970*/  LDC R191, c[0x0][0x230] ;  /* 0x00008c00ffbf7b82 */ /* 0x000e620000000800 */
[----:B--2---:R-:W-:-:S07]  /*24980*/  IMAD.WIDE R188, R0, 0x4, R188 ;  /* 0x0000000400bc7825 */ /* 0x004fce00078e02bc */
[----:B------:R-:W2:Y:S01]  /*24990*/  LDC R190, c[0x0][0x230] ;  /* 0x00008c00ffbe7b82 */ /* 0x000ea20000000800 */
[----:B------:R1:W-:Y:S04]  /*249a0*/  STL.64 [R1+0xcd0], R188 ;  /* 0x000cd0bc01007387 */ /* 0x0003e80000100a00 */
[----:B------:R-:W2:Y:S01]  /*249b0*/  LDL.LU.64 R194, [R1+0xca0] ;  /* 0x000ca00001c27983 */ /* 0x000ea20000300a00 */
[----:B----4-:R-:W-:-:S03]  /*249c0*/  IMAD.WIDE R8, R0, 0x4, R192 ;  /* 0x0000000400087825 */ /* 0x010fc600078e02c0 */
[----:B------:R-:W-:Y:S04]  /*249d0*/  LDGSTS.E [R250+0x24000], desc[UR52][R188.64], !P6 ;  /* 0x24000000bcfa7fae */ /* 0x000fe8000f121874 */
[----:B------:R4:W-:Y:S04]  /*249e0*/  STL.64 [R1+0xcc8], R8 ;  /* 0x000cc80801007387 */ /* 0x0009e80000100a00 */
[----:B------:R4:W-:Y:S04]  /*249f0*/  LDGSTS.E [R250+0x24004], desc[UR52][R8.64], !P1 ;  /* 0x2400400008fa7fae */ /* 0x0009e8000c921874 */
[----:B-1----:R-:W2:Y:S04]  /*24a00*/  LDL.LU.64 R188, [R1+0xc98] ;  /* 0x000c980001bc7983 */ /* 0x002ea80000300a00 */
[----:B------:R-:W2:Y:S01]  /*24a10*/  LDL.LU.64 R192, [R1+0xc90] ;  /* 0x000c900001c07983 */ /* 0x000ea20000300a00 */
[----:B------:R-:W-:Y:S01]  /*24a20*/  ISETP.GE.U32.AND P6, PT, R6, 0x7ffffe34, PT ;  /* 0x7ffffe340600780c */ /* 0x000fe20003fc6070 */
[----:B---3--:R-:W-:Y:S01]  /*24a30*/  IMAD.WIDE R182, R0, 0x4, R182 ;  /* 0x0000000400b67825 */ /* 0x008fe200078e02b6 */
[----:B------:R-:W-:Y:S01]  /*24a40*/  IADD3 R5, R10, -0x14e, RZ ;  /* 0xfffffeb20a057810 */ /* 0x000fe20007ffe0ff */
[----:B------:R-:W1:Y:S02]  /*24a50*/  LDC R6, c[0x0][0x230] ;  /* 0x00008c00ff067b82 */ /* 0x000e640000000800 */
[C---:B----4-:R-:W-:Y:S01]  /*24a60*/  IMAD.WIDE R8, R0.reuse, 0x4, R186 ;  /* 0x0000000400087825 */ /* 0x050fe200078e02ba */
[----:B------:R3:W-:Y:S05]  /*24a70*/  STL.64 [R1+0xcc0], R182 ;  /* 0x000cc0b601007387 */ /* 0x0007ea0000100a00 */
[----:B------:R-:W4:Y:S01]  /*24a80*/  LDC R10, c[0x0][0x230] ;  /* 0x00008c00ff0a7b82 */ /* 0x000f220000000800 */
[----:B------:R-:W-:Y:S04]  /*24a90*/  LDGSTS.E [R250+0x24008], desc[UR52][R182.64], !P0 ;  /* 0x24008000b6fa7fae */ /* 0x000fe8000c121874 */
[----:B------:R3:W-:Y:S04]  /*24aa0*/  STL.64 [R1+0xcb8], R8 ;  /* 0x000cb80801007387 */ /* 0x0007e80000100a00 */
[----:B------:R3:W-:Y:S04]  /*24ab0*/  LDGSTS.E [R250+0x2400c], desc[UR52][R8.64], !P5 ;  /* 0x2400c00008fa7fae */ /* 0x0007e8000e921874 */
[----:B---3--:R-:W3:Y:S01]  /*24ac0*/  LDL.LU.64 R182, [R1+0xc88] ;  /* 0x000c880001b67983 */ /* 0x008ee20000300a00 */
[----:B------:R-:W-:-:S03]  /*24ad0*/  IMAD.WIDE R186, R0, 0x4, R184 ;  /* 0x0000000400ba7825 */ /* 0x000fc600078e02b8 */
[----:B------:R-:W3:Y:S01]  /*24ae0*/  LDL.LU.64 R184, [R1+0xc80] ;  /* 0x000c800001b87983 */ /* 0x000ee20000300a00 */
[----:B------:R-:W-:-:S03]  /*24af0*/  IMAD.WIDE R8, R0, 0x4, R196 ;  /* 0x0000000400087825 */ /* 0x000fc600078e02c4 */
[----:B------:R1:W-:Y:S04]  /*24b00*/  STL.64 [R1+0xcb0], R186 ;  /* 0x000cb0ba01007387 */ /* 0x0003e80000100a00 */
[----:B------:R-:W-:Y:S04]  /*24b10*/  LDGSTS.E [R250+0x28000], desc[UR52][R186.64], !P6 ;  /* 0x28000000bafa7fae */ /* 0x000fe8000f121874 */
[----:B------:R2:W-:Y:S04]  /*24b20*/  STL.64 [R1+0xca8], R8 ;  /* 0x000ca80801007387 */ /* 0x0005e80000100a00 */
[----:B-1----:R-:W3:Y:S01]  /*24b30*/  LDL.LU.64 R186, [R1+0xc78] ;  /* 0x000c780001ba7983 */ /* 0x002ee20000300a00 */
[----:B------:R-:W-:Y:S01]  /*24b40*/  ISETP.GE.U32.AND P1, PT, R5, 0x7ffffe33, PT ;  /* 0x7ffffe330500780c */ /* 0x000fe20003f26070 */
[----:B------:R-:W-:-:S02]  /*24b50*/  VIADD R3, R3, 0xfffffeb1 ;  /* 0xfffffeb103037836 */ /* 0x000fc40000000000 */
[----:B------:R-:W-:Y:S02]  /*24b60*/  VIADD R5, R11, 0xfffffeb0 ;  /* 0xfffffeb00b057836 */ /* 0x000fe40000000000 */
[----:B------:R-:W-:Y:S01]  /*24b70*/  VIADD R7, R7, 0xfffffe93 ;  /* 0xfffffe9307077836 */ /* 0x000fe20000000000 */
[----:B------:R-:W-:Y:S01]  /*24b80*/  ISETP.GE.U32.AND P0, PT, R3, 0x7ffffe32, PT ;  /* 0x7ffffe320300780c */ /* 0x000fe20003f06070 */
[----:B------:R-:W1:Y:S01]  /*24b90*/  LDC R11, c[0x0][0x230] ;  /* 0x00008c00ff0b7b82 */ /* 0x000e620000000800 */
[----:B------:R-:W-:Y:S02]  /*24ba0*/  ISETP.GE.U32.AND P5, PT, R5, 0x7ffffe31, PT ;  /* 0x7ffffe310500780c */ /* 0x000fe40003fa6070 */
[----:B------:R-:W-:Y:S02]  /*24bb0*/  IADD3 R5, R191, -0x16e, RZ ;  /* 0xfffffe92bf057810 */ /* 0x000fe40007ffe0ff */
[----:B------:R-:W-:Y:S01]  /*24bc0*/  ISETP.GE.U32.AND P6, PT, R7, 0x7ffffe14, PT ;  /* 0x7ffffe140700780c */ /* 0x000fe20003fc6070 */
[----:B------:R2:W-:Y:S01]  /*24bd0*/  LDGSTS.E [R250+0x28004], desc[UR52][R8.64], !P1 ;  /* 0x2800400008fa7fae */ /* 0x0005e2000c921874 */
[----:B------:R-:W-:Y:S01]  /*24be0*/  ISETP.GE.U32.AND P1, PT, R5, 0x7ffffe13, PT ;  /* 0x7ffffe130500780c */ /* 0x000fe20003f26070 */
[----:B----4-:R-:W-:Y:S01]  /*24bf0*/  VIADD R5, R10, 0xfffffe91 ;  /* 0xfffffe910a057836 */ /* 0x010fe20000000000 */
[----:B------:R-:W4:Y:S08]  /*24c00*/  LDC R3, c[0x0][0x230] ;  /* 0x00008c00ff037b82 */ /* 0x000f300000000800 */
[----:B------:R-:W1:Y:S01]  /*24c10*/  LDC R10, c[0x0][0x230] ;  /* 0x00008c00ff0a7b82 */ /* 0x000e620000000800 */
[----:B--2---:R-:W-:-:S07]  /*24c20*/  IMAD.WIDE R188, R0, 0x4, R188 ;  /* 0x0000000400bc7825 */ /* 0x004fce00078e02bc */
[----:B------:R-:W2:Y:S01]  /*24c30*/  LDC R7, c[0x0][0x230] ;  /* 0x00008c00ff077b82 */ /* 0x000ea20000000800 */
[----:B------:R-:W-:Y:S02]  /*24c40*/  IMAD.WIDE R8, R0, 0x4, R194 ;  /* 0x0000000400087825 */ /* 0x000fe400078e02c2 */
[----:B------:R-:W2:Y:S04]  /*24c50*/  LDL.LU.64 R194, [R1+0xc70] ;  /* 0x000c700001c27983 */ /* 0x000ea80000300a00 */
[----:B------:R4:W-:Y:S04]  /*24c60*/  STL.64 [R1+0xca0], R8 ;  /* 0x000ca00801007387 */ /* 0x0009e80000100a00 */
[----:B------:R4:W-:Y:S01]  /*24c70*/  LDGSTS.E [R250+0x28008], desc[UR52][R8.64], !P0 ;  /* 0x2800800008fa7fae */ /* 0x0009e2000c121874 */
[----:B------:R-:W-:Y:S01]  /*24c80*/  ISETP.GE.U32.AND P0, PT, R5, 0x7ffffe12, PT ;  /* 0x7ffffe120500780c */ /* 0x000fe20003f06070 */
[----:B------:R-:W-:-:S02]  /*24c90*/  VIADD R5, R190, 0xfffffe90 ;  /* 0xfffffe90be057836 */ /* 0x000fc40000000000 */
[----:B------:R1:W-:Y:S04]  /*24ca0*/  STL.64 [R1+0xc98], R188 ;  /* 0x000c98bc01007387 */ /* 0x0003e80000100a00 */
[----:B------:R1:W-:Y:S01]  /*24cb0*/  LDGSTS.E [R250+0x2800c], desc[UR52][R188.64], !P5 ;  /* 0x2800c000bcfa7fae */ /* 0x0003e2000e921874 */
[----:B----4-:R-:W-:-:S05]  /*24cc0*/  IMAD.WIDE R8, R0, 0x4, R192 ;  /* 0x0000000400087825 */ /* 0x010fca00078e02c0 */
[----:B------:R4:W-:Y:S01]  /*24cd0*/  STL.64 [R1+0xc90], R8 ;  /* 0x000c900801007387 */ /* 0x0009e20000100a00 */
[----:B---3--:R-:W-:-:S03]  /*24ce0*/  IMAD.WIDE R182, R0, 0x4, R182 ;  /* 0x0000000400b67825 */ /* 0x008fc600078e02b6 */
[----:B------:R-:W3:Y:S01]  /*24cf0*/  LDL.LU.64 R190, [R1+0xc68] ;  /* 0x000c680001be7983 */ /* 0x000ee20000300a00 */
[----:B------:R-:W-:-:S03]  /*24d00*/  IMAD.WIDE R186, R0, 0x4, R186 ;  /* 0x0000000400ba7825 */ /* 0x000fc600078e02ba */
[----:B------:R4:W-:Y:S01]  /*24d10*/  LDGSTS.E [R250+0x2c000], desc[UR52][R8.64], !P6 ;  /* 0x2c00000008fa7fae */ /* 0x0009e2000f121874 */
[----:B------:R-:W-:-:S03]  /*24d20*/  VIADD R6, R6, 0xfffffeed ;  /* 0xfffffeed06067836 */ /* 0x000fc60000000000 */
[----:B------:R-:W3:Y:S01]  /*24d30*/  LDL.LU.64 R192, [R1+0xc60] ;  /* 0x000c600001c07983 */ /* 0x000ee20000300a00 */
[----:B------:R-:W-:Y:S01]  /*24d40*/  ISETP.GE.U32.AND P6, PT, R5, 0x7ffffe11, PT ;  /* 0x7ffffe110500780c */ /* 0x000fe20003fc6070 */
[----:B-1----:R-:W1:Y:S02]  /*24d50*/  LDC R189, c[0x0][0x230] ;  /* 0x00008c00ffbd7b82 */ /* 0x002e640000000800 */
[----:B------:R4:W-:Y:S02]  /*24d60*/  STL.64 [R1+0xc88], R182 ;  /* 0x000c88b601007387 */ /* 0x0009e40000100a00 */
[----:B----4-:R-:W-:Y:S02]  /*24d70*/  IMAD.WIDE R8, R0, 0x4, R184 ;  /* 0x0000000400087825 */ /* 0x010fe400078e02b8 */
[----:B------:R-:W-:Y:S01]  /*24d80*/  LDGSTS.E [R250+0x2c004], desc[UR52][R182.64], !P1 ;  /* 0x2c004000b6fa7fae */ /* 0x000fe2000c921874 */
[----:B------:R-:W-:Y:S01]  /*24d90*/  IADD3 R3, R3, -0x114, RZ ;  /* 0xfffffeec03037810 */ /* 0x000fe20007ffe0ff */
[----:B------:R-:W4:Y:S02]  /*24da0*/  LDC R188, c[0x0][0x230] ;  /* 0x00008c00ffbc7b82 */ /* 0x000f240000000800 */
[----:B------:R-:W-:Y:S04]  /*24db0*/  STL.64 [R1+0xc80], R8 ;  /* 0x000c800801007387 */ /* 0x000fe80000100a00 */
[----:B------:R-:W4:Y:S04]  /*24dc0*/  LDL.LU.64 R184, [R1+0xc58] ;  /* 0x000c580001b87983 */ /* 0x000f280000300a00 */
[----:B------:R-:W4:Y:S04]  /*24dd0*/  LDL.LU.64 R182, [R1+0xc50] ;  /* 0x000c500001b67983 */ /* 0x000f280000300a00 */
[----:B------:R2:W-:Y:S04]  /*24de0*/  LDGSTS.E [R250+0x2c008], desc[UR52][R8.64], !P0 ;  /* 0x2c00800008fa7fae */ /* 0x0005e8000c121874 */
[----:B------:R1:W-:Y:S04]  /*24df0*/  STL.64 [R1+0xc78], R186 ;  /* 0x000c78ba01007387 */ /* 0x0003e80000100a00 */
[----:B------:R-:W-:Y:S04]  /*24e00*/  LDGSTS.E [R250+0x2c00c], desc[UR52][R186.64], !P6 ;  /* 0x2c00c000bafa7fae */ /* 0x000fe8000f121874 */
[----:B-1----:R-:W4:Y:S01]  /*24e10*/  LDL.LU.64 R186, [R1+0xc48] ;  /* 0x000c480001ba7983 */ /* 0x002f220000300a00 */
[----:B------:R-:W-:Y:S01]  /*24e20*/  VIADD R5, R11, 0xfffffeeb ;  /* 0xfffffeeb0b057836 */ /* 0x000fe20000000000 */
[----:B------:R-:W-:Y:S01]  /*24e30*/  ISETP.GE.U32.AND P5, PT, R6, 0x7ffffe6e, PT ;  /* 0x7ffffe6e0600780c */ /* 0x000fe20003fa6070 */
[----:B------:R-:W1:Y:S01]  /*24e40*/  LDC R11, c[0x0][0x230] ;  /* 0x00008c00ff0b7b82 */ /* 0x000e620000000800 */
[----:B------:R-:W-:-:S02]  /*24e50*/  ISETP.GE.U32.AND P1, PT, R3, 0x7ffffe6d, PT ;  /* 0x7ffffe6d0300780c */ /* 0x000fc40003f26070 */
[----:B------:R-:W-:Y:S01]  /*24e60*/  ISETP.GE.U32.AND P0, PT, R5, 0x7ffffe6c, PT ;  /* 0x7ffffe6c0500780c */ /* 0x000fe20003f06070 */
[----:B------:R-:W-:-:S04]  /*24e70*/  VIADD R5, R10, 0xfffffecf ;  /* 0xfffffecf0a057836 */ /* 0x000fc80000000000 */
[----:B------:R-:W1:Y:S08]  /*24e80*/  LDC R6, c[0x0][0x230] ;  /* 0x00008c00ff067b82 */ /* 0x000e700000000800 */
[----:B------:R-:W1:Y:S08]  /*24e90*/  LDC R3, c[0x0][0x230] ;  /* 0x00008c00ff037b82 */ /* 0x000e700000000800 */
[----:B------:R-:W1:Y:S01]  /*24ea0*/  LDC R10, c[0x0][0x230] ;  /* 0x00008c00ff0a7b82 */ /* 0x000e620000000800 */
[----:B--2---:R-:W-:-:S05]  /*24eb0*/  IMAD.WIDE R8, R0, 0x4, R194 ;  /* 0x0000000400087825 */ /* 0x004fca00078e02c2 */
[----:B------:R2:W-:Y:S04]  /*24ec0*/  STL.64 [R1+0xc70], R8 ;  /* 0x000c700801007387 */ /* 0x0005e80000100a00 */
[----:B------:R-:W-:Y:S04]  /*24ed0*/  STL.64 [R1+0x19a0], R250 ;  /* 0x0019a0fa01007387 */ /* 0x000fe80000100a00 */
[----:B------:R-:W4:Y:S04]  /*24ee0*/  LDL.LU.64 R196, [R1+0xc40] ;  /* 0x000c400001c47983 */ /* 0x000f280000300a00 */
[----:B------:R2:W-:Y:S04]  /*24ef0*/  LDGSTS.E [R249+0x20000], desc[UR52][R8.64], !P4 ;  /* 0x2000000008f97fae */ /* 0x0005e8000e121874 */
[----:B------:R-:W4:Y:S01]  /*24f00*/  LDL.LU.64 R194, [R1+0xc38] ;  /* 0x000c380001c27983 */ /* 0x000f220000300a00 */
[----:B------:R-:W-:Y:S01]  /*24f10*/  ISETP.GE.U32.AND P4, PT, R5, 0x7ffffe50, PT ;  /* 0x7ffffe500500780c */ /* 0x000fe20003f86070 */
[----:B---3--:R-:W-:-:S05]  /*24f20*/  IMAD.WIDE R190, R0, 0x4, R190 ;  /* 0x0000000400be7825 */ /* 0x008fca00078e02be */
[----:B------:R3:W-:Y:S04]  /*24f30*/  STL.64 [R1+0xc68], R190 ;  /* 0x000c68be01007387 */ /* 0x0007e80000100a00 */
[----:B------:R-:W-:Y:S01]  /*24f40*/  LDGSTS.E [R249+0x20004], desc[UR52][R190.64], !P2 ;  /* 0x20004000bef97fae */ /* 0x000fe2000d121874 */
[----:B--2---:R-:W-:-:S05]  /*24f50*/  IMAD.WIDE R8, R0, 0x4, R192 ;  /* 0x0000000400087825 */ /* 0x004fca00078e02c0 */
[----:B------:R2:W-:Y:S04]  /*24f60*/  STL.64 [R1+0xc60], R8 ;  /* 0x000c600801007387 */ /* 0x0005e80000100a00 */
[----:B---3--:R-:W3:Y:S04]  /*24f70*/  LDL.LU.64 R190, [R1+0xc30] ;  /* 0x000c300001be7983 */ /* 0x008ee80000300a00 */
[----:B------:R2:W-:Y:S01]  /*24f80*/  LDGSTS.E [R249+0x20008], desc[UR52][R8.64], !P5 ;  /* 0x2000800008f97fae */ /* 0x0005e2000e921874 */
[----:B----4-:R-:W-:-:S03]  /*24f90*/  IMAD.WIDE R192, R0, 0x4, R184 ;  /* 0x0000000400c07825 */ /* 0x010fc600078e02b8 */
[----:B------:R-:W4:Y:S01]  /*24fa0*/  LDL.LU.64 R184, [R1+0xc28] ;  /* 0x000c280001b87983 */ /* 0x000f220000300a00 */
[----:B--2---:R-:W-:-:S03]  /*24fb0*/  IMAD.WIDE R8, R0, 0x4, R182 ;  /* 0x0000000400087825 */ /* 0x004fc600078e02b6 */
[----:B------:R2:W-:Y:S01]  /*24fc0*/  STL.64 [R1+0xc58], R192 ;  /* 0x000c58c001007387 */ /* 0x0005e20000100a00 */
[----:B-1----:R-:W-:Y:S01]  /*24fd0*/  IADD3 R6, R6, -0x132, RZ ;  /* 0xfffffece06067810 */ /* 0x002fe20007ffe0ff */
[----:B------:R-:W1:Y:S02]  /*24fe0*/  LDC R183, c[0x0][0x230] ;  /* 0x00008c00ffb77b82 */ /* 0x000e640000000800 */
[----:B------:R-:W-:Y:S04]  /*24ff0*/  LDGSTS.E [R249+0x2000c], desc[UR52][R192.64], !P1 ;  /* 0x2000c000c0f97fae */ /* 0x000fe8000c921874 */
[----:B------:R2:W-:Y:S01]  /*25000*/  STL.64 [R1+0xc50], R8 ;  /* 0x000c500801007387 */ /* 0x0005e20000100a00 */
[----:B------:R-:W-:Y:S01]  /*25010*/  VIADD R5, R189, 0xfffffecd ;  /* 0xfffffecdbd057836 */ /* 0x000fe20000000000 */
[----:B------:R-:W4:Y:S02]  /*25020*/  LDC R182, c[0x0][0x230] ;  /* 0x00008c00ffb67b82 */ /* 0x000f240000000800 */
[----:B------:R2:W-:Y:S04]  /*25030*/  LDGSTS.E [R249+0x24000], desc[UR52][R8.64], !P4 ;  /* 0x2400000008f97fae */ /* 0x0005e8000e121874 */
[----:B--2---:R-:W2:Y:S01]  /*25040*/  LDL.LU.64 R192, [R1+0xc20] ;  /* 0x000c200001c07983 */ /* 0x004ea20000300a00 */
[----:B------:R-:W-:-:S03]  /*25050*/  IMAD.WIDE R8, R0, 0x4, R186 ;  /* 0x0000000400087825 */ /* 0x000fc600078e02ba */
[----:B------:R-:W2:Y:S01]  /*25060*/  LDL.LU.64 R186, [R1+0xc18] ;  /* 0x000c180001ba7983 */ /* 0x000ea20000300a00 */
[----:B------:R-:W-:Y:S01]  /*25070*/  ISETP.GE.U32.AND P2, PT, R6, 0x7ffffe4f, PT ;  /* 0x7ffffe4f0600780c */ /* 0x000fe20003f46070 */
[----:B------:R-:W-:Y:S01]  /*25080*/  VIADD R3, R3, 0xfffffecc ;  /* 0xfffffecc03037836 */ /* 0x000fe20000000000 */
[----:B------:R-:W-:Y:S01]  /*25090*/  ISETP.GE.U32.AND P5, PT, R5, 0x7ffffe4e, PT ;  /* 0x7ffffe4e0500780c */ /* 0x000fe20003fa6070 */
[----:B------:R-:W-:Y:S01]  /*250a0*/  VIADD R5, R11, 0xfffffeaf ;  /* 0xfffffeaf0b057836 */ /* 0x000fe20000000000 */
[----:B------:R1:W-:Y:S01]  /*250b0*/  STL.64 [R1+0xc48], R8 ;  /* 0x000c480801007387 */ /* 0x0003e20000100a00 */
[----:B------:R-:W-:Y:S01]  /*250c0*/  VIADD R7, R7, 0xfffffeea ;  /* 0xfffffeea07077836 */ /* 0x000fe20000000000 */
[----:B------:R-:W-:Y:S01]  /*250d0*/  ISETP.GE.U32.AND P1, PT, R3, 0x7ffffe4d, PT ;  /* 0x7ffffe4d0300780c */ /* 0x000fe20003f26070 */
[----:B------:R-:W2:Y:S01]  /*250e0*/  LDC R6, c[0x0][0x230] ;  /* 0x00008c00ff067b82 */ /* 0x000ea20000000800 */
[----:B------:R-:W-:Y:S02]  /*250f0*/  ISETP.GE.U32.AND P4, PT, R5, 0x7ffffe30, PT ;  /* 0x7ffffe300500780c */ /* 0x000fe40003f86070 */
[----:B------:R-:W-:-:S03]  /*25100*/  IADD3 R5, R10, -0x152, RZ ;  /* 0xfffffeae0a057810 */ /* 0x000fc60007ffe0ff */
[----:B------:R1:W-:Y:S01]  /*25110*/  LDGSTS.E [R249+0x24004], desc[UR52][R8.64], !P2 ;  /* 0x2400400008f97fae */ /* 0x0003e2000d121874 */
[----:B------:R-:W-:Y:S01]  /*25120*/  ISETP.GE.U32.AND P2, PT, R5, 0x7ffffe2f, PT ;  /* 0x7ffffe2f0500780c */ /* 0x000fe20003f46070 */
[----:B------:R-:W-:Y:S01]  /*25130*/  VIADD R5, R188, 0xfffffeac ;  /* 0xfffffeacbc057836 */ /* 0x000fe20000000000 */
[----:B------:R-:W-:Y:S01]  /*25140*/  ISETP.GE.U32.AND P6, PT, R7, 0x7ffffe6b, PT ;  /* 0x7ffffe6b0700780c */ /* 0x000fe20003fc6070 */
[----:B------:R-:W2:Y:S08]  /*25150*/  LDC R3, c[0x0][0x230] ;  /* 0x00008c00ff037b82 */ /* 0x000eb00000000800 */
[----:B------:R-:W2:Y:S01]  /*25160*/  LDC R7, c[0x0][0x230] ;  /* 0x00008c00ff077b82 */ /* 0x000ea20000000800 */
[----:B------:R-:W-:-:S05]  /*25170*/  IMAD.WIDE R10, R0, 0x4, R196 ;  /* 0x00000004000a7825 */ /* 0x000fca00078e02c4 */
[----:B------:R3:W-:Y:S01]  /*25180*/  STL.64 [R1+0xc40], R10 ;  /* 0x000c400a01007387 */ /* 0x0007e20000100a00 */
[----:B-1----:R-:W-:-:S03]  /*25190*/  IMAD.WIDE R8, R0, 0x4, R194 ;  /* 0x0000000400087825 */ /* 0x002fc600078e02c2 */
[----:B------:R-:W2:Y:S04]  /*251a0*/  LDL.LU.64 R188, [R1+0xc10] ;  /* 0x000c100001bc7983 */ /* 0x000ea80000300a00 */
[----:B------:R3:W-:Y:S04]  /*251b0*/  LDGSTS.E [R249+0x24008], desc[UR52][R10.64], !P5 ;  /* 0x240080000af97fae */ /* 0x0007e8000e921874 */
[----:B------:R4:W-:Y:S04]  /*251c0*/  STL.64 [R1+0xc38], R8 ;  /* 0x000c380801007387 */ /* 0x0009e80000100a00 */
[----:B------:R-:W2:Y:S04]  /*251d0*/  LDL.LU.64 R194, [R1+0xc08] ;  /* 0x000c080001c27983 */ /* 0x000ea80000300a00 */
[----:B------:R4:W-:Y:S01]  /*251e0*/  LDGSTS.E [R249+0x2400c], desc[UR52][R8.64], !P1 ;  /* 0x2400c00008f97fae */ /* 0x0009e2000c921874 */
[----:B------:R-:W-:-:S02]  /*251f0*/  ISETP.GE.U32.AND P1, PT, R5, 0x7ffffe2d, PT ;  /* 0x7ffffe2d0500780c */ /* 0x000fc40003f26070 */
[----:B------:R-:W-:Y:S01]  /*25200*/  IADD3 R5, R183, -0x172, RZ ;  /* 0xfffffe8eb7057810 */ /* 0x000fe20007ffe0ff */
[C---:B---3--:R-:W-:Y:S02]  /*25210*/  IMAD.WIDE R10, R0.reuse, 0x4, R190 ;  /* 0x00000004000a7825 */ /* 0x048fe400078e02be */
[----:B------:R-:W1:Y:S03]  /*25220*/  LDC R190, c[0x0][0x230] ;  /* 0x00008c00ffbe7b82 */ /* 0x000e660000000800 */
[----:B------:R2:W-:Y:S04]  /*25230*/  STL.64 [R1+0xc30], R10 ;  /* 0x000c300a01007387 */ /* 0x0005e80000100a00 */
[----:B------:R2:W-:Y:S01]  /*25240*/  LDGSTS.E [R249+0x28000], desc[UR52][R10.64], !P4 ;  /* 0x280000000af97fae */ /* 0x0005e2000e121874 */
[C---:B----4-:R-:W-:Y:S01]  /*25250*/  IMAD.WIDE R8, R0.reuse, 0x4, R184 ;  /* 0x0000000400087825 */ /* 0x050fe200078e02b8 */
[----:B------:R-:W3:Y:S02]  /*25260*/  LDC R191, c[0x0][0x230] ;  /* 0x00008c00ffbf7b82 */ /* 0x000ee40000000800 */
[----:B------:R-:W4:Y:S04]  /*25270*/  LDL.LU.64 R184, [R1+0xc00] ;  /* 0x000c000001b87983 */ /* 0x000f280000300a00 */
[----:B------:R2:W-:Y:S04]  /*25280*/  STL.64 [R1+0xc28], R8 ;  /* 0x000c280801007387 */ /* 0x0005e80000100a00 */
[----:B------:R-:W3:Y:S04]  /*25290*/  LDL.LU.64 R196, [R1+0xbf8] ;  /* 0x000bf80001c47983 */ /* 0x000ee80000300a00 */
[----:B------:R1:W-:Y:S01]  /*252a0*/  LDGSTS.E [R249+0x28004], desc[UR52][R8.64], !P2 ;  /* 0x2800400008f97fae */ /* 0x0003e2000d121874 */
[----:B--2---:R-:W-:-:S05]  /*252b0*/  IMAD.WIDE R10, R0, 0x4, R192 ;  /* 0x00000004000a7825 */ /* 0x004fca00078e02c0 */
[----:B------:R2:W-:Y:S01]  /*252c0*/  STL.64 [R1+0xc20], R10 ;  /* 0x000c200a01007387 */ /* 0x0005e20000100a00 */
[----:B-1----:R-:W-:-:S03]  /*252d0*/  IMAD.WIDE R8, R0, 0x4, R186 ;  /* 0x0000000400087825 */ /* 0x002fc600078e02ba */
[----:B------:R-:W3:Y:S01]  /*252e0*/  LDL.LU.64 R186, [R1+0xbf0] ;  /* 0x000bf00001ba7983 */ /* 0x000ee20000300a00 */
[----:B------:R-:W-:Y:S01]  /*252f0*/  ISETP.GE.U32.AND P2, PT, R5, 0x7ffffe0f, PT ;  /* 0x7ffffe0f0500780c */ /* 0x000fe20003f46070 */
[----:B------:R-:W-:Y:S02]  /*25300*/  VIADD R5, R182, 0xfffffe8c ;  /* 0xfffffe8cb6057836 */ /* 0x000fe40000000000 */
[----:B------:R1:W-:Y:S04]  /*25310*/  STL.64 [R1+0xc18], R8 ;  /* 0x000c180801007387 */ /* 0x0003e80000100a00 */
[----:B------:R-:W3:Y:S04]  /*25320*/  LDL.LU.64 R182, [R1+0xbe8] ;  /* 0x000be80001b67983 */ /* 0x000ee80000300a00 */
[----:B------:R-:W3:Y:S01]  /*25330*/  LDL.LU.64 R192, [R1+0xbe0] ;  /* 0x000be00001c07983 */ /* 0x000ee20000300a00 */
[----:B------:R-:W-:-:S02]  /*25340*/  VIADD R7, R7, 0xfffffead ;  /* 0xfffffead07077836 */ /* 0x000fc40000000000 */
[----:B------:R-:W-:-:S03]  /*25350*/  VIADD R6, R6, 0xfffffe8f ;  /* 0xfffffe8f06067836 */ /* 0x000fc60000000000 */
[----:B------:R-:W-:Y:S02]  /*25360*/  ISETP.GE.U32.AND P5, PT, R7, 0x7ffffe2e, PT ;  /* 0x7ffffe2e0700780c */ /* 0x000fe40003fa6070 */
[----:B------:R-:W-:Y:S01]  /*25370*/  ISETP.GE.U32.AND P4, PT, R6, 0x7ffffe10, PT ;  /* 0x7ffffe100600780c */ /* 0x000fe20003f86070 */
[----:B------:R-:W-:Y:S01]  /*25380*/  VIADD R3, R3, 0xfffffe8d ;  /* 0xfffffe8d03037836 */ /* 0x000fe20000000000 */
[----:B------:R-:W3:Y:S08]  /*25390*/  LDC R7, c[0x0][0x230] ;  /* 0x00008c00ff077b82 */ /* 0x000ef00000000800 */
[----:B------:R-:W3:Y:S01]  /*253a0*/  LDC R6, c[0x0][0x230] ;  /* 0x00008c00ff067b82 */ /* 0x000ee20000000800 */
[----:B------:R2:W-:Y:S01]  /*253b0*/  LDGSTS.E [R249+0x28008], desc[UR52][R10.64], !P5 ;  /* 0x280080000af97fae */ /* 0x0005e2000e921874 */
[----:B------:R-:W-:-:S03]  /*253c0*/  ISETP.GE.U32.AND P5, PT, R3, 0x7ffffe0e, PT ;  /* 0x7ffffe0e0300780c */ /* 0x000fc60003fa6070 */
[----:B------:R1:W-:Y:S01]  /*253d0*/  LDGSTS.E [R249+0x2800c], desc[UR52][R8.64], !P1 ;  /* 0x2800c00008f97fae */ /* 0x0003e2000c921874 */
[----:B------:R-:W-:Y:S02]  /*253e0*/  ISETP.GE.U32.AND P1, PT, R5, 0x7ffffe0d, PT ;  /* 0x7ffffe0d0500780c */ /* 0x000fe40003f26070 */
[----:B------:R-:W3:Y:S08]  /*253f0*/  LDC R3, c[0x0][0x230] ;  /* 0x00008c00ff037b82 */ /* 0x000ef00000000800 */
[----:B--2---:R-:W2:Y:S08]  /*25400*/  LDC R10, c[0x0][0x230] ;  /* 0x00008c00ff0a7b82 */ /* 0x004eb00000000800 */
[----:B------:R-:W2:Y:S01]  /*25410*/  LDC R11, c[0x0][0x230] ;  /* 0x00008c00ff0b7b82 */ /* 0x000ea20000000800 */
[----:B------:R-:W-:-:S05]  /*25420*/  IMAD.WIDE R188, R0, 0x4, R188 ;  /* 0x0000000400bc7825 */ /* 0x000fca00078e02bc */
[----:B------:R2:W-:Y:S04]  /*25430*/  STL.64 [R1+0xc10], R188 ;  /* 0x000c10bc01007387 */ /* 0x0005e80000100a00 */
[----:B------:R-:W-:Y:S01]  /*25440*/  LDGSTS.E [R249+0x2c000], desc[UR52][R188.64], !P4 ;  /* 0x2c000000bcf97fae */ /* 0x000fe2000e121874 */
[----:B-1----:R-:W-:-:S05]  /*25450*/  IMAD.WIDE R8, R0, 0x4, R194 ;  /* 0x0000000400087825 */ /* 0x002fca00078e02c2 */
[----:B------:R3:W-:Y:S04]  /*25460*/  STL.64 [R1+0xc08], R8 ;  /* 0x000c080801007387 */ /* 0x0007e80000100a00 */
[----:B--2---:R-:W2:Y:S04]  /*25470*/  LDL.LU.64 R188, [R1+0xbd8] ;  /* 0x000bd80001bc7983 */ /* 0x004ea80000300a00 */
[----:B------:R3:W-:Y:S04]  /*25480*/  LDGSTS.E [R249+0x2c004], desc[UR52][R8.64], !P2 ;  /* 0x2c00400008f97fae */ /* 0x0007e8000d121874 */
[----:B------:R-:W2:Y:S01]  /*25490*/  LDL.LU.64 R194, [R1+0xbd0] ;  /* 0x000bd00001c27983 */ /* 0x000ea20000300a00 */
[----:B----4-:R-:W-:-:S04]  /*254a0*/  IMAD.WIDE R184, R0, 0x4, R184 ;  /* 0x0000000400b87825 */ /* 0x010fc800078e02b8 */
[C---:B---3--:R-:W-:Y:S01]  /*254b0*/  IMAD.WIDE R8, R0.reuse, 0x4, R196 ;  /* 0x0000000400087825 */ /* 0x048fe200078e02c4 */
[----:B------:R1:W-:Y:S04]  /*254c0*/  STL.64 [R1+0xc00], R184 ;  /* 0x000c00b801007387 */ /* 0x0003e80000100a00 */
[----:B------:R-:W-:Y:S04]  /*254d0*/  LDGSTS.E [R249+0x2c008], desc[UR52][R184.64], !P5 ;  /* 0x2c008000b8f97fae */ /* 0x000fe8000e921874 */
[----:B------:R3:W-:Y:S04]  /*254e0*/  STL.64 [R1+0xbf8], R8 ;  /* 0x000bf80801007387 */ /* 0x0007e80000100a00 */
[----:B------:R3:W-:Y:S04]  /*254f0*/  LDGSTS.E [R249+0x2c00c], desc[UR52][R8.64], !P1 ;  /* 0x2c00c00008f97fae */ /* 0x0007e8000c921874 */
[----:B-1----:R-:W4:Y:S01]  /*25500*/  LDL.LU.64 R184, [R1+0xbc8] ;  /* 0x000bc80001b87983 */ /* 0x002f220000300a00 */
[----:B---3--:R-:W-:-:S03]  /*25510*/  IMAD.WIDE R8, R0, 0x4, R186 ;  /* 0x0000000400087825 */ /* 0x008fc600078e02ba */
[----:B------:R-:W3:Y:S04]  /*25520*/  LDL.LU.64 R186, [R1+0xbc0] ;  /* 0x000bc00001ba7983 */ /* 0x000ee80000300a00 */
[----:B------:R1:W-:Y:S01]  /*25530*/  STL.64 [R1+0xbf0], R8 ;  /* 0x000bf00801007387 */ /* 0x0003e20000100a00 */
[----:B------:R-:W-:-:S03]  /*25540*/  IMAD.WIDE R182, R0, 0x4, R182 ;  /* 0x0000000400b67825 */ /* 0x000fc600078e02b6 */
[----:B------:R1:W-:Y:S04]  /*25550*/  LDGSTS.E [R248+0x20000], desc[UR52][R8.64], !P0 ;  /* 0x2000000008f87fae */ /* 0x0003e8000c121874 */
[----:B------:R1:W-:Y:S04]  /*25560*/  STL.64 [R1+0xbe8], R182 ;  /* 0x000be8b601007387 */ /* 0x0003e80000100a00 */
[----:B------:R-:W-:Y:S01]  /*25570*/  LDGSTS.E [R248+0x20004], desc[UR52][R182.64], !P6 ;  /* 0x20004000b6f87fae */ /* 0x000fe2000f121874 */
[----:B-1----:R-:W-:-:S03]  /*25580*/  IMAD.WIDE R8, R0, 0x4, R192 ;  /* 0x0000000400087825 */ /* 0x002fc600078e02c0 */
[----:B------:R-:W3:Y:S04]  /*25590*/  LDL.LU.64 R182, [R1+0xbb8] ;  /* 0x000bb80001b67983 */ /* 0x000ee80000300a00 */
[----:B------:R1:W-:Y:S04]  /*255a0*/  STL.64 [R1+0xbe0], R8 ;  /* 0x000be00801007387 */ /* 0x0003e80000100a00 */
[----:B------:R-:W3:Y:S01]  /*255b0*/  LDL.LU.64 R192, [R1+0xbb0] ;  /* 0x000bb00001c07983 */ /* 0x000ee20000300a00 */
[----:B------:R-:W-:Y:S02]  /*255c0*/  IADD3 R5, R190, -0x118, RZ ;  /* 0xfffffee8be057810 */ /* 0x000fe40007ffe0ff */
[----:B------:R-:W1:Y:S01]  /*255d0*/  LDC R190, c[0x0][0x230] ;  /* 0x00008c00ffbe7b82 */ /* 0x000e620000000800 */
[----:B------:R-:W-:Y:S01]  /*255e0*/  VIADD R7, R7, 0xfffffee9 ;  /* 0xfffffee907077836 */ /* 0x000fe20000000000 */
[----:B------:R-:W-:Y:S01]  /*255f0*/  ISETP.GE.U32.AND P2, PT, R5, 0x7ffffe69, PT ;  /* 0x7ffffe690500780c */ /* 0x000fe20003f46070 */
[----:B------:R-:W-:-:S03]  /*25600*/  VIADD R5, R191, 0xfffffee6 ;  /* 0xfffffee6bf057836 */ /* 0x000fc60000000000 */
[----:B------:R-:W-:Y:S02]  /*25610*/  ISETP.GE.U32.AND P4, PT, R7, 0x7ffffe6a, PT ;  /* 0x7ffffe6a0700780c */ /* 0x000fe40003f86070 */
[----:B------:R-:W1:Y:S01]  /*25620*/  LDC R7, c[0x0][0x230] ;  /* 0x00008c00ff077b82 */ /* 0x000e620000000800 */
[----:B------:R-:W-:Y:S01]  /*25630*/  ISETP.GE.U32.AND P1, PT, R5, 0x7ffffe67, PT ;  /* 0x7ffffe670500780c */ /* 0x000fe20003f26070 */
[----:B------:R-:W-:Y:S01]  /*25640*/  VIADD R5, R10, 0xfffffecb ;  /* 0xfffffecb0a057836 */ /* 0x000fe20000000000 */
[----:B------:R-:W-:-:S04]  /*25650*/  IADD3 R3, R3, -0x136, RZ ;  /* 0xfffffeca03037810 */ /* 0x000fc80007ffe0ff */
[----:B------:R-:W-:Y:S01]  /*25660*/  ISETP.GE.U32.AND P0, PT, R5, 0x7ffffe4c, PT ;  /* 0x7ffffe4c0500780c */ /* 0x000fe20003f06070 */
[----:B------:R-:W-:-:S03]  /*25670*/  VIADD R5, R11, 0xfffffec9 ;  /* 0xfffffec90b057836 */ /* 0x000fc60000000000 */
[----:B------:R2:W-:Y:S01]  /*25680*/  LDGSTS.E [R248+0x20008], desc[UR52][R8.64], !P4 ;  /* 0x2000800008f87fae */ /* 0x0005e2000e121874 */
[----:B------:R-:W-:Y:S01]  /*25690*/  ISETP.GE.U32.AND P6, PT, R3, 0x7ffffe4b, PT ;  /* 0x7ffffe4b0300780c */ /* 0x000fe20003fc6070 */
[----:B------:R-:W-:Y:S01]  /*256a0*/  VIADD R6, R6, 0xfffffee7 ;  /* 0xfffffee706067836 */ /* 0x000fe20000000000 */
[----:B------:R-:W-:Y:S01]  /*256b0*/  ISETP.GE.U32.AND P4, PT, R5, 0x7ffffe4a, PT ;  /* 0x7ffffe4a0500780c */ /* 0x000fe20003f86070 */
[----:B------:R-:W3:Y:S01]  /*256c0*/  LDC R10, c[0x0][0x230] ;  /* 0x00008c00ff0a7b82 */ /* 0x000ee20000000800 */
[----:B-1----:R-:W-:-:S07]  /*256d0*/  VIADD R5, R190, 0xfffffeab ;  /* 0xfffffeabbe057836 */ /* 0x002fce0000000000 */
[----:B------:R-:W1:Y:S01]  /*256e0*/  LDC R11, c[0x0][0x230] ;  /* 0x00008c00ff0b7b82 */ /* 0x000e620000000800 */
[----:B------:R-:W-:Y:S02]  /*256f0*/  VIADD R7, R7, 0xfffffec8 ;  /* 0xfffffec807077836 */ /* 0x000fe40000000000 */
[----:B--2---:R-:W-:-:S05]  /*25700*/  IMAD.WIDE R188, R0, 0x4, R188 ;  /* 0x0000000400bc7825 */ /* 0x004fca00078e02bc */
[----:B------:R-:W2:Y:S01]  /*25710*/  LDC R3, c[0x0][0x230] ;  /* 0x00008c00ff037b82 */ /* 0x000ea20000000800 */
[----:B------:R-:W-:Y:S01]  /*25720*/  STL.64 [R1+0xbd8], R188 ;  /* 0x000bd8bc01007387 */ /* 0x000fe20000100a00 */
[----:B------:R-:W-:-:S03]  /*25730*/  IMAD.WIDE R8, R0, 0x4, R194 ;  /* 0x0000000400087825 */ /* 0x000fc600078e02c2 */
[----:B------:R-:W2:Y:S04]  /*25740*/  LDL.LU.64 R190, [R1+0xba8] ;  /* 0x000ba80001be7983 */ /* 0x000ea80000300a00 */
[----:B------:R1:W-:Y:S04]  /*25750*/  STL.64 [R1+0xbd0], R8 ;  /* 0x000bd00801007387 */ /* 0x0003e80000100a00 */
[----:B------:R-:W2:Y:S04]  /*25760*/  LDL.LU.64 R196, [R1+0xba0] ;  /* 0x000ba00001c47983 */ /* 0x000ea80000300a00 */
[----:B------:R-:W-:Y:S04]  /*25770*/  LDGSTS.E [R248+0x2000c], desc[UR52][R188.64], !P2 ;  /* 0x2000c000bcf87fae */ /* 0x000fe8000d121874 */
[----:B------:R1:W-:Y:S01]  /*25780*/  LDGSTS.E [R248+0x24000], desc[UR52][R8.64], !P0 ;  /* 0x2400000008f87fae */ /* 0x0003e2000c121874 */
[----:B------:R-:W-:Y:S01]  /*25790*/  ISETP.GE.U32.AND P2, PT, R7, 0x7ffffe49, PT ;  /* 0x7ffffe490700780c */ /* 0x000fe20003f46070 */
[----:B----4-:R-:W-:-:S04]  /*257a0*/  IMAD.WIDE R184, R0, 0x4, R184 ;  /* 0x0000000400b87825 */ /* 0x010fc800078e02b8 */
[----:B---3--:R-:W-:Y:S01]  /*257b0*/  IMAD.WIDE R182, R0, 0x4, R182 ;  /* 0x0000000400b67825 */ /* 0x008fe200078e02b6 */
[----:B------:R3:W-:Y:S01]  /*257c0*/  STL.64 [R1+0xbc8], R184 ;  /* 0x000bc8b801007387 */ /* 0x0007e20000100a00 */
[----:B------:R-:W-:Y:S01]  /*257d0*/  ISETP.GE.U32.AND P5, PT, R6, 0x7ffffe68, PT ;  /* 0x7ffffe680600780c */ /* 0x000fe20003fa6070 */
[----:B------:R-:W4:Y:S01]  /*257e0*/  LDC R7, c[0x0][0x230] ;  /* 0x00008c00ff077b82 */ /* 0x000f220000000800 */
[C---:B-1----:R-:W-:Y:S01]  /*257f0*/  IMAD.WIDE R8, R0.reuse, 0x4, R186 ;  /* 0x0000000400087825 */ /* 0x042fe200078e02ba */
[----:B------:R-:W-:Y:S04]  /*25800*/  LDGSTS.E [R248+0x24004], desc[UR52][R184.64], !P6 ;  /* 0x24004000b8f87fae */ /* 0x000fe8000f121874 */
[----:B------:R-:W4:Y:S02]  /*25810*/  LDL.LU.64 R186, [R1+0xb98] ;  /* 0x000b980001ba7983 */ /* 0x000f240000300a00 */
[----:B------:R-:W1:Y:S02]  /*25820*/  LDC R6, c[0x0][0x230] ;  /* 0x00008c00ff067b82 */ /* 0x000e640000000800 */
[----:B------:R2:W-:Y:S04]  /*25830*/  STL.64 [R1+0xbc0], R8 ;  /* 0x000bc00801007387 */ /* 0x0005e80000100a00 */
[----:B---3--:R-:W3:Y:S02]  /*25840*/  LDL.LU.64 R184, [R1+0xb90] ;  /* 0x000b900001b87983 */ /* 0x008ee40000300a00 */
[----:B------:R-:W4:Y:S02]  /*25850*/  LDC R189, c[0x0][0x230] ;  /* 0x00008c00ffbd7b82 */ /* 0x000f240000000800 */
[----:B------:R-:W3:Y:S04]  /*25860*/  LDL.LU.64 R194, [R1+0xb88] ;  /* 0x000b880001c27983 */ /* 0x000ee80000300a00 */
[----:B------:R2:W-:Y:S02]  /*25870*/  LDGSTS.E [R248+0x24008], desc[UR52][R8.64], !P4 ;  /* 0x2400800008f87fae */ /* 0x0005e4000e121874 */
[----:B--2---:R-:W-:Y:S01]  /*25880*/  VIADD R3, R3, 0xfffffea8 ;  /* 0xfffffea803037836 */ /* 0x004fe20000000000 */
[----:B------:R-:W2:Y:S01]  /*25890*/  LDC R188, c[0x0][0x230] ;  /* 0x00008c00ffbc7b82 */ /* 0x000ea20000000800 */
[----:B------:R1:W-:Y:S04]  /*258a0*/  STL.64 [R1+0xbb8], R182 ;  /* 0x000bb8b601007387 */ /* 0x0003e80000100a00 */
[----:B------:R-:W-:Y:S01]  /*258b0*/  LDGSTS.E [R248+0x2400c], desc[UR52][R182.64], !P2 ;  /* 0x2400c000b6f87fae */ /* 0x000fe2000d121874 */
[----:B------:R-:W-:-:S05]  /*258c0*/  IMAD.WIDE R8, R0, 0x4, R192 ;  /* 0x0000000400087825 */ /* 0x000fca00078e02c0 */
[----:B------:R4:W-:Y:S04]  /*258d0*/  STL.64 [R1+0xbb0], R8 ;  /* 0x000bb00801007387 */ /* 0x0009e80000100a00 */
[----:B-1----:R-:W2:Y:S04]  /*258e0*/  LDL.LU.64 R182, [R1+0xb80] ;  /* 0x000b800001b67983 */ /* 0x002ea80000300a00 */
[----:B------:R-:W2:Y:S01]  /*258f0*/  LDL.LU.64 R192, [R1+0xb78] ;  /* 0x000b780001c07983 */ /* 0x000ea20000300a00 */
[----:B------:R-:W-:Y:S01]  /*25900*/  ISETP.GE.U32.AND P0, PT, R5, 0x7ffffe2c, PT ;  /* 0x7ffffe2c0500780c */ /* 0x000fe20003f06070 */
[----:B------:R-:W-:Y:S01]  /*25910*/  VIADD R5, R10, 0xfffffea9 ;  /* 0xfffffea90a057836 */ /* 0x000fe20000000000 */
[----:B------:R-:W-:Y:S01]  /*25920*/  IADD3 R6, R6, -0x156, RZ ;  /* 0xfffffeaa06067810 */ /* 0x000fe20007ffe0ff */
[----:B------:R-:W1:Y:S03]  /*25930*/  LDC R10, c[0x0][0x230] ;  /* 0x00008c00ff0a7b82 */ /* 0x000e660000000800 */
[----:B------:R-:W-:-:S02]  /*25940*/  ISETP.GE.U32.AND P6, PT, R6, 0x7ffffe2b, PT ;  /* 0x7ffffe2b0600780c */ /* 0x000fc40003fc6070 */
[----:B------:R-:W-:Y:S01]  /*25950*/  ISETP.GE.U32.AND P4, PT, R5, 0x7ffffe2a, PT ;  /* 0x7ffffe2a0500780c */ /* 0x000fe20003f86070 */
[----:B------:R-:W-:Y:S01]  /*25960*/  VIADD R5, R11, 0xfffffe8b ;  /* 0xfffffe8b0b057836 */ /* 0x000fe20000000000 */
[----:B------:R-:W-:Y:S01]  /*25970*/  ISETP.GE.U32.AND P2, PT, R3, 0x7ffffe29, PT ;  /* 0x7ffffe290300780c */ /* 0x000fe20003f46070 */
[----:B------:R-:W2:Y:S02]  /*25980*/  LDC R6, c[0x0][0x230] ;  /* 0x00008c00ff067b82 */ /* 0x000ea40000000800 */
[----:B------:R1:W-:Y:S01]  /*25990*/  LDGSTS.E [R248+0x28000], desc[UR52][R8.64], !P0 ;  /* 0x2800000008f87fae */ /* 0x0003e2000c121874 */
[----:B------:R-:W-:Y:S02]  /*259a0*/  ISETP.GE.U32.AND P0, PT, R5, 0x7ffffe0c, PT ;  /* 0x7ffffe0c0500780c */ /* 0x000fe40003f06070 */
[----:B----4-:R-:W-:Y:S01]  /*259b0*/  IADD3 R7, R7, -0x176, RZ ;  /* 0xfffffe8a07077810 */ /* 0x010fe20007ffe0ff */
[----:B------:R-:W-:Y:S02]  /*259c0*/  VIADD R5, R189, 0xfffffe89 ;  /* 0xfffffe89bd057836 */ /* 0x000fe40000000000 */
[----:B------:R-:W4:Y:S08]  /*259d0*/  LDC R3, c[0x0][0x230] ;  /* 0x00008c00ff037b82 */ /* 0x000f300000000800 */
[----:B------:R-:W4:Y:S01]  /*259e0*/  LDC R11, c[0x0][0x230] ;  /* 0x00008c00ff0b7b82 */ /* 0x000f220000000800 */
[----:B------:R-:W-:-:S04]  /*259f0*/  IMAD.WIDE R190, R0, 0x4, R190 ;  /* 0x0000000400be7825 */ /* 0x000fc800078e02be */
[----:B-1----:R-:W-:Y:S01]  /*25a00*/  IMAD.WIDE R8, R0, 0x4, R196 ;  /* 0x0000000400087825 */ /* 0x002fe200078e02c4 */
[----:B------:R1:W-:Y:S04]  /*25a10*/  STL.64 [R1+0xba8], R190 ;  /* 0x000ba8be01007387 */ /* 0x0003e80000100a00 */
[----:B------:R-:W-:Y:S04]  /*25a20*/  LDGSTS.E [R248+0x28004], desc[UR52][R190.64], !P6 ;  /* 0x28004000bef87fae */ /* 0x000fe8000f121874 */
[----:B------:R3:W-:Y:S04]  /*25a30*/  STL.64 [R1+0xba0], R8 ;  /* 0x000ba00801007387 */ /* 0x0007e80000100a00 */
[----:B------:R3:W-:Y:S01]  /*25a40*/  LDGSTS.E [R248+0x28008], desc[UR52][R8.64], !P4 ;  /* 0x2800800008f87fae */ /* 0x0007e2000e121874 */
[----:B------:R-:W-:-:S03]  /*25a50*/  ISETP.GE.U32.AND P6, PT, R7, 0x7ffffe0b, PT ;  /* 0x7ffffe0b0700780c */ /* 0x000fc60003fc6070 */
[----:B-1----:R-:W4:Y:S01]  /*25a60*/  LDL.LU.64 R190, [R1+0xb70] ;  /* 0x000b700001be7983 */ /* 0x002f220000300a00 */
[----:B------:R-:W-:Y:S01]  /*25a70*/  ISETP.GE.U32.AND P4, PT, R5, 0x7ffffe0a, PT ;  /* 0x7ffffe0a0500780c */ /* 0x000fe20003f86070 */
[----:B------:R-:W-:Y:S01]  /*25a80*/  VIADD R5, R10, 0xfffffe88 ;  /* 0xfffffe880a057836 */ /* 0x000fe20000000000 */
[----:B------:R-:W1:Y:S01]  /*25a90*/  LDC R7, c[0x0][0x230] ;  /* 0x00008c00ff077b82 */ /* 0x000e620000000800 */
[----:B---3--:R-:W-:-:S07]  /*25aa0*/  IMAD.WIDE R184, R0, 0x4, R184 ;  /* 0x0000000400b87825 */ /* 0x008fce00078e02b8 */
[----:B------:R-:W3:Y:S01]  /*25ab0*/  LDC R10, c[0x0][0x230] ;  /* 0x00008c00ff0a7b82 */ /* 0x000ee20000000800 */
[----:B------:R-:W-:-:S05]  /*25ac0*/  IMAD.WIDE R8, R0, 0x4, R186 ;  /* 0x0000000400087825 */ /* 0x000fca00078e02ba */
[----:B------:R1:W-:Y:S04]  /*25ad0*/  STL.64 [R1+0xb98], R8 ;  /* 0x000b980801007387 */ /* 0x0003e80000100a00 */
[----:B------:R1:W-:Y:S04]  /*25ae0*/  LDGSTS.E [R248+0x2800c], desc[UR52][R8.64], !P2 ;  /* 0x2800c00008f87fae */ /* 0x0003e8000d121874 */
[----:B------:R-:W3:Y:S04]  /*25af0*/  LDL.LU.64 R186, [R1+0xb68] ;  /* 0x000b680001ba7983 */ /* 0x000ee80000300a00 */
[----:B------:R2:W-:Y:S01]  /*25b00*/  STL.64 [R1+0xb90], R184 ;  /* 0x000b90b801007387 */ /* 0x0005e20000100a00 */
[----:B-1----:R-:W-:-:S03]  /*25b10*/  IMAD.WIDE R8, R0, 0x4, R194 ;  /* 0x0000000400087825 */ /* 0x002fc600078e02c2 */
[----:B------:R-:W-:Y:S04]  /*25b20*/  LDGSTS.E [R248+0x2c000], desc[UR52][R184.64], !P0 ;  /* 0x2c000000b8f87fae */ /* 0x000fe8000c121874 */
[----:B------:R1:W-:Y:S01]  /*25b30*/  STL.64 [R1+0xb88], R8 ;  /* 0x000b880801007387 */ /* 0x0003e20000100a00 */
[----:B------:R-:W-:Y:S02]  /*25b40*/  ISETP.GE.U32.AND P2, PT, R5, 0x7ffffe09, PT ;  /* 0x7ffffe090500780c */ /* 0x000fe40003f46070 */
[----:B--2---:R-:W-:Y:S01]  /*25b50*/  IADD3 R5, R188, -0x11c, RZ ;  /* 0xfffffee4bc057810 */ /* 0x004fe20007ffe0ff */
[----:B------:R1:W-:Y:S04]  /*25b60*/  LDGSTS.E [R248+0x2c004], desc[UR52][R8.64], !P6 ;  /* 0x2c00400008f87fae */ /* 0x0003e8000f121874 */
[----:B------:R-:W2:Y:S04]  /*25b70*/  LDL.LU.64 R184, [R1+0xb60] ;  /* 0x000b600001b87983 */ /* 0x000ea80000300a00 */
[----:B------:R-:W2:Y:S01]  /*25b80*/  LDL.LU.64 R196, [R1+0xb58] ;  /* 0x000b580001c47983 */ /* 0x000ea20000300a00 */
[----:B------:R-:W-:-:S04]  /*25b90*/  IMAD.WIDE R188, R0, 0x4, R182 ;  /* 0x0000000400bc7825 */ /* 0x000fc800078e02b6 */
[----:B-1----:R-:W-:Y:S01]  /*25ba0*/  IMAD.WIDE R8, R0, 0x4, R192 ;  /* 0x0000000400087825 */ /* 0x002fe200078e02c0 */
[----:B------:R1:W-:Y:S03]  /*25bb0*/  STL.64 [R1+0xb80], R188 ;  /* 0x000b80bc01007387 */ /* 0x0003e60000100a00 */
[----:B------:R-:W-:Y:S01]  /*25bc0*/  VIADD R6, R6, 0xfffffee5 ;  /* 0xfffffee506067836 */ /* 0x000fe20000000000 */
[----:B------:R-:W-:Y:S01]  /*25bd0*/  LDGSTS.E [R248+0x2c008], desc[UR52][R188.64], !P4 ;  /* 0x2c008000bcf87fae */ /* 0x000fe2000e121874 */
[----:B------:R-:W-:Y:S01]  /*25be0*/  ISETP.GE.U32.AND P6, PT, R5, 0x7ffffe65, PT ;  /* 0x7ffffe650500780c */ /* 0x000fe20003fc6070 */
[----:B------:R-:W-:Y:S01]  /*25bf0*/  VIADD R7, R7, 0xfffffec7 ;  /* 0xfffffec707077836 */ /* 0x000fe20000000000 */
[----:B------:R-:W2:Y:S01]  /*25c00*/  LDC R182, c[0x0][0x230] ;  /* 0x00008c00ffb67b82 */ /* 0x000ea20000000800 */
[----:B------:R3:W-:Y:S01]  /*25c10*/  STL.64 [R1+0xb78], R8 ;  /* 0x000b780801007387 */ /* 0x0007e20000100a00 */
[----:B------:R-:W-:-:S03]  /*25c20*/  ISETP.GE.U32.AND P0, PT, R6, 0x7ffffe66, PT ;  /* 0x7ffffe660600780c */ /* 0x000fc60003f06070 */
[----:B------:R3:W-:Y:S01]  /*25c30*/  LDGSTS.E [R248+0x2c00c], desc[UR52][R8.64], !P2 ;  /* 0x2c00c00008f87fae */ /* 0x0007e2000d121874 */
[----:B----4-:R-:W-:Y:S02]  /*25c40*/  VIADD R3, R3, 0xfffffee3 ;  /* 0xfffffee303037836 */ /* 0x010fe40000000000 */
[----:B------:R-:W4:Y:S01]  /*25c50*/  LDC R6, c[0x0][0x230] ;  /* 0x00008c00ff067b82 */ /* 0x000f220000000800 */
[----:B-1----:R-:W4:Y:S04]  /*25c60*/  LDL.LU.64 R188, [R1+0xb50] ;  /* 0x000b500001bc7983 */ /* 0x002f280000300a00 */
[----:B------:R-:W4:Y:S03]  /*25c70*/  LDL.LU.64 R194, [R1+0xb48] ;  /* 0x000b480001c27983 */ /* 0x000f260000300a00 */
[----:B------:R-:W1:Y:S01]  /*25c80*/  LDC R183, c[0x0][0x230] ;  /* 0x00008c00ffb77b82 */ /* 0x000e620000000800 */
[----:B------:R-:W-:Y:S01]  /*25c90*/  STL.64 [R1+0x19a8], R248 ;  /* 0x0019a8f801007387 */ /* 0x000fe20000100a00 */
[----:B------:R-:W-:-:S05]  /*25ca0*/  IMAD.WIDE R190, R0, 0x4, R190 ;  /* 0x0000000400be7825 */ /* 0x000fca00078e02be */
[----:B------:R2:W-:Y:S04]  /*25cb0*/  STL.64 [R1+0xb70], R190 ;  /* 0x000b70be01007387 */ /* 0x0005e80000100a00 */
[----:B------:R2:W-:Y:S01]  /*25cc0*/  LDGSTS.E [R247+0x20000], desc[UR52][R190.64], !P5 ;  /* 0x20000000bef77fae */ /* 0x0005e2000e921874 */
[----:B------:R-:W-:Y:S01]  /*25cd0*/  ISETP.GE.U32.AND P5, PT, R7, 0x7ffffe48, PT ;  /* 0x7ffffe480700780c */ /* 0x000fe20003fa6070 */
[C---:B---3--:R-:W-:Y:S01]  /*25ce0*/  IMAD.WIDE R8, R0.reuse, 0x4, R186 ;  /* 0x0000000400087825 */ /* 0x048fe200078e02ba */
[----:B------:R-:W-:Y:S01]  /*25cf0*/  ISETP.GE.U32.AND P4, PT, R3, 0x7ffffe64, PT ;  /* 0x7ffffe640300780c */ /* 0x000fe20003f86070 */
[----:B------:R-:W3:Y:S01]  /*25d00*/  LDL.LU.64 R186, [R1+0xb40] ;  /* 0x000b400001ba7983 */ /* 0x000ee20000300a00 */
[----:B------:R-:W1:Y:S03]  /*25d10*/  LDC R3, c[0x0][0x230] ;  /* 0x00008c00ff037b82 */ /* 0x000e660000000800 */
[----:B------:R2:W-:Y:S04]  /*25d20*/  STL.64 [R1+0xb68], R8 ;  /* 0x000b680801007387 */ /* 0x0005e80000100a00 */
[----:B------:R2:W-:Y:S01]  /*25d30*/  LDGSTS.E [R247+0x20004], desc[UR52][R8.64], !P1 ;  /* 0x2000400008f77fae */ /* 0x0005e2000c921874 */
[----:B------:R-:W-:Y:S01]  /*25d40*/  VIADD R5, R11, 0xfffffee2 ;  /* 0xfffffee20b057836 */ /* 0x000fe20000000000 */
[----:B------:R-:W3:Y:S02]  /*25d50*/  LDC R7, c[0x0][0x230] ;  /* 0x00008c00ff077b82 */ /* 0x000ee40000000800 */
[----:B------:R-:W3:Y:S01]  /*25d60*/  LDL.LU.64 R192, [R1+0xb38] ;  /* 0x000b380001c07983 */ /* 0x000ee20000300a00 */
[----:B--2---:R-:W-:-:S05]  /*25d70*/  IMAD.WIDE R190, R0, 0x4, R184 ;  /* 0x0000000400be7825 */ /* 0x004fca00078e02b8 */
[----:B------:R-:W2:Y:S01]  /*25d80*/  LDC R11, c[0x0][0x230] ;  /* 0x00008c00ff0b7b82 */ /* 0x000ea20000000800 */
[----:B------:R-:W3:Y:S01]  /*25d90*/  LDL.LU.64 R184, [R1+0xb30] ;  /* 0x000b300001b87983 */ /* 0x000ee20000300a00 */
[----:B------:R-:W-:-:S03]  /*25da0*/  IMAD.WIDE R8, R0, 0x4, R196 ;  /* 0x0000000400087825 */ /* 0x000fc600078e02c4 */
[----:B------:R1:W-:Y:S04]  /*25db0*/  STL.64 [R1+0xb60], R190 ;  /* 0x000b60be01007387 */ /* 0x0003e80000100a00 */
[----:B------:R-:W-:Y:S04]  /*25dc0*/  LDGSTS.E [R247+0x20008], desc[UR52][R190.64], !P0 ;  /* 0x20008000bef77fae */ /* 0x000fe8000c121874 */
[----:B------:R4:W-:Y:S04]  /*25dd0*/  STL.64 [R1+0xb58], R8 ;  /* 0x000b580801007387 */ /* 0x0009e80000100a00 */
[----:B------:R4:W-:Y:S04]  /*25de0*/  LDGSTS.E [R247+0x2000c], desc[UR52][R8.64], !P6 ;  /* 0x2000c00008f77fae */ /* 0x0009e8000f121874 */
[----:B-1----:R-:W3:Y:S04]  /*25df0*/  LDL.LU.64 R190, [R1+0xb28] ;  /* 0x000b280001be7983 */ /* 0x002ee80000300a00 */
[----:B------:R-:W3:Y:S01]  /*25e00*/  LDL.LU.64 R196, [R1+0xb20] ;  /* 0x000b200001c47983 */ /* 0x000ee20000300a00 */
[----:B----4-:R-:W-:-:S04]  /*25e10*/  IMAD.WIDE R188, R0, 0x4, R188 ;  /* 0x0000000400bc7825 */ /* 0x010fc800078e02bc */
[----:B------:R-:W-:Y:S01]  /*25e20*/  IMAD.WIDE R8, R0, 0x4, R194 ;  /* 0x0000000400087825 */ /* 0x000fe200078e02c2 */
[----:B------:R1:W-:Y:S04]  /*25e30*/  STL.64 [R1+0xb50], R188 ;  /* 0x000b50bc01007387 */ /* 0x0003e80000100a00 */
[----:B------:R3:W-:Y:S04]  /*25e40*/  STL.64 [R1+0xb48], R8 ;  /* 0x000b480801007387 */ /* 0x0007e80000100a00 */
[----:B------:R-:W4:Y:S04]  /*25e50*/  LDL.LU.64 R194, [R1+0xb18] ;  /* 0x000b180001c27983 */ /* 0x000f280000300a00 */
[----:B------:R-:W-:Y:S04]  /*25e60*/  LDGSTS.E [R247+0x24000], desc[UR52][R188.64], !P5 ;  /* 0x24000000bcf77fae */ /* 0x000fe8000e921874 */
[----:B-1----:R-:W4:Y:S01]  /*25e70*/  LDL.LU.64 R188, [R1+0xb10] ;  /* 0x000b100001bc7983 */ /* 0x002f220000300a00 */
[----:B------:R-:W-:-:S02]  /*25e80*/  ISETP.GE.U32.AND P2, PT, R5, 0x7ffffe63, PT ;  /* 0x7ffffe630500780c */ /* 0x000fc40003f46070 */
[----:B------:R-:W-:Y:S02]  /*25e90*/  IADD3 R5, R10, -0x13a, RZ ;  /* 0xfffffec60a057810 */ /* 0x000fe40007ffe0ff */
[----:B------:R-:W1:Y:S01]  /*25ea0*/  LDC R10, c[0x0][0x230] ;  /* 0x00008c00ff0a7b82 */ /* 0x000e620000000800 */
[----:B------:R-:W-:Y:S01]  /*25eb0*/  VIADD R6, R6, 0xfffffec5 ;  /* 0xfffffec506067836 */ /* 0x000fe20000000000 */
[----:B------:R-:W-:Y:S01]  /*25ec0*/  ISETP.GE.U32.AND P1, PT, R5, 0x7ffffe47, PT ;  /* 0x7ffffe470500780c */ /* 0x000fe20003f26070 */
[----:B------:R-:W-:Y:S02]  /*25ed0*/  VIADD R5, R182, 0xfffffec4 ;  /* 0xfffffec4b6057836 */ /* 0x000fe40000000000 */
[----:B------:R-:W-:Y:S01]  /*25ee0*/  VIADD R3, R3, 0xfffffea7 ;  /* 0xfffffea703037836 */ /* 0x000fe20000000000 */
[----:B------:R-:W-:Y:S02]  /*25ef0*/  ISETP.GE.U32.AND P0, PT, R6, 0x7ffffe46, PT ;  /* 0x7ffffe460600780c */ /* 0x000fe40003f06070 */
[----:B------:R-:W3:Y:S01]  /*25f00*/  LDC R182, c[0x0][0x230] ;  /* 0x00008c00ffb67b82 */ /* 0x000ee20000000800 */
[----:B------:R-:W-:-:S02]  /*25f10*/  ISETP.GE.U32.AND P6, PT, R5, 0x7ffffe45, PT ;  /* 0x7ffffe450500780c */ /* 0x000fc40003fc6070 */
[----:B--2---:R-:W-:Y:S02]  /*25f20*/  IADD3 R5, R11, -0x15a, RZ ;  /* 0xfffffea60b057810 */ /* 0x004fe40007ffe0ff */
[----:B------:R-:W-:Y:S02]  /*25f30*/  ISETP.GE.U32.AND P5, PT, R3, 0x7ffffe28, PT ;  /* 0x7ffffe280300780c */ /* 0x000fe40003fa6070 */
[----:B------:R3:W-:Y:S01]  /*25f40*/  LDGSTS.E [R247+0x24004], desc[UR52][R8.64], !P1 ;  /* 0x2400400008f77fae */ /* 0x0007e2000c921874 */
[----:B------:R-:W-:Y:S01]  /*25f50*/  ISETP.GE.U32.AND P1, PT, R5, 0x7ffffe27, PT ;  /* 0x7ffffe270500780c */ /* 0x000fe20003f26070 */
[----:B------:R-:W2:Y:S01]  /*25f60*/  LDC R6, c[0x0][0x230] ;  /* 0x00008c00ff067b82 */ /* 0x000ea20000000800 */
[----:B-1----:R-:W-:-:S07]  /*25f70*/  VIADD R5, R10, 0xfffffea5 ;  /* 0xfffffea50a057836 */ /* 0x002fce0000000000 */
[----:B------:R-:W1:Y:S01]  /*25f80*/  LDC R3, c[0x0][0x230] ;  /* 0x00008c00ff037b82 */ /* 0x000e620000000800 */
[----:B---3--:R-:W-:-:S07]  /*25f90*/  IMAD.WIDE R8, R0, 0x4, R186 ;  /* 0x0000000400087825 */ /* 0x008fce00078e02ba */
[----:B------:R-:W3:Y:S01]  /*25fa0*/  LDC R186, c[0x0][0x230] ;  /* 0x00008c00ffba7b82 */ /* 0x000ee20000000800 */
[----:B------:R2:W-:Y:S04]  /*25fb0*/  STL.64 [R1+0xb40], R8 ;  /* 0x000b400801007387 */ /* 0x0005e80000100a00 */
[----:B------:R2:W-:Y:S01]  /*25fc0*/  LDGSTS.E [R247+0x24008], desc[UR52][R8.64], !P0 ;  /* 0x2400800008f77fae */ /* 0x0005e2000c121874 */
[----:B------:R-:W-:Y:S01]  /*25fd0*/  IMAD.WIDE R10, R0, 0x4, R192 ;  /* 0x00000004000a7825 */ /* 0x000fe200078e02c0 */
[----:B------:R-:W-:-:S04]  /*25fe0*/  ISETP.GE.U32.AND P0, PT, R5, 0x7ffffe26, PT ;  /* 0x7ffffe260500780c */ /* 0x000fc80003f06070 */
[----:B------:R1:W-:Y:S01]  /*25ff0*/  STL.64 [R1+0xb38], R10 ;  /* 0x000b380a01007387 */ /* 0x0003e20000100a00 */
[----:B--2---:R-:W-:-:S03]  /*26000*/  IMAD.WIDE R8, R0, 0x4, R184 ;  /* 0x0000000400087825 */ /* 0x004fc600078e02b8 */
[----:B------:R1:W-:Y:S01]  /*26010*/  LDGSTS.E [R247+0x2400c], desc[UR52][R10.64], !P6 ;  /* 0x2400c0000af77fae */ /* 0x0003e2000f121874 */
[----:B------:R-:W-:-:S03]  /*26020*/  VIADD R5, R183, 0xfffffe87 ;  /* 0xfffffe87b7057836 */ /* 0x000fc60000000000 */
[----:B------:R-:W2:Y:S04]  /*26030*/  LDL.LU.64 R184, [R1+0xb08] ;  /* 0x000b080001b87983 */ /* 0x000ea80000300a00 */
[----:B------:R3:W-:Y:S04]  /*26040*/  STL.64 [R1+0xb30], R8 ;  /* 0x000b300801007387 */ /* 0x0007e80000100a00 */
[----:B------:R3:W-:Y:S01]  /*26050*/  LDGSTS.E [R247+0x28000], desc[UR52][R8.64], !P5 ;  /* 0x2800000008f77fae */ /* 0x0007e2000e921874 */
[----:B------:R-:W-:-:S03]  /*26060*/  ISETP.GE.U32.AND P5, PT, R5, 0x7ffffe08, PT ;  /* 0x7ffffe080500780c */ /* 0x000fc60003fa6070 */
[----:B------:R-:W2:Y:S01]  /*26070*/  LDL.LU.64 R192, [R1+0xb00] ;  /* 0x000b000001c07983 */ /* 0x000ea20000300a00 */
[----:B-1----:R-:W-:-:S04]  /*26080*/  IMAD.WIDE R10, R0, 0x4, R190 ;  /* 0x00000004000a7825 */ /* 0x002fc800078e02be */
[----:B------:R-:W-:Y:S02]  /*26090*/  VIADD R7, R7, 0xfffffea4 ;  /* 0xfffffea407077836 */ /* 0x000fe40000000000 */
[----:B---3--:R-:W-:Y:S01]  /*260a0*/  IMAD.WIDE R8, R0, 0x4, R196 ;  /* 0x0000000400087825 */ /* 0x008fe200078e02c4 */
[----:B------:R4:W-:Y:S01]  /*260b0*/  STL.64 [R1+0xb28], R10 ;  /* 0x000b280a01007387 */ /* 0x0009e20000100a00 */
[----:B------:R-:W-:Y:S01]  /*260c0*/  IADD3 R6, R6, -0x17a, RZ ;  /* 0xfffffe8606067810 */ /* 0x000fe20007ffe0ff */
[----:B------:R-:W1:Y:S01]  /*260d0*/  LDC R190, c[0x0][0x230] ;  /* 0x00008c00ffbe7b82 */ /* 0x000e620000000800 */
[----:B------:R-:W-:Y:S01]  /*260e0*/  VIADD R5, R182, 0xfffffe85 ;  /* 0xfffffe85b6057836 */ /* 0x000fe20000000000 */
[----:B------:R3:W-:Y:S04]  /*260f0*/  STL.64 [R1+0xb20], R8 ;  /* 0x000b200801007387 */ /* 0x0007e80000100a00 */
[----:B------:R-:W2:Y:S01]  /*26100*/  LDL.LU.64 R182, [R1+0xaf8] ;  /* 0x000af80001b67983 */ /* 0x000ea20000300a00 */
[----:B------:R-:W-:Y:S01]  /*26110*/  VIADD R3, R3, 0xfffffee1 ;  /* 0xfffffee103037836 */ /* 0x000fe20000000000 */
[----:B------:R-:W1:Y:S02]  /*26120*/  LDC R191, c[0x0][0x230] ;  /* 0x00008c00ffbf7b82 */ /* 0x000e640000000800 */
[----:B------:R-:W2:Y:S04]  /*26130*/  LDL.LU.64 R196, [R1+0xaf0] ;  /* 0x000af00001c47983 */ /* 0x000ea80000300a00 */
[----:B------:R4:W-:Y:S04]  /*26140*/  LDGSTS.E [R247+0x28004], desc[UR52][R10.64], !P1 ;  /* 0x280040000af77fae */ /* 0x0009e8000c921874 */
[----:B------:R3:W-:Y:S01]  /*26150*/  LDGSTS.E [R247+0x28008], desc[UR52][R8.64], !P0 ;  /* 0x2800800008f77fae */ /* 0x0007e2000c121874 */
[----:B----4-:R-:W-:-:S04]  /*26160*/  IMAD.WIDE R10, R0, 0x4, R194 ;  /* 0x00000004000a7825 */ /* 0x010fc800078e02c2 */
[----:B---3--:R-:W-:Y:S01]  /*26170*/  IMAD.WIDE R8, R0, 0x4, R188 ;  /* 0x0000000400087825 */ /* 0x008fe200078e02bc */
[----:B------:R3:W-:Y:S04]  /*26180*/  STL.64 [R1+0xb18], R10 ;  /* 0x000b180a01007387 */ /* 0x0007e80000100a00 */
[----:B------:R-:W4:Y:S01]  /*26190*/  LDL.LU.64 R188, [R1+0xae8] ;  /* 0x000ae80001bc7983 */ /* 0x000f220000300a00 */
[----:B------:R-:W-:Y:S01]  /*261a0*/  ISETP.GE.U32.AND P0, PT, R5, 0x7ffffe06, PT ;  /* 0x7ffffe060500780c */ /* 0x000fe20003f06070 */
[----:B------:R-:W-:Y:S02]  /*261b0*/  VIADD R5, R186, 0xfffffe84 ;  /* 0xfffffe84ba057836 */ /* 0x000fe40000000000 */
[----:B------:R1:W-:Y:S04]  /*261c0*/  STL.64 [R1+0xb10], R8 ;  /* 0x000b100801007387 */ /* 0x0003e80000100a00 */
[----:B------:R-:W4:Y:S01]  /*261d0*/  LDL.LU.64 R186, [R1+0xae0] ;  /* 0x000ae00001ba7983 */ /* 0x000f220000300a00 */
[----:B------:R-:W-:-:S02]  /*261e0*/  ISETP.GE.U32.AND P6, PT, R7, 0x7ffffe25, PT ;  /* 0x7ffffe250700780c */ /* 0x000fc40003fc6070 */
[----:B------:R-:W-:Y:S01]  /*261f0*/  ISETP.GE.U32.AND P1, PT, R6, 0x7ffffe07, PT ;  /* 0x7ffffe070600780c */ /* 0x000fe20003f26070 */
[----:B------:R-:W4:Y:S01]  /*26200*/  LDL.LU.64 R194, [R1+0xad8] ;  /* 0x000ad80001c27983 */ /* 0x000f220000300a00 */
[----:B------:R-:W1:Y:S08]  /*26210*/  LDC R7, c[0x0][0x230] ;  /* 0x00008c00ff077b82 */ /* 0x000e700000000800 */
[----:B------:R-:W4:Y:S01]  /*26220*/  LDC R6, c[0x0][0x230] ;  /* 0x00008c00ff067b82 */ /* 0x000f220000000800 */
[----:B------:R3:W-:Y:S04]  /*26230*/  LDGSTS.E [R247+0x2800c], desc[UR52][R10.64], !P6 ;  /* 0x2800c0000af77fae */ /* 0x0007e8000f121874 */
[----:B------:R1:W-:Y:S01]  /*26240*/  LDGSTS.E [R247+0x2c000], desc[UR52][R8.64], !P5 ;  /* 0x2c00000008f77fae */ /* 0x0003e2000e921874 */
[----:B------:R-:W-:-:S02]  /*26250*/  ISETP.GE.U32.AND P5, PT, R5, 0x7ffffe05, PT ;  /* 0x7ffffe050500780c */ /* 0x000fc40003fa6070 */
[----:B---3--:R-:W3:Y:S01]  /*26260*/  LDC R11, c[0x0][0x230] ;  /* 0x00008c00ff0b7b82 */ /* 0x008ee20000000800 */
[----:B--2---:R-:W-:-:S04]  /*26270*/  IMAD.WIDE R184, R0, 0x4, R184 ;  /* 0x0000000400b87825 */ /* 0x004fc800078e02b8 */
[C---:B------:R-:W-:Y:S01]  /*26280*/  IMAD.WIDE R182, R0.reuse, 0x4, R182 ;  /* 0x0000000400b67825 */ /* 0x040fe200078e02b6 */
[----:B-1----:R-:W-:Y:S02]  /*26290*/  IADD3 R7, R7, -0x120, RZ ;  /* 0xfffffee007077810 */ /* 0x002fe40007ffe0ff */
[----:B------:R-:W1:Y:S01]  /*262a0*/  LDC R10, c[0x0][0x230] ;  /* 0x00008c00ff0a7b82 */ /* 0x000e620000000800 */
[C---:B------:R-:W-:Y:S01]  /*262b0*/  IMAD.WIDE R8, R0.reuse, 0x4, R192 ;  /* 0x0000000400087825 */ /* 0x040fe200078e02c0 */
[----:B------:R2:W-:Y:S04]  /*262c0*/  STL.64 [R1+0xb08], R184 ;  /* 0x000b08b801007387 */ /* 0x0005e80000100a00 */
[----:B------:R-:W-:Y:S04]  /*262d0*/  LDGSTS.E [R247+0x2c004], desc[UR52][R184.64], !P1 ;  /* 0x2c004000b8f77fae */ /* 0x000fe8000c921874 */
[----:B------:R3:W-:Y:S04]  /*262e0*/  STL.64 [R1+0xb00], R8 ;  /* 0x000b000801007387 */ /* 0x0007e80000100a00 */
[----:B------:R3:W-:Y:S04]  /*262f0*/  LDGSTS.E [R247+0x2c008], desc[UR52][R8.64], !P0 ;  /* 0x2c00800008f77fae */ /* 0x0007e8000c121874 */
[----:B--2---:R-:W2:Y:S04]  /*26300*/  LDL.LU.64 R184, [R1+0xad0] ;  /* 0x000ad00001b87983 */ /* 0x004ea80000300a00 */
[----:B------:R-:W2:Y:S01]  /*26310*/  LDL.LU.64 R192, [R1+0xac8] ;  /* 0x000ac80001c07983 */ /* 0x000ea20000300a00 */
[----:B---3--:R-:W-:-:S03]  /*26320*/  IMAD.WIDE R8, R0, 0x4, R196 ;  /* 0x0000000400087825 */ /* 0x008fc600078e02c4 */
[----:B------:R3:W-:Y:S04]  /*26330*/  STL.64 [R1+0xaf8], R182 ;  /* 0x000af8b601007387 */ /* 0x0007e80000100a00 */
[----:B------:R-:W-:Y:S04]  /*26340*/  LDGSTS.E [R247+0x2c00c], desc[UR52][R182.64], !P5 ;  /* 0x2c00c000b6f77fae */ /* 0x000fe8000e921874 */
[----:B------:R4:W-:Y:S04]  /*26350*/  STL.64 [R1+0xaf0], R8 ;  /* 0x000af00801007387 */ /* 0x0009e80000100a00 */
[----:B------:R4:W-:Y:S04]  /*26360*/  LDGSTS.E [R246+0x20000], desc[UR52][R8.64], !P4 ;  /* 0x2000000008f67fae */ /* 0x0009e8000e121874 */
[----:B---3--:R-:W3:Y:S01]  /*26370*/  LDL.LU.64 R182, [R1+0xac0] ;  /* 0x000ac00001b67983 */ /* 0x008ee20000300a00 */
[----:B----4-:R-:W-:-:S03]  /*26380*/  IMAD.WIDE R8, R0, 0x4, R188 ;  /* 0x0000000400087825 */ /* 0x010fc600078e02bc */
[----:B------:R-:W4:Y:S01]  /*26390*/  LDL.LU.64 R188, [R1+0xab8] ;  /* 0x000ab80001bc7983 */ /* 0x000f220000300a00 */
[----:B------:R-:W-:Y:S01]  /*263a0*/  ISETP.GE.U32.AND P6, PT, R3, 0x7ffffe62, PT ;  /* 0x7ffffe620300780c */ /* 0x000fe20003fc6070 */
[----:B------:R-:W-:Y:S01]  /*263b0*/  IMAD.WIDE R186, R0, 0x4, R186 ;  /* 0x0000000400ba7825 */ /* 0x000fe200078e02ba */
[----:B------:R-:W-:Y:S01]  /*263c0*/  ISETP.GE.U32.AND P1, PT, R7, 0x7ffffe61, PT ;  /* 0x7ffffe610700780c */ /* 0x000fe20003f26070 */
[----:B------:R-:W-:Y:S01]  /*263d0*/  STL.64 [R1+0xae8], R8 ;  /* 0x000ae80801007387 */ /* 0x000fe20000100a00 */
[----:B------:R-:W1:Y:S03]  /*263e0*/  LDC R7, c[0x0][0x230] ;  /* 0x00008c00ff077b82 */ /* 0x000e660000000800 */
[----:B------:R1:W-:Y:S04]  /*263f0*/  LDGSTS.E [R246+0x20004], desc[UR52][R8.64], !P2 ;  /* 0x2000400008f67fae */ /* 0x0003e8000d121874 */
[----:B------:R1:W-:Y:S01]  /*26400*/  STL.64 [R1+0xae0], R186 ;  /* 0x000ae0ba01007387 */ /* 0x0003e20000100a00 */
[----:B------:R-:W-:Y:S01]  /*26410*/  VIADD R6, R6, 0xfffffec2 ;  /* 0xfffffec206067836 */ /* 0x000fe20000000000 */
[----:B------:R-:W4:Y:S02]  /*26420*/  LDC R3, c[0x0][0x230] ;  /* 0x00008c00ff037b82 */ /* 0x000f240000000800 */
[----:B------:R-:W-:Y:S04]  /*26430*/  LDGSTS.E [R246+0x20008], desc[UR52][R186.64], !P6 ;  /* 0x20008000baf67fae */ /* 0x000fe8000f121874 */
[----:B-1----:R-:W4:Y:S01]  /*26440*/  LDL.LU.64 R186, [R1+0xab0] ;  /* 0x000ab00001ba7983 */ /* 0x002f220000300a00 */
[----:B------:R-:W-:Y:S01]  /*26450*/  VIADD R5, R190, 0xfffffec3 ;  /* 0xfffffec3be057836 */ /* 0x000fe20000000000 */
[----:B------:R-:W-:Y:S01]  /*26460*/  ISETP.GE.U32.AND P5, PT, R6, 0x7ffffe43, PT ;  /* 0x7ffffe430600780c */ /* 0x000fe20003fa6070 */
[----:B------:R-:W1:Y:S08]  /*26470*/  LDC R190, c[0x0][0x230] ;  /* 0x00008c00ffbe7b82 */ /* 0x000e700000000800 */
[----:B------:R-:W3:Y:S01]  /*26480*/  LDC R6, c[0x0][0x230] ;  /* 0x00008c00ff067b82 */ /* 0x000ee20000000800 */
[----:B------:R-:W-:Y:S01]  /*26490*/  ISETP.GE.U32.AND P0, PT, R5, 0x7ffffe44, PT ;  /* 0x7ffffe440500780c */ /* 0x000fe20003f06070 */
[----:B------:R-:W-:-:S02]  /*264a0*/  VIADD R5, R191, 0xfffffec1 ;  /* 0xfffffec1bf057836 */ /* 0x000fc40000000000 */
[----:B------:R-:W-:-:S03]  /*264b0*/  IMAD.WIDE R8, R0, 0x4, R194 ;  /* 0x0000000400087825 */ /* 0x000fc600078e02c2 */
[----:B------:R-:W-:Y:S02]  /*264c0*/  ISETP.GE.U32.AND P4, PT, R5, 0x7ffffe42, PT ;  /* 0x7ffffe420500780c */ /* 0x000fe40003f86070 */
[----:B------:R-:W-:Y:S01]  /*264d0*/  IADD3 R5, R11, -0x140, RZ ;  /* 0xfffffec00b057810 */ /* 0x000fe20007ffe0ff */
[----:B------:R2:W-:Y:S01]  /*264e0*/  STL.64 [R1+0xad8], R8 ;  /* 0x000ad80801007387 */ /* 0x0005e20000100a00 */
[----:B------:R-:W-:Y:S01]  /*264f0*/  VIADD R7, R7, 0xfffffea1 ;  /* 0xfffffea107077836 */ /* 0x000fe20000000000 */
[----:B------:R-:W4:Y:S01]  /*26500*/  LDC R11, c[0x0][0x230] ;  /* 0x00008c00ff0b7b82 */ /* 0x000f220000000800 */
[----:B------:R-:W-:Y:S01]  /*26510*/  ISETP.GE.U32.AND P2, PT, R5, 0x7ffffe41, PT ;  /* 0x7ffffe410500780c */ /* 0x000fe20003f46070 */
[----:B------:R2:W-:Y:S01]  /*26520*/  LDGSTS.E [R246+0x2000c], desc[UR52][R8.64], !P1 ;  /* 0x2000c00008f67fae */ /* 0x0005e2000c921874 */
[----:B------:R-:W-:-:S03]  /*26530*/  VIADD R5, R10, 0xfffffea2 ;  /* 0xfffffea20a057836 */ /* 0x000fc60000000000 */
[----:B------:R-:W4:Y:S02]  /*26540*/  LDL.LU.64 R194, [R1+0xaa8] ;  /* 0x000aa80001c27983 */ /* 0x000f240000300a00 */
[----:B------:R-:W-:Y:S01]  /*26550*/  ISETP.GE.U32.AND P1, PT, R5, 0x7ffffe23, PT ;  /* 0x7ffffe230500780c */ /* 0x000fe20003f26070 */
[----:B--2---:R-:W-:-:S04]  /*26560*/  IMAD.WIDE R184, R0, 0x4, R184 ;  /* 0x0000000400b87825 */ /* 0x004fc800078e02b8 */
[----:B------:R-:W-:Y:S01]  /*26570*/  IMAD.WIDE R8, R0, 0x4, R192 ;  /* 0x0000000400087825 */ /* 0x000fe200078e02c0 */
[----:B------:R2:W-:Y:S01]  /*26580*/  STL.64 [R1+0xad0], R184 ;  /* 0x000ad0b801007387 */ /* 0x0005e20000100a00 */
[----:B-1----:R-:W-:Y:S01]  /*26590*/  IADD3 R5, R190, -0x160, RZ ;  /* 0xfffffea0be057810 */ /* 0x002fe20007ffe0ff */
[----:B------:R-:W1:Y:S02]  /*265a0*/  LDC R10, c[0x0][0x230] ;  /* 0x00008c00ff0a7b82 */ /* 0x000e640000000800 */
[----:B------:R-:W4:Y:S04]  /*265b0*/  LDL.LU.64 R192, [R1+0xaa0] ;  /* 0x000aa00001c07983 */ /* 0x000f280000300a00 */
[----:B------:R2:W-:Y:S04]  /*265c0*/  STL.64 [R1+0xac8], R8 ;  /* 0x000ac80801007387 */ /* 0x0005e80000100a00 */
[----:B------:R-:W-:Y:S01]  /*265d0*/  LDGSTS.E [R246+0x24000], desc[UR52][R184.64], !P0 ;  /* 0x24000000b8f67fae */ /* 0x000fe2000c121874 */
[----:B------:R-:W-:-:S03]  /*265e0*/  ISETP.GE.U32.AND P0, PT, R7, 0x7ffffe22, PT ;  /* 0x7ffffe220700780c */ /* 0x000fc60003f06070 */
[----:B------:R2:W-:Y:S01]  /*265f0*/  LDGSTS.E [R246+0x24004], desc[UR52][R8.64], !P5 ;  /* 0x2400400008f67fae */ /* 0x0005e2000e921874 */
[----:B---3--:R-:W-:-:S03]  /*26600*/  IMAD.WIDE R182, R0, 0x4, R182 ;  /* 0x0000000400b67825 */ /* 0x008fc600078e02b6 */
[----:B--2---:R-:W2:Y:S01]  /*26610*/  LDL.LU.64 R184, [R1+0xa98] ;  /* 0x000a980001b87983 */ /* 0x004ea20000300a00 */
[----:B------:R-:W-:-:S03]  /*26620*/  VIADD R8, R6, 0xfffffe83 ;  /* 0xfffffe8306087836 */ /* 0x000fc60000000000 */
[----:B------:R3:W-:Y:S01]  /*26630*/  STL.64 [R1+0xac0], R182 ;  /* 0x000ac0b601007387 */ /* 0x0007e20000100a00 */
[----:B----4-:R-:W-:-:S04]  /*26640*/  IMAD.WIDE R6, R0, 0x4, R188 ;  /* 0x0000000400067825 */ /* 0x010fc800078e02bc */
[----:B------:R-:W-:Y:S01]  /*26650*/  VIADD R3, R3, 0xfffffea3 ;  /* 0xfffffea303037836 */ /* 0x000fe20000000000 */
[----:B------:R-:W4:Y:S01]  /*26660*/  LDL.LU.64 R190, [R1+0xa90] ;  /* 0x000a900001be7983 */ /* 0x000f220000300a00 */
[----:B------:R-:W-:-:S03]  /*26670*/  IMAD.WIDE R186, R0, 0x4, R186 ;  /* 0x0000000400ba7825 */ /* 0x000fc600078e02ba */
[----:B------:R-:W-:Y:S01]  /*26680*/  LDGSTS.E [R246+0x24008], desc[UR52][R182.64], !P4 ;  /* 0x24008000b6f67fae */ /* 0x000fe2000e121874 */
[----:B------:R-:W-:Y:S01]  /*26690*/  ISETP.GE.U32.AND P5, PT, R5, 0x7ffffe21, PT ;  /* 0x7ffffe210500780c */ /* 0x000fe20003fa6070 */
[----:B------:R-:W4:Y:S02]  /*266a0*/  LDC R188, c[0x0][0x230] ;  /* 0x00008c00ffbc7b82 */ /* 0x000f240000000800 */
[----:B------:R-:W-:Y:S01]  /*266b0*/  STL.64 [R1+0xab8], R6 ;  /* 0x000ab80601007387 */ /* 0x000fe20000100a00 */
[----:B------:R-:W-:-:S03]  /*266c0*/  ISETP.GE.U32.AND P6, PT, R3, 0x7ffffe24, PT ;  /* 0x7ffffe240300780c */ /* 0x000fc60003fc6070 */
[----:B------:R2:W-:Y:S02]  /*266d0*/  LDGSTS.E [R246+0x2400c], desc[UR52][R6.64], !P2 ;  /* 0x2400c00006f67fae */ /* 0x0005e4000d121874 */
[----:B------:R-:W2:Y:S02]  /*266e0*/  LDC R3, c[0x0][0x230] ;  /* 0x00008c00ff037b82 */ /* 0x000ea40000000800 */
[----:B---3--:R-:W3:Y:S01]  /*266f0*/  LDL.LU.64 R182, [R1+0xa88] ;  /* 0x000a880001b67983 */ /* 0x008ee20000300a00 */
[----:B------:R-:W2:Y:S01]  /*26700*/  S2R R189, SR_TID.X ;  /* 0x0000000000bd7919 */ /* 0x000ea20000002100 */
[----:B-1----:R-:W-:-:S04]  /*26710*/  VIADD R10, R10, 0xfffffe81 ;  /* 0xfffffe810a0a7836 */ /* 0x002fc80000000000 */
[----:B------:R-:W1:Y:S01]  /*26720*/  LDC R9, c[0x0][0x230] ;  /* 0x00008c00ff097b82 */ /* 0x000e620000000800 */
[----:B------:R1:W-:Y:S04]  /*26730*/  STL.64 [R1+0xab0], R186 ;  /* 0x000ab0ba01007387 */ /* 0x0003e80000100a00 */
[----:B------:R-:W-:Y:S01]  /*26740*/  LDGSTS.E [R246+0x28000], desc[UR52][R186.64], !P6 ;  /* 0x28000000baf67fae */ /* 0x000fe2000f121874 */
[----:B------:R-:W-:Y:S02]  /*26750*/  VIADD R5, R11, 0xfffffe82 ;  /* 0xfffffe820b057836 */ /* 0x000fe40000000000 */
[----:B------:R-:W-:-:S04]  /*26760*/  IMAD.WIDE R194, R0, 0x4, R194 ;  /* 0x0000000400c27825 */ /* 0x000fc800078e02c2 */
[C---:B------:R-:W-:Y:S01]  /*26770*/  IMAD.WIDE R192, R0.reuse, 0x4, R192 ;  /* 0x0000000400c07825 */ /* 0x040fe200078e02c0 */
[----:B-1----:R-:W3:Y:S03]  /*26780*/  LDL.LU.64 R186, [R1+0xa80] ;  /* 0x000a800001ba7983 */ /* 0x002ee60000300a00 */
[----:B--2---:R-:W-:Y:S01]  /*26790*/  IMAD.WIDE R184, R0, 0x4, R184 ;  /* 0x0000000400b87825 */ /* 0x004fe200078e02b8 */
[----:B------:R-:W-:Y:S01]  /*267a0*/  ISETP.GE.U32.AND P4, PT, R8, 0x7ffffe04, PT ;  /* 0x7ffffe040800780c */ /* 0x000fe20003f86070 */
[----:B------:R-:W1:Y:S02]  /*267b0*/  LDC R7, c[0x0][0x230] ;  /* 0x00008c00ff077b82 */ /* 0x000e640000000800 */
[----:B------:R-:W-:Y:S01]  /*267c0*/  VIADD R6, R3, 0xfffffe80 ;  /* 0xfffffe8003067836 */ /* 0x000fe20000000000 */
[----:B------:R-:W-:Y:S01]  /*267d0*/  LOP3.LUT R3, R189, 0x7f, RZ, 0xc0, !PT ;  /* 0x0000007fbd037812 */ /* 0x000fe200078ec0ff */
[----:B------:R-:W-:Y:S03]  /*267e0*/  LDGSTS.E [R246+0x28004], desc[UR52][R194.64], !P1 ;  /* 0x28004000c2f67fae */ /* 0x000fe6000c921874 */
[----:B------:R-:W-:-:S02]  /*267f0*/  ISETP.GE.AND P6, PT, R3, R6, PT ;  /* 0x000000060300720c */ /* 0x000fc40003fc6270 */
[----:B------:R-:W-:Y:S01]  /*26800*/  ISETP.GE.U32.AND P2, PT, R5, 0x7ffffe03, PT ;  /* 0x7ffffe030500780c */ /* 0x000fe20003f46070 */
[----:B------:R2:W-:Y:S01]  /*26810*/  STL.64 [R1+0xaa8], R194 ;  /* 0x000aa8c201007387 */ /* 0x0005e20000100a00 */
[----:B------:R-:W-:Y:S01]  /*26820*/  SEL R5, RZ, 0x4, P6 ;  /* 0x00000004ff057807 */ /* 0x000fe20003000000 */
[----:B------:R-:W1:Y:S01]  /*26830*/  LDC R189, c[0x0][0x230] ;  /* 0x00008c00ffbd7b82 */ /* 0x000e620000000800 */
[----:B------:R-:W-:Y:S01]  /*26840*/  ISETP.GE.U32.AND P6, PT, R10, 0x7ffffe02, PT ;  /* 0x7ffffe020a00780c */ /* 0x000fe20003fc6070 */
[C---:B----4-:R-:W-:Y:S01]  /*26850*/  IMAD.WIDE R10, R0.reuse, 0x4, R190 ;  /* 0x00000004000a7825 */ /* 0x050fe200078e02be */
[----:B------:R4:W-:Y:S04]  /*26860*/  STL.64 [R1+0xaa0], R192 ;  /* 0x000aa0c001007387 */ /* 0x0009e80000100a00 */
[----:B------:R-:W4:Y:S01]  /*26870*/  LDL.LU.64 R212, [R1+0xa78] ;  /* 0x000a780001d47983 */ /* 0x000f220000300a00 */
[----:B------:R-:W1:Y:S03]  /*26880*/  LDC R8, c[0x0][0x230] ;  /* 0x00008c00ff087b82 */ /* 0x000e660000000800 */
[----:B------:R4:W-:Y:S04]  /*26890*/  STL.64 [R1+0xa98], R184 ;  /* 0x000a98b801007387 */ /* 0x0009e80000100a00 */
[----:B------:R1:W-:Y:S04]  /*268a0*/  STL.64 [R1+0xa90], R10 ;  /* 0x000a900a01007387 */ /* 0x0003e80000100a00 */
[----:B------:R-:W4:Y:S04]  /*268b0*/  LDL.LU.64 R208, [R1+0xa70] ;  /* 0x000a700001d07983 */ /* 0x000f280000300a00 */
[----:B------:R-:W4:Y:S04]  /*268c0*/  LDL.LU.64 R206, [R1+0xa68] ;  /* 0x000a680001ce7983 */ /* 0x000f280000300a00 */
[----:B------:R-:W4:Y:S04]  /*268d0*/  LDL.LU.64 R204, [R1+0xa60] ;  /* 0x000a600001cc7983 */ /* 0x000f280000300a00 */
[----:B------:R-:W-:Y:S01]  /*268e0*/  LDGSTS.E [R246+0x28008], desc[UR52][R192.64], !P0 ;  /* 0x28008000c0f67fae */ /* 0x000fe2000c121874 */
[----:B---3--:R-:W-:-:S03]  /*268f0*/  IMAD.WIDE R182, R0, 0x4, R182 ;  /* 0x0000000400b67825 */ /* 0x008fc600078e02b6 */
[----:B------:R-:W-:Y:S04]  /*26900*/  LDGSTS.E [R246+0x2800c], desc[UR52][R184.64], !P5 ;  /* 0x2800c000b8f67fae */ /* 0x000fe8000e921874 */
[----:B------:R3:W-:Y:S04]  /*26910*/  STL.64 [R1+0xa88], R182 ;  /* 0x000a88b601007387 */ /* 0x0007e80000100a00 */
[----:B--2---:R-:W2:Y:S04]  /*26920*/  LDL.LU.64 R194, [R1+0xa58] ;  /* 0x000a580001c27983 */ /* 0x004ea80000300a00 */
[----:B----4-:R-:W4:Y:S04]  /*26930*/  LDL.LU.64 R192, [R1+0xa50] ;  /* 0x000a500001c07983 */ /* 0x010f280000300a00 */
[----:B------:R-:W4:Y:S01]  /*26940*/  LDL.LU.64 R184, [R1+0xa48] ;  /* 0x000a480001b87983 */ /* 0x000f220000300a00 */
[----:B-1----:R-:W-:-:S03]  /*26950*/  IADD3 R189, R189, 0x7f, RZ ;  /* 0x0000007fbdbd7810 */ /* 0x002fc60007ffe0ff */
[----:B------:R1:W-:Y:S01]  /*26960*/  LDGSTS.E [R246+0x2c000], desc[UR52][R10.64], !P4 ;  /* 0x2c0000000af67fae */ /* 0x0003e2000e121874 */
[----:B------:R-:W-:-:S03]  /*26970*/  ISETP.GT.AND P1, PT, R189, 0x1ff, PT ;  /* 0x000001ffbd00780c */ /* 0x000fc60003f24270 */
[----:B------:R-:W4:Y:S04]  /*26980*/  LDL.LU.64 R202, [R1+0xa40] ;  /* 0x000a400001ca7983 */ /* 0x000f280000300a00 */
[----:B------:R-:W4:Y:S01]  /*26990*/  LDL.LU.64 R200, [R1+0xa38] ;  /* 0x000a380001c87983 */ /* 0x000f220000300a00 */
[----:B------:R-:W-:-:S03]  /*269a0*/  SEL R5, R5, RZ, P1 ;  /* 0x000000ff05057207 */ /* 0x000fc60000800000 */
[----:B------:R-:W4:Y:S01]  /*269b0*/  LDL.LU.64 R198, [R1+0xa30] ;  /* 0x000a300001c67983 */ /* 0x000f220000300a00 */
[----:B------:R-:W-:Y:S01]  /*269c0*/  ISETP.NE.U32.AND P1, PT, R5, RZ, PT ;  /* 0x000000ff0500720c */ /* 0x000fe20003f25070 */
[----:B------:R-:W-:Y:S01]  /*269d0*/  VIADD R5, R188, 0xfffffe7e ;  /* 0xfffffe7ebc057836 */ /* 0x000fe20000000000 */
[----:B------:R-:W-:Y:S01]  /*269e0*/  ISETP.GE.U32.AND P0, PT, R6, 0x7ffffe01, PT ;  /* 0x7ffffe010600780c */ /* 0x000fe20003f06070 */
[----:B------:R-:W-:Y:S01]  /*269f0*/  LDGSTS.E [R246+0x2c004], desc[UR52][R182.64], !P2 ;  /* 0x2c004000b6f67fae */ /* 0x000fe2000d121874 */
[----:B------:R-:W3:Y:S01]  /*26a00*/  LDC R6, c[0x0][0x230] ;  /* 0x00008c00ff067b82 */ /* 0x000ee20000000800 */
[----:B------:R-:W-:Y:S01]  /*26a10*/  VIADD R9, R9, 0xfffffe7f ;  /* 0xfffffe7f09097836 */ /* 0x000fe20000000000 */
[----:B------:R-:W-:Y:S02]  /*26a20*/  ISETP.GE.U32.AND P4, PT, R5, 0x7ffffdff, PT ;  /* 0x7ffffdff0500780c */ /* 0x000fe40003f86070 */
[----:B------:R-:W-:Y:S02]  /*26a30*/  IADD3 R5, R8, -0x183, RZ ;  /* 0xfffffe7d08057810 */ /* 0x000fe40007ffe0ff */
[----:B------:R-:W-:-:S02]  /*26a40*/  ISETP.GE.U32.AND P5, PT, R9, 0x7ffffe00, PT ;  /* 0x7ffffe000900780c */ /* 0x000fc40003fa6070 */
[----:B------:R-:W-:Y:S01]  /*26a50*/  ISETP.GE.U32.AND P2, PT, R5, 0x7ffffdfe, PT ;  /* 0x7ffffdfe0500780c */ /* 0x000fe20003f46070 */
[----:B------:R-:W-:Y:S02]  /*26a60*/  VIADD R5, R210, 0xfffffe5f ;  /* 0xfffffe5fd2057836 */ /* 0x000fe40000000000 */
[----:B------:R-:W-:Y:S02]  /*26a70*/  VIADD R7, R7, 0xfffffe7c ;  /* 0xfffffe7c07077836 */ /* 0x000fe40000000000 */
[----:B-1----:R-:W-:-:S05]  /*26a80*/  IMAD.WIDE R10, R0, 0x4, R186 ;  /* 0x00000004000a7825 */ /* 0x002fca00078e02ba */
[----:B------:R1:W-:Y:S04]  /*26a90*/  STL.64 [R1+0xa80], R10 ;  /* 0x000a800a01007387 */ /* 0x0003e80000100a00 */
[----:B------:R-:W4:Y:S04]  /*26aa0*/  LDL.LU.64 R196, [R1+0xa28] ;  /* 0x000a280001c47983 */ /* 0x000f280000300a00 */
[----:B------:R-:W4:Y:S04]  /*26ab0*/  LDL.LU.64 R190, [R1+0xa20] ;  /* 0x000a200001be7983 */ /* 0x000f280000300a00 */
[----:B------:R-:W4:Y:S04]  /*26ac0*/  LDL.LU.64 R188, [R1+0xa18] ;  /* 0x000a180001bc7983 */ /* 0x000f280000300a00 */
[----:B------:R-:W4:Y:S04]  /*26ad0*/  LDL.LU.64 R186, [R1+0xa10] ;  /* 0x000a100001ba7983 */ /* 0x000f280000300a00 */
[----:B---3--:R-:W3:Y:S04]  /*26ae0*/  LDL.LU.64 R182, [R1+0xa08] ;  /* 0x000a080001b67983 */ /* 0x008ee80000300a00 */
[----:B------:R1:W-:Y:S01]  /*26af0*/  LDGSTS.E [R246+0x2c008], desc[UR52][R10.64], !P6 ;  /* 0x2c0080000af67fae */ /* 0x0003e2000f121874 */
[----:B------:R-:W-:Y:S01]  /*26b00*/  ISETP.GE.U32.AND P6, PT, R7, 0x7ffffdfd, PT ;  /* 0x7ffffdfd0700780c */ /* 0x000fe20003fc6070 */
[----:B------:R-:W-:-:S05]  /*26b10*/  IMAD.WIDE R8, R0, 0x4, R212 ;  /* 0x0000000400087825 */ /* 0x000fca00078e02d4 */
[----:B------:R1:W-:Y:S04]  /*26b20*/  STL.64 [R1+0xa78], R8 ;  /* 0x000a780801007387 */ /* 0x0003e80000100a00 */
[----:B------:R1:W-:Y:S02]  /*26b30*/  LDGSTS.E [R246+0x2c00c], desc[UR52][R8.64], !P0 ;  /* 0x2c00c00008f67fae */ /* 0x0003e4000c121874 */
[----:B-1----:R-:W-:Y:S01]  /*26b40*/  IMAD.WIDE R10, R4, 0x4, R208 ;  /* 0x00000004040a7825 */ /* 0x002fe200078e02d0 */
[----:B------:R-:W-:Y:S01]  /*26b50*/  ISETP.GE.U32.AND P0, PT, R5, 0x7ffffde0, PT ;  /* 0x7ffffde00500780c */ /* 0x000fe20003f06070 */
[----:B------:R-:W-:Y:S02]  /*26b60*/  STL.64 [R1+0x19b0], R246 ;  /* 0x0019b0f601007387 */ /* 0x000fe40000100a00 */
[----:B------:R-:W-:-:S02]  /*26b70*/  VIADD R5, R6, 0xfffffe5e ;  /* 0xfffffe5e06057836 */ /* 0x000fc40000000000 */
[----:B------:R2:W-:Y:S01]  /*26b80*/  STL.64 [R1+0xa70], R10 ;  /* 0x000a700a01007387 */ /* 0x0005e20000100a00 */
[----:B------:R-:W-:-:S03]  /*26b90*/  IMAD.WIDE R8, R4, 0x4, R206 ;  /* 0x0000000404087825 */ /* 0x000fc600078e02ce */
[----:B------:R-:W0:Y:S01]  /*26ba0*/  LDGDEPBAR ;  /* 0x00000000000079af */ /* 0x000e220000000000 */
[----:B------:R-:W-:-:S03]  /*26bb0*/  IMAD.WIDE R6, R4, 0x4, R204 ;  /* 0x0000000404067825 */ /* 0x000fc600078e02cc */
[----:B------:R4:W-:Y:S04]  /*26bc0*/  STL.64 [R1+0xa68], R8 ;  /* 0x000a680801007387 */ /* 0x0009e80000100a00 */
[----:B------:R1:W-:Y:S01]  /*26bd0*/  STL.64 [R1+0xa60], R6 ;  /* 0x000a600601007387 */ /* 0x0003e20000100a00 */
[----:B--2---:R-:W-:-:S04]  /*26be0*/  IMAD.WIDE R10, R4, 0x4, R194 ;  /* 0x00000004040a7825 */ /* 0x004fc800078e02c2 */
[C---:B----4-:R-:W-:Y:S01]  /*26bf0*/  IMAD.WIDE R8, R4.reuse, 0x4, R192 ;  /* 0x0000000404087825 */ /* 0x050fe200078e02c0 */
[----:B------:R2:W-:Y:S03]  /*26c00*/  STL.64 [R1+0xa58], R10 ;  /* 0x000a580a01007387 */ /* 0x0005e60000100a00 */
[C---:B-1----:R-:W-:Y:S01]  /*26c10*/  IMAD.WIDE R6, R4.reuse, 0x4, R184 ;  /* 0x0000000404067825 */ /* 0x042fe200078e02b8 */
[----:B------:R-:W4:Y:S04]  /*26c20*/  LDL.LU.64 R194, [R1+0xa00] ;  /* 0x000a000001c27983 */ /* 0x000f280000300a00 */
[----:B------:R-:W-:Y:S04]  /*26c30*/  STL.64 [R1+0xa50], R8 ;  /* 0x000a500801007387 */ /* 0x000fe80000100a00 */
[----:B------:R-:W4:Y:S04]  /*26c40*/  LDL.LU.64 R192, [R1+0x9f8] ;  /* 0x0009f80001c07983 */ /* 0x000f280000300a00 */
[----:B------:R1:W-:Y:S04]  /*26c50*/  STL.64 [R1+0xa48], R6 ;  /* 0x000a480601007387 */ /* 0x0003e80000100a00 */
[----:B------:R-:W4:Y:S01]  /*26c60*/  LDL.LU.64 R184, [R1+0x9f0] ;  /* 0x0009f00001b87983 */ /* 0x000f220000300a00 */
[----:B--2---:R-:W-:-:S04]  /*26c70*/  IMAD.WIDE R10, R4, 0x4, R200 ;  /* 0x00000004040a7825 */ /* 0x004fc800078e02c8 */
[----:B-1----:R-:W-:-:S04]  /*26c80*/  IMAD.WIDE R6, R4, 0x4, R202 ;  /* 0x0000000404067825 */ /* 0x002fc800078e02ca */
[C---:B------:R-:W-:Y:S01]  /*26c90*/  IMAD.WIDE R8, R4.reuse, 0x4, R198 ;  /* 0x0000000404087825 */ /* 0x040fe200078e02c6 */
[----:B------:R1:W-:Y:S04]  /*26ca0*/  STL.64 [R1+0xa40], R6 ;  /* 0x000a400601007387 */ /* 0x0003e80000100a00 */
[----:B------:R2:W-:Y:S04]  /*26cb0*/  STL.64 [R1+0xa38], R10 ;  /* 0x000a380a01007387 */ /* 0x0005e80000100a00 */
[----:B------:R2:W-:Y:S01]  /*26cc0*/  STL.64 [R1+0xa30], R8 ;  /* 0x000a300801007387 */ /* 0x0005e20000100a00 */
[----:B-1----:R-:W-:-:S04]  /*26cd0*/  IMAD.WIDE R6, R4, 0x4, R196 ;  /* 0x0000000404067825 */ /* 0x002fc800078e02c4 */
[C---:B--2---:R-:W-:Y:S01]  /*26ce0*/  IMAD.WIDE R10, R4.reuse, 0x4, R190 ;  /* 0x00000004040a7825 */ /* 0x044fe200078e02be */
[----:B------:R1:W-:Y:S03]  /*26cf0*/  STL.64 [R1+0xa28], R6 ;  /* 0x000a280601007387 */ /* 0x0003e60000100a00 */
[C---:B------:R-:W-:Y:S01]  /*26d00*/  IMAD.WIDE R8, R4.reuse, 0x4, R188 ;  /* 0x0000000404087825 */ /* 0x040fe200078e02bc */
[----:B------:R-:W-:Y:S04]  /*26d10*/  STL.64 [R1+0xa20], R10 ;  /* 0x000a200a01007387 */ /* 0x000fe80000100a00 */
[----:B------:R-:W2:Y:S04]  /*26d20*/  LDL.LU.64 R246, [R1+0x9e8] ;  /* 0x0009e80001f67983 */ /* 0x000ea80000300a00 */
[----:B------:R-:W-:Y:S01]  /*26d30*/  STL.64 [R1+0xa18], R8 ;  /* 0x000a180801007387 */ /* 0x000fe20000100a00 */
[----:B-1----:R-:W-:-:S03]  /*26d40*/  IMAD.WIDE R6, R4, 0x4, R186 ;  /* 0x0000000404067825 */ /* 0x002fc600078e02ba */
[----:B------:R-:W2:Y:S04]  /*26d50*/  LDL.LU.64 R190, [R1+0x9e0] ;  /* 0x0009e00001be7983 */ /* 0x000ea80000300a00 */
[----:B------:R3:W-:Y:S04]  /*26d60*/  STL.64 [R1+0xa10], R6 ;  /* 0x000a100601007387 */ /* 0x0007e80000100a00 */
[----:B------:R-:W2:Y:S04]  /*26d70*/  LDL.LU.64 R248, [R1+0x9d8] ;  /* 0x0009d80001f87983 */ /* 0x000ea80000300a00 */
[----:B------:R-:W2:Y:S01]  /*26d80*/  LDL.LU.64 R250, [R1+0x9d0] ;  /* 0x0009d00001fa7983 */ /* 0x000ea20000300a00 */
[----:B---3--:R-:W-:-:S05]  /*26d90*/  IMAD.WIDE R6, R4, 0x4, R182 ;  /* 0x0000000404067825 */ /* 0x008fca00078e02b6 */
[----:B------:R1:W-:Y:S04]  /*26da0*/  STL.64 [R1+0xa08], R6 ;  /* 0x000a080601007387 */ /* 0x0003e80000100a00 */
[----:B------:R-:W3:Y:S04]  /*26db0*/  LDL.LU.64 R244, [R1+0x9c8] ;  /* 0x0009c80001f47983 */ /* 0x000ee80000300a00 */
[----:B-1----:R-:W3:Y:S04]  /*26dc0*/  LDL.LU.64 R6, [R1+0x9c0] ;  /* 0x0009c00001067983 */ /* 0x002ee80000300a00 */
[----:B------:R-:W3:Y:S04]  /*26dd0*/  LDL.LU.64 R8, [R1+0x9b8] ;  /* 0x0009b80001087983 */ /* 0x000ee80000300a00 */
        /* <DEDUP_REMOVED lines=9> */
[----:B------:R-:W3:Y:S01]  /*26e70*/  LDL.LU.64 R204, [R1+0x968] ;  /* 0x0009680001cc7983 */ /* 0x000ee20000300a00 */
[----:B----4-:R-:W-:-:S03]  /*26e80*/  IMAD.WIDE R194, R4, 0x4, R194 ;  /* 0x0000000404c27825 */ /* 0x010fc600078e02c2 */
[----:B------:R-:W4:Y:S01]  /*26e90*/  LDL.LU.64 R188, [R1+0x960] ;  /* 0x0009600001bc7983 */ /* 0x000f220000300a00 */
[----:B------:R-:W-:-:S03]  /*26ea0*/  IMAD.WIDE R192, R4, 0x4, R192 ;  /* 0x0000000404c07825 */ /* 0x000fc600078e02c0 */
[----:B------:R-:W4:Y:S04]  /*26eb0*/  LDL.LU.64 R186, [R1+0x958] ;  /* 0x0009580001ba7983 */ /* 0x000f280000300a00 */
[----:B------:R-:W4:Y:S01]  /*26ec0*/  LDL.LU.64 R182, [R1+0x950] ;  /* 0x0009500001b67983 */ /* 0x000f220000300a00 */
[----:B------:R-:W-:-:S03]  /*26ed0*/  IMAD.WIDE R184, R4, 0x4, R184 ;  /* 0x0000000404b87825 */ /* 0x000fc600078e02b8 */
[----:B------:R1:W-:Y:S04]  /*26ee0*/  STL.64 [R1+0xa00], R194 ;  /* 0x000a00c201007387 */ /* 0x0003e80000100a00 */
[----:B------:R-:W4:Y:S04]  /*26ef0*/  LDL.LU.64 R202, [R1+0x948] ;  /* 0x0009480001ca7983 */ /* 0x000f280000300a00 */
[----:B------:R1:W-:Y:S04]  /*26f00*/  STL.64 [R1+0x9f8], R192 ;  /* 0x0009f8c001007387 */ /* 0x0003e80000100a00 */
[----:B------:R-:W4:Y:S04]  /*26f10*/  LDL.LU.64 R200, [R1+0x940] ;  /* 0x0009400001c87983 */ /* 0x000f280000300a00 */
[----:B------:R1:W-:Y:S04]  /*26f20*/  STL.64 [R1+0x9f0], R184 ;  /* 0x0009f0b801007387 */ /* 0x0003e80000100a00 */
[----:B------:R-:W4:Y:S04]  /*26f30*/  LDL.LU.64 R198, [R1+0x938] ;  /* 0x0009380001c67983 */ /* 0x000f280000300a00 */
[----:B------:R-:W4:Y:S04]  /*26f40*/  LDL.LU.64 R196, [R1+0x930] ;  /* 0x0009300001c47983 */ /* 0x000f280000300a00 */
[----:B-1----:R-:W4:Y:S04]  /*26f50*/  LDL.LU.64 R194, [R1+0x928] ;  /* 0x0009280001c27983 */ /* 0x002f280000300a00 */
[----:B------:R-:W4:Y:S04]  /*26f60*/  LDL.LU.64 R192, [R1+0x920] ;  /* 0x0009200001c07983 */ /* 0x000f280000300a00 */
[----:B------:R-:W4:Y:S01]  /*26f70*/  LDL.LU.64 R184, [R1+0x918] ;  /* 0x0009180001b87983 */ /* 0x000f220000300a00 */
[----:B--2---:R-:W-:-:S05]  /*26f80*/  IMAD.WIDE R246, R4, 0x4, R246 ;  /* 0x0000000404f67825 */ /* 0x004fca00078e02f6 */
[----:B------:R1:W-:Y:S02]  /*26f90*/  STL.64 [R1+0x9e8], R246 ;  /* 0x0009e8f601007387 */ /* 0x0003e40000100a00 */
[C---:B-1----:R-:W-:Y:S02]  /*26fa0*/  IMAD.WIDE R246, R4.reuse, 0x4, R190 ;  /* 0x0000000404f67825 */ /* 0x042fe400078e02be */
[----:B------:R-:W2:Y:S04]  /*26fb0*/  LDL.LU.64 R190, [R1+0x910] ;  /* 0x0009100001be7983 */ /* 0x000ea80000300a00 */
[----:B------:R1:W-:Y:S02]  /*26fc0*/  STL.64 [R1+0x9e0], R246 ;  /* 0x0009e0f601007387 */ /* 0x0003e40000100a00 */
[----:B-1----:R-:W-:-:S04]  /*26fd0*/  IMAD.WIDE R246, R4, 0x4, R248 ;  /* 0x0000000404f67825 */ /* 0x002fc800078e02f8 */
[C---:B------:R-:W-:Y:S01]  /*26fe0*/  IMAD.WIDE R248, R4.reuse, 0x4, R250 ;  /* 0x0000000404f87825 */ /* 0x040fe200078e02fa */
[----:B------:R1:W-:Y:S03]  /*26ff0*/  STL.64 [R1+0x9d8], R246 ;  /* 0x0009d8f601007387 */ /* 0x0003e60000100a00 */
[C---:B---3--:R-:W-:Y:S01]  /*27000*/  IMAD.WIDE R8, R4.reuse, 0x4, R8 ;  /* 0x0000000404087825 */ /* 0x048fe200078e0208 */
[----:B------:R-:W-:Y:S03]  /*27010*/  STL.64 [R1+0x9d0], R248 ;  /* 0x0009d0f801007387 */ /* 0x000fe60000100a00 */
[----:B-1----:R-:W-:-:S04]  /*27020*/  IMAD.WIDE R246, R4, 0x4, R244 ;  /* 0x0000000404f67825 */ /* 0x002fc800078e02f4 */
[C---:B------:R-:W-:Y:S01]  /*27030*/  IMAD.WIDE R244, R4.reuse, 0x4, R6 ;  /* 0x0000000404f47825 */ /* 0x040fe200078e0206 */
[----:B------:R-:W-:Y:S03]  /*27040*/  STL.64 [R1+0x9c8], R246 ;  /* 0x0009c8f601007387 */ /* 0x000fe60000100a00 */
[C---:B------:R-:W-:Y:S01]  /*27050*/  IMAD.WIDE R6, R4.reuse, 0x4, R10 ;  /* 0x0000000404067825 */ /* 0x040fe200078e020a */
[----:B------:R-:W-:Y:S03]  /*27060*/  STL.64 [R1+0x9c0], R244 ;  /* 0x0009c0f401007387 */ /* 0x000fe60000100a00 */
[C---:B------:R-:W-:Y:S01]  /*27070*/  IMAD.WIDE R10, R4.reuse, 0x4, R242 ;  /* 0x00000004040a7825 */ /* 0x040fe200078e02f2 */
[----:B------:R1:W-:Y:S04]  /*27080*/  STL.64 [R1+0x9b8], R8 ;  /* 0x0009b80801007387 */ /* 0x0003e80000100a00 */
[----:B------:R3:W-:Y:S04]  /*27090*/  STL.64 [R1+0x9b0], R6 ;  /* 0x0009b00601007387 */ /* 0x0007e80000100a00 */
[----:B------:R3:W-:Y:S01]  /*270a0*/  STL.64 [R1+0x9a8], R10 ;  /* 0x0009a80a01007387 */ /* 0x0007e20000100a00 */
[----:B-1----:R-:W-:-:S04]  /*270b0*/  IMAD.WIDE R8, R4, 0x4, R218 ;  /* 0x0000000404087825 */ /* 0x002fc800078e02da */
[C---:B---3--:R-:W-:Y:S01]  /*270c0*/  IMAD.WIDE R6, R4.reuse, 0x4, R216 ;  /* 0x0000000404067825 */ /* 0x048fe200078e02d8 */
[----:B------:R1:W-:Y:S03]  /*270d0*/  STL.64 [R1+0x9a0], R8 ;  /* 0x0009a00801007387 */ /* 0x0003e60000100a00 */
[C---:B------:R-:W-:Y:S01]  /*270e0*/  IMAD.WIDE R10, R4.reuse, 0x4, R214 ;  /* 0x00000004040a7825 */ /* 0x040fe200078e02d6 */
        /* <DEDUP_REMOVED lines=11> */
[C---:B----4-:R-:W-:Y:S01]  /*271a0*/  IMAD.WIDE R10, R4.reuse, 0x4, R188 ;  /* 0x00000004040a7825 */ /* 0x050fe200078e02bc */
[----:B------:R3:W-:Y:S04]  /*271b0*/  STL.64 [R1+0x968], R6 ;  /* 0x0009680601007387 */ /* 0x0007e80000100a00 */
[----:B------:R4:W-:Y:S01]  /*271c0*/  STL.64 [R1+0x960], R10 ;  /* 0x0009600a01007387 */ /* 0x0009e20000100a00 */
[----:B-1----:R-:W-:-:S03]  /*271d0*/  IMAD.WIDE R8, R4, 0x4, R186 ;  /* 0x0000000404087825 */ /* 0x002fc600078e02ba */
[----:B------:R-:W2:Y:S01]  /*271e0*/  LDL.LU.64 R188, [R1+0x908] ;  /* 0x0009080001bc7983 */ /* 0x000ea20000300a00 */
[----:B---3--:R-:W-:-:S03]  /*271f0*/  IMAD.WIDE R6, R4, 0x4, R182 ;  /* 0x0000000404067825 */ /* 0x008fc600078e02b6 */
[----:B------:R1:W-:Y:S04]  /*27200*/  STL.64 [R1+0x958], R8 ;  /* 0x0009580801007387 */ /* 0x0003e80000100a00 */
[----:B------:R-:W3:Y:S01]  /*27210*/  LDL.LU.64 R186, [R1+0x900] ;  /* 0x0009000001ba7983 */ /* 0x000ee20000300a00 */
[----:B----4-:R-:W-:-:S03]  /*27220*/  IMAD.WIDE R10, R4, 0x4, R200 ;  /* 0x00000004040a7825 */ /* 0x010fc600078e02c8 */
[----:B------:R4:W-:Y:S04]  /*27230*/  STL.64 [R1+0x950], R6 ;  /* 0x0009500601007387 */ /* 0x0009e80000100a00 */
[----:B------:R-:W3:Y:S01]  /*27240*/  LDL.LU.64 R182, [R1+0x8f8] ;  /* 0x0008f80001b67983 */ /* 0x000ee20000300a00 */
[----:B-1----:R-:W-:-:S04]  /*27250*/  IMAD.WIDE R8, R4, 0x4, R198 ;  /* 0x0000000404087825 */ /* 0x002fc800078e02c6 */
[----:B----4-:R-:W-:-:S05]  /*27260*/  IMAD.WIDE R6, R4, 0x4, R202 ;  /* 0x0000000404067825 */ /* 0x010fca00078e02ca */
[----:B------:R1:W-:Y:S04]  /*27270*/  STL.64 [R1+0x948], R6 ;  /* 0x0009480601007387 */ /* 0x0003e80000100a00 */
[----:B------:R4:W-:Y:S04]  /*27280*/  STL.64 [R1+0x940], R10 ;  /* 0x0009400a01007387 */ /* 0x0009e80000100a00 */
[----:B------:R4:W-:Y:S01]  /*27290*/  STL.64 [R1+0x938], R8 ;  /* 0x0009380801007387 */ /* 0x0009e20000100a00 */
[----:B-1----:R-:W-:-:S04]  /*272a0*/  IMAD.WIDE R6, R4, 0x4, R196 ;  /* 0x0000000404067825 */ /* 0x002fc800078e02c4 */
[C---:B----4-:R-:W-:Y:S01]  /*272b0*/  IMAD.WIDE R10, R4.reuse, 0x4, R194 ;  /* 0x00000004040a7825 */ /* 0x050fe200078e02c2 */
[----:B------:R1:W-:Y:S03]  /*272c0*/  STL.64 [R1+0x8c0], R6 ;  /* 0x0008c00601007387 */ /* 0x0003e60000100a00 */
[C---:B------:R-:W-:Y:S01]  /*272d0*/  IMAD.WIDE R8, R4.reuse, 0x4, R192 ;  /* 0x0000000404087825 */ /* 0x040fe200078e02c0 */
[----:B------:R-:W-:Y:S04]  /*272e0*/  STL.64 [R1+0x8b0], R10 ;  /* 0x0008b00a01007387 */ /* 0x000fe80000100a00 */
[----:B------:R-:W4:Y:S01]  /*272f0*/  LDL.LU.64 R246, [R1+0x8f0] ;  /* 0x0008f00001f67983 */ /* 0x000f220000300a00 */
[----:B-1----:R-:W-:-:S03]  /*27300*/  IMAD.WIDE R6, R4, 0x4, R184 ;  /* 0x0000000404067825 */ /* 0x002fc600078e02b8 */
[----:B------:R-:W-:Y:S04]  /*27310*/  STL.64 [R1+0x8a8], R8 ;  /* 0x0008a80801007387 */ /* 0x000fe80000100a00 */
[----:B------:R-:W4:Y:S04]  /*27320*/  LDL.LU.64 R184, [R1+0x8e8] ;  /* 0x0008e80001b87983 */ /* 0x000f280000300a00 */
[----:B------:R2:W-:Y:S04]  /*27330*/  STL.64 [R1+0x8a0], R6 ;  /* 0x0008a00601007387 */ /* 0x0005e80000100a00 */
[----:B------:R-:W4:Y:S04]  /*27340*/  LDL.LU.64 R248, [R1+0x8e0] ;  /* 0x0008e00001f87983 */ /* 0x000f280000300a00 */
[----:B------:R-:W4:Y:S01]  /*27350*/  LDL.LU.64 R250, [R1+0x8d8] ;  /* 0x0008d80001fa7983 */ /* 0x000f220000300a00 */
[----:B--2---:R-:W-:-:S05]  /*27360*/  IMAD.WIDE R6, R4, 0x4, R190 ;  /* 0x0000000404067825 */ /* 0x004fca00078e02be */
[----:B------:R1:W-:Y:S04]  /*27370*/  STL.64 [R1+0x898], R6 ;  /* 0x0008980601007387 */ /* 0x0003e80000100a00 */
[----:B------:R-:W2:Y:S04]  /*27380*/  LDL.LU.64 R244, [R1+0x8d0] ;  /* 0x0008d00001f47983 */ /* 0x000ea80000300a00 */
[----:B-1----:R-:W2:Y:S04]  /*27390*/  LDL.LU.64 R6, [R1+0x8c8] ;  /* 0x0008c80001067983 */ /* 0x002ea80000300a00 */
[----:B------:R-:W2:Y:S04]  /*273a0*/  LDL.LU.64 R8, [R1+0x8b8] ;  /* 0x0008b80001087983 */ /* 0x000ea80000300a00 */
        /* <DEDUP_REMOVED lines=12> */
[----:B------:R-:W2:Y:S01]  /*27470*/  LDL.LU.64 R198, [R1+0x2f8] ;  /* 0x0002f80001c67983 */ /* 0x000ea20000300a00 */
[----:B------:R-:W-:-:S05]  /*27480*/  IMAD.WIDE R188, R4, 0x4, R188 ;  /* 0x0000000404bc7825 */ /* 0x000fca00078e02bc */
[----:B------:R1:W-:Y:S01]  /*27490*/  STL.64 [R1+0x888], R188 ;  /* 0x000888bc01007387 */ /* 0x0003e20000100a00 */
[----:B---3--:R-:W-:-:S03]  /*274a0*/  IMAD.WIDE R186, R4, 0x4, R186 ;  /* 0x0000000404ba7825 */ /* 0x008fc600078e02ba */
[----:B------:R-:W3:Y:S04]  /*274b0*/  LDL.LU.64 R196, [R1+0x2f0] ;  /* 0x0002f00001c47983 */ /* 0x000ee80000300a00 */
[----:B------:R1:W-:Y:S01]  /*274c0*/  STL.64 [R1+0x880], R186 ;  /* 0x000880ba01007387 */ /* 0x0003e20000100a00 */
[----:B------:R-:W-:-:S03]  /*274d0*/  IMAD.WIDE R182, R4, 0x4, R182 ;  /* 0x0000000404b67825 */ /* 0x000fc600078e02b6 */
[----:B------:R-:W3:Y:S04]  /*274e0*/  LDL.LU.64 R194, [R1+0x2e0] ;  /* 0x0002e00001c27983 */ /* 0x000ee80000300a00 */
[----:B------:R1:W-:Y:S04]  /*274f0*/  STL.64 [R1+0x870], R182 ;  /* 0x000870b601007387 */ /* 0x0003e80000100a00 */
[----:B------:R-:W3:Y:S04]  /*27500*/  LDL.LU.64 R192, [R1+0x2a8] ;  /* 0x0002a80001c07983 */ /* 0x000ee80000300a00 */
[----:B------:R-:W3:Y:S04]  /*27510*/  LDL.LU.64 R190, [R1+0x298] ;  /* 0x0002980001be7983 */ /* 0x000ee80000300a00 */
[----:B-1----:R-:W3:Y:S04]  /*27520*/  LDL.LU.64 R188, [R1+0x288] ;  /* 0x0002880001bc7983 */ /* 0x002ee80000300a00 */
[----:B------:R-:W3:Y:S04]  /*27530*/  LDL.LU.64 R186, [R1+0x238] ;  /* 0x0002380001ba7983 */ /* 0x000ee80000300a00 */
[----:B------:R-:W3:Y:S01]  /*27540*/  LDL.LU.64 R182, [R1+0x218] ;  /* 0x0002180001b67983 */ /* 0x000ee20000300a00 */
[----:B----4-:R-:W-:-:S05]  /*27550*/  IMAD.WIDE R246, R4, 0x4, R246 ;  /* 0x0000000404f67825 */ /* 0x010fca00078e02f6 */
[----:B------:R1:W-:Y:S02]  /*27560*/  STL.64 [R1+0x868], R246 ;  /* 0x000868f601007387 */ /* 0x0003e40000100a00 */
[C---:B-1----:R-:W-:Y:S02]  /*27570*/  IMAD.WIDE R246, R4.reuse, 0x4, R184 ;  /* 0x0000000404f67825 */ /* 0x042fe400078e02b8 */
[----:B------:R-:W4:Y:S04]  /*27580*/  LDL.LU.64 R184, [R1+0x208] ;  /* 0x0002080001b87983 */ /* 0x000f280000300a00 */
[----:B------:R1:W-:Y:S01]  /*27590*/  STL.64 [R1+0x860], R246 ;  /* 0x000860f601007387 */ /* 0x0003e20000100a00 */
[----:B------:R-:W-:-:S04]  /*275a0*/  IMAD.WIDE R250, R4, 0x4, R250 ;  /* 0x0000000404fa7825 */ /* 0x000fc800078e02fa */
[----:B-1----:R-:W-:-:S05]  /*275b0*/  IMAD.WIDE R246, R4, 0x4, R248 ;  /* 0x0000000404f67825 */ /* 0x002fca00078e02f8 */
[----:B------:R1:W-:Y:S04]  /*275c0*/  STL.64 [R1+0x850], R246 ;  /* 0x000850f601007387 */ /* 0x0003e80000100a00 */
[----:B------:R-:W-:Y:S01]  /*275d0*/  STL.64 [R1+0x848], R250 ;  /* 0x000848fa01007387 */ /* 0x000fe20000100a00 */
[----:B--2---:R-:W-:-:S04]  /*275e0*/  IMAD.WIDE R248, R4, 0x4, R244 ;  /* 0x0000000404f87825 */ /* 0x004fc800078e02f4 */
[C---:B-1----:R-:W-:Y:S01]  /*275f0*/  IMAD.WIDE R246, R4.reuse, 0x4, R6 ;  /* 0x0000000404f67825 */ /* 0x042fe200078e0206 */
[----:B------:R-:W-:Y:S03]  /*27600*/  STL.64 [R1+0x838], R248 ;  /* 0x000838f801007387 */ /* 0x000fe60000100a00 */
[C---:B------:R-:W-:Y:S01]  /*27610*/  IMAD.WIDE R244, R4.reuse, 0x4, R8 ;  /* 0x0000000404f47825 */ /* 0x040fe200078e0208 */
[----:B------:R-:W-:Y:S03]  /*27620*/  STL.64 [R1+0x830], R246 ;  /* 0x000830f601007387 */ /* 0x000fe60000100a00 */
[C---:B------:R-:W-:Y:S01]  /*27630*/  IMAD.WIDE R6, R4.reuse, 0x4, R10 ;  /* 0x0000000404067825 */ /* 0x040fe200078e020a */
        /* <DEDUP_REMOVED lines=22> */
[----:B------:R2:W-:Y:S03]  /*277a0*/  STL.64 [R1+0x7b0], R8 ;  /* 0x0007b00801007387 */ /* 0x0005e60000100a00 */
[C---:B-1----:R-:W-:Y:S01]  /*277b0*/  IMAD.WIDE R6, R4.reuse, 0x4, R198 ;  /* 0x0000000404067825 */ /* 0x042fe200078e02c6 */
[----:B--2---:R-:W2:Y:S04]  /*277c0*/  LDL.LU.64 R8, [R1+0x1c8] ;  /* 0x0001c80001087983 */ /* 0x004ea80000300a00 */
[----:B------:R1:W-:Y:S04]  /*277d0*/  STL.64 [R1+0x7a8], R10 ;  /* 0x0007a80a01007387 */ /* 0x0003e80000100a00 */
[----:B-1----:R-:W2:Y:S04]  /*277e0*/  LDL.LU.64 R10, [R1+0x168] ;  /* 0x00016800010a7983 */ /* 0x002ea80000300a00 */
[----:B------:R3:W-:Y:S04]  /*277f0*/  STL.64 [R1+0x7a0], R6 ;  /* 0x0007a00601007387 */ /* 0x0007e80000100a00 */
[----:B------:R-:W2:Y:S01]  /*27800*/  LDL.LU.64 R218, [R1+0x148] ;  /* 0x0001480001da7983 */ /* 0x000ea20000300a00 */
[----:B---3--:R-:W-:-:S04]  /*27810*/  IMAD.WIDE R6, R4, 0x4, R196 ;  /* 0x0000000404067825 */ /* 0x008fc800078e02c4 */
[C---:B------:R-:W-:Y:S01]  /*27820*/  IMAD.WIDE R194, R4.reuse, 0x4, R194 ;  /* 0x0000000404c27825 */ /* 0x040fe200078e02c2 */
[----:B------:R1:W-:Y:S03]  /*27830*/  STL.64 [R1+0x798], R6 ;  /* 0x0007980601007387 */ /* 0x0003e60000100a00 */
[C---:B------:R-:W-:Y:S01]  /*27840*/  IMAD.WIDE R192, R4.reuse, 0x4, R192 ;  /* 0x0000000404c07825 */ /* 0x040fe200078e02c0 */
[----:B------:R-:W-:Y:S03]  /*27850*/  STL.64 [R1+0x790], R194 ;  /* 0x000790c201007387 */ /* 0x000fe60000100a00 */
[----:B------:R-:W-:-:S04]  /*27860*/  IMAD.WIDE R188, R4, 0x4, R188 ;  /* 0x0000000404bc7825 */ /* 0x000fc800078e02bc */
[C---:B-1----:R-:W-:Y:S01]  /*27870*/  IMAD.WIDE R6, R4.reuse, 0x4, R190 ;  /* 0x0000000404067825 */ /* 0x042fe200078e02be */
[----:B------:R-:W-:Y:S03]  /*27880*/  STL.64 [R1+0x788], R192 ;  /* 0x000788c001007387 */ /* 0x000fe60000100a00 */
[C---:B------:R-:W-:Y:S01]  /*27890*/  IMAD.WIDE R186, R4.reuse, 0x4, R186 ;  /* 0x0000000404ba7825 */ /* 0x040fe200078e02ba */
[----:B------:R1:W-:Y:S04]  /*278a0*/  STL.64 [R1+0x780], R6 ;  /* 0x0007800601007387 */ /* 0x0003e80000100a00 */
[----:B------:R-:W-:Y:S01]  /*278b0*/  STL.64 [R1+0x778], R188 ;  /* 0x000778bc01007387 */ /* 0x000fe20000100a00 */
[----:B-1----:R-:W-:-:S03]  /*278c0*/  IMAD.WIDE R6, R4, 0x4, R182 ;  /* 0x0000000404067825 */ /* 0x002fc600078e02b6 */
[----:B------:R-:W3:Y:S04]  /*278d0*/  LDL.LU.64 R182, [R1+0x128] ;  /* 0x0001280001b67983 */ /* 0x000ee80000300a00 */
[----:B------:R-:W-:Y:S04]  /*278e0*/  STL.64 [R1+0x770], R186 ;  /* 0x000770ba01007387 */ /* 0x000fe80000100a00 */
[----:B------:R-:W3:Y:S04]  /*278f0*/  LDL.LU.64 R242, [R1+0x108] ;  /* 0x0001080001f27983 */ /* 0x000ee80000300a00 */
[----:B------:R4:W-:Y:S02]  /*27900*/  STL.64 [R1+0x768], R6 ;  /* 0x0007680601007387 */ /* 0x0009e40000100a00 */
[----:B----4-:R-:W-:-:S02]  /*27910*/  IMAD.WIDE R6, R4, 0x4, R184 ;  /* 0x0000000404067825 */ /* 0x010fc400078e02b8 */
[----:B------:R-:W4:Y:S04]  /*27920*/  LDL.LU.64 R184, [R1+0xe8] ;  /* 0x0000e80001b87983 */ /* 0x000f280000300a00 */
[----:B------:R-:W4:Y:S04]  /*27930*/  LDL.LU.64 R186, [R1+0xc8] ;  /* 0x0000c80001ba7983 */ /* 0x000f280000300a00 */
        /* <DEDUP_REMOVED lines=17> */
[----:B--2---:R-:W-:-:S05]  /*27a50*/  IMAD.WIDE R244, R4, 0x4, R8 ;  /* 0x0000000404f47825 */ /* 0x004fca00078e0208 */
[----:B------:R2:W-:Y:S01]  /*27a60*/  STL.64 [R1+0x758], R244 ;  /* 0x000758f401007387 */ /* 0x0005e20000100a00 */
[----:B------:R-:W-:-:S04]  /*27a70*/  IMAD.WIDE R8, R4, 0x4, R10 ;  /* 0x0000000404087825 */ /* 0x000fc800078e020a */
[C---:B-1----:R-:W-:Y:S02]  /*27a80*/  IMAD.WIDE R6, R4.reuse, 0x4, R218 ;  /* 0x0000000404067825 */ /* 0x042fe400078e02da */
[----:B------:R-:W4:Y:S04]  /*27a90*/  LDL.LU.64 R218, [R1+0x40] ;  /* 0x0000400001da7983 */ /* 0x000f280000300a00 */
[----:B------:R-:W-:Y:S04]  /*27aa0*/  STL.64 [R1+0x750], R8 ;  /* 0x0007500801007387 */ /* 0x000fe80000100a00 */
[----:B------:R-:W4:Y:S04]  /*27ab0*/  LDL.LU.64 R248, [R1+0x30] ;  /* 0x0000300001f87983 */ /* 0x000f280000300a00 */
[----:B------:R1:W-:Y:S04]  /*27ac0*/  STL.64 [R1+0x748], R6 ;  /* 0x0007480601007387 */ /* 0x0003e80000100a00 */
[----:B------:R-:W4:Y:S04]  /*27ad0*/  LDL.LU.64 R250, [R1+0x28] ;  /* 0x0000280001fa7983 */ /* 0x000f280000300a00 */
[----:B--2---:R-:W2:Y:S04]  /*27ae0*/  LDL.LU.64 R244, [R1+0x20] ;  /* 0x0000200001f47983 */ /* 0x004ea80000300a00 */
[----:B-1----:R-:W2:Y:S04]  /*27af0*/  LDL.LU.64 R6, [R1+0x18] ;  /* 0x0000180001067983 */ /* 0x002ea80000300a00 */
[----:B------:R-:W2:Y:S04]  /*27b00*/  LDL.LU.64 R8, [R1+0x10] ;  /* 0x0000100001087983 */ /* 0x000ea80000300a00 */
[----:B------:R-:W2:Y:S01]  /*27b10*/  LDL.LU.64 R10, [R1+0x8] ;  /* 0x00000800010a7983 */ /* 0x000ea20000300a00 */
[----:B---3--:R-:W-:-:S05]  /*27b20*/  IMAD.WIDE R182, R4, 0x4, R182 ;  /* 0x0000000404b67825 */ /* 0x008fca00078e02b6 */
[----:B------:R1:W-:Y:S01]  /*27b30*/  STL.64 [R1+0x740], R182 ;  /* 0x000740b601007387 */ /* 0x0003e20000100a00 */
[----:B------:R-:W-:-:S03]  /*27b40*/  IMAD.WIDE R242, R4, 0x4, R242 ;  /* 0x0000000404f27825 */ /* 0x000fc600078e02f2 */
[----:B-1----:R-:W3:Y:S04]  /*27b50*/  LDL.LU.64 R182, [R1+0x1b48] ;  /* 0x001b480001b67983 */ /* 0x002ee80000300a00 */
[----:B------:R1:W-:Y:S01]  /*27b60*/  STL.64 [R1+0x738], R242 ;  /* 0x000738f201007387 */ /* 0x0003e20000100a00 */
[----:B----4-:R-:W-:-:S04]  /*27b70*/  IMAD.WIDE R184, R4, 0x4, R184 ;  /* 0x0000000404b87825 */ /* 0x010fc800078e02b8 */
[C---:B------:R-:W-:Y:S01]  /*27b80*/  IMAD.WIDE R186, R4.reuse, 0x4, R186 ;  /* 0x0000000404ba7825 */ /* 0x040fe200078e02ba */
[----:B-1----:R-:W4:Y:S04]  /*27b90*/  LDL.LU.64 R242, [R1] ;  /* 0x0000000001f27983 */ /* 0x002f280000300a00 */
[----:B------:R1:W-:Y:S01]  /*27ba0*/  STL.64 [R1+0x730], R184 ;  /* 0x000730b801007387 */ /* 0x0003e20000100a00 */
[----:B------:R-:W-:-:S04]  /*27bb0*/  IMAD.WIDE R188, R4, 0x4, R188 ;  /* 0x0000000404bc7825 */ /* 0x000fc800078e02bc */
[----:B------:R-:W-:-:S04]  /*27bc0*/  IMAD.WIDE R190, R4, 0x4, R190 ;  /* 0x0000000404be7825 */ /* 0x000fc800078e02be */
[C---:B------:R-:W-:Y:S01]  /*27bd0*/  IMAD.WIDE R192, R4.reuse, 0x4, R192 ;  /* 0x0000000404c07825 */ /* 0x040fe200078e02c0 */
[----:B-1----:R-:W3:Y:S03]  /*27be0*/  LDL.LU.64 R184, [R1+0x1b40] ;  /* 0x001b400001b87983 */ /* 0x002ee60000300a00 */
[C---:B------:R-:W-:Y:S01]  /*27bf0*/  IMAD.WIDE R194, R4.reuse, 0x4, R194 ;  /* 0x0000000404c27825 */ /* 0x040fe200078e02c2 */
[----:B------:R1:W-:Y:S03]  /*27c00*/  STL.64 [R1+0x728], R186 ;  /* 0x000728ba01007387 */ /* 0x0003e60000100a00 */
[----:B------:R-:W-:-:S04]  /*27c10*/  IMAD.WIDE R196, R4, 0x4, R196 ;  /* 0x0000000404c47825 */ /* 0x000fc800078e02c4 */
[C---:B------:R-:W-:Y:S01]  /*27c20*/  IMAD.WIDE R198, R4.reuse, 0x4, R198 ;  /* 0x0000000404c67825 */ /* 0x040fe200078e02c6 */
[----:B-1----:R-:W3:Y:S04]  /*27c30*/  LDL.LU.64 R186, [R1+0x1b38] ;  /* 0x001b380001ba7983 */ /* 0x002ee80000300a00 */
[----:B------:R1:W-:Y:S01]  /*27c40*/  STL.64 [R1+0x720], R188 ;  /* 0x000720bc01007387 */ /* 0x0003e20000100a00 */
[----:B------:R-:W-:-:S03]  /*27c50*/  IMAD.WIDE R200, R4, 0x4, R200 ;  /* 0x0000000404c87825 */ /* 0x000fc600078e02c8 */
        /* <DEDUP_REMOVED lines=28> */
[----:B------:R1:W-:Y:S04]  /*27e20*/  STL.64 [R1+0x6d0], R208 ;  /* 0x0006d0d001007387 */ /* 0x0003e80000100a00 */
        /* <DEDUP_REMOVED lines=9> */
[----:B------:R-:W-:Y:S04]  /*27ec0*/  STL.64 [R1+0x6c0], R246 ;  /* 0x0006c0f601007387 */ /* 0x000fe80000100a00 */
[----:B------:R1:W-:Y:S04]  /*27ed0*/  STL.64 [R1+0x19b8], R246 ;  /* 0x0019b8f601007387 */ /* 0x0003e80000100a00 */
[----:B-1----:R-:W4:Y:S01]  /*27ee0*/  LDL.LU.64 R246, [R1+0x38] ;  /* 0x0000380001f67983 */ /* 0x002f220000300a00 */
[----:B------:R-:W-:-:S04]  /*27ef0*/  IMAD.WIDE R218, R4, 0x4, R218 ;  /* 0x0000000404da7825 */ /* 0x000fc800078e02da */
[C---:B------:R-:W-:Y:S01]  /*27f00*/  IMAD.WIDE R248, R4.reuse, 0x4, R248 ;  /* 0x0000000404f87825 */ /* 0x040fe200078e02f8 */
[----:B------:R1:W-:Y:S03]  /*27f10*/  STL.64 [R1+0x6a0], R218 ;  /* 0x0006a0da01007387 */ /* 0x0003e60000100a00 */
[C---:B--2---:R-:W-:Y:S01]  /*27f20*/  IMAD.WIDE R8, R4.reuse, 0x4, R8 ;  /* 0x0000000404087825 */ /* 0x044fe200078e0208 */
[----:B-1----:R-:W2:Y:S03]  /*27f30*/  LDL.LU.64 R218, [R1+0x1ab8] ;  /* 0x001ab80001da7983 */ /* 0x002ea60000300a00 */
        /* <DEDUP_REMOVED lines=32> */
[----:B----4-:R-:W-:-:S05]  /*28140*/  IMAD.WIDE R246, R4, 0x4, R246 ;  /* 0x0000000404f67825 */ /* 0x010fca00078e02f6 */
[----:B------:R1:W-:Y:S04]  /*28150*/  STL.64 [R1+0x698], R246 ;  /* 0x000698f601007387 */ /* 0x0003e80000100a00 */
[----:B------:R4:W-:Y:S01]  /*28160*/  STL.64 [R1+0x690], R248 ;  /* 0x000690f801007387 */ /* 0x0009e20000100a00 */
[----:B-1----:R-:W-:-:S04]  /*28170*/  IMAD.WIDE R246, R4, 0x4, R250 ;  /* 0x0000000404f67825 */ /* 0x002fc800078e02fa */
[----:B----4-:R-:W-:-:S04]  /*28180*/  IMAD.WIDE R248, R4, 0x4, R244 ;  /* 0x0000000404f87825 */ /* 0x010fc800078e02f4 */
[C---:B------:R-:W-:Y:S01]  /*28190*/  IMAD.WIDE R244, R4.reuse, 0x4, R6 ;  /* 0x0000000404f47825 */ /* 0x040fe200078e0206 */
[----:B------:R-:W-:Y:S03]  /*281a0*/  STL.64 [R1+0x688], R246 ;  /* 0x000688f601007387 */ /* 0x000fe60000100a00 */
[C---:B------:R-:W-:Y:S01]  /*281b0*/  IMAD.WIDE R6, R4.reuse, 0x4, R10 ;  /* 0x0000000404067825 */ /* 0x040fe200078e020a */
[----:B------:R-:W-:Y:S04]  /*281c0*/  STL.64 [R1+0x678], R244 ;  /* 0x000678f401007387 */ /* 0x000fe80000100a00 */
[----:B------:R-:W-:Y:S04]  /*281d0*/  STL.64 [R1+0x680], R248 ;  /* 0x000680f801007387 */ /* 0x000fe80000100a00 */
[----:B------:R1:W-:Y:S04]  /*281e0*/  STL.64 [R1+0x670], R8 ;  /* 0x0006700801007387 */ /* 0x0003e80000100a00 */
[----:B------:R-:W-:Y:S01]  /*281f0*/  STL.64 [R1+0x19c0], R248 ;  /* 0x0019c0f801007387 */ /* 0x000fe20000100a00 */
[----:B------:R-:W-:-:S03]  /*28200*/  IMAD.WIDE R10, R4, 0x4, R240 ;  /* 0x00000004040a7825 */ /* 0x000fc600078e02f0 */
[----:B------:R4:W-:Y:S01]  /*28210*/  STL.64 [R1+0x668], R6 ;  /* 0x0006680601007387 */ /* 0x0009e20000100a00 */
[----:B-1----:R-:W-:-:S04]  /*28220*/  IMAD.WIDE R8, R4, 0x4, R238 ;  /* 0x0000000404087825 */ /* 0x002fc800078e02ee */
[----:B----4-:R-:W-:-:S05]  /*28230*/  IMAD.WIDE R6, R4, 0x4, R242 ;  /* 0x0000000404067825 */ /* 0x010fca00078e02f2 */
[----:B------:R1:W-:Y:S01]  /*28240*/  STL.64 [R1+0x660], R6 ;  /* 0x0006600601007387 */ /* 0x0003e20000100a00 */
[----:B------:R-:W-:-:S03]  /*28250*/  IMAD.WIDE R250, R4, 0x4, R234 ;  /* 0x0000000404fa7825 */ /* 0x000fc600078e02ea */
[----:B------:R4:W-:Y:S04]  /*28260*/  STL.64 [R1+0x658], R10 ;  /* 0x0006580a01007387 */ /* 0x0009e80000100a00 */
[----:B------:R3:W-:Y:S01]  /*28270*/  STL.64 [R1+0x650], R8 ;  /* 0x0006500801007387 */ /* 0x0007e20000100a00 */
[----:B-1----:R-:W-:-:S04]  /*28280*/  IMAD.WIDE R6, R4, 0x4, R236 ;  /* 0x0000000404067825 */ /* 0x002fc800078e02ec */
[C---:B----4-:R-:W-:Y:S01]  /*28290*/  IMAD.WIDE R10, R4.reuse, 0x4, R232 ;  /* 0x00000004040a7825 */ /* 0x050fe200078e02e8 */
[----:B------:R1:W-:Y:S03]  /*282a0*/  STL.64 [R1+0x648], R6 ;  /* 0x0006480601007387 */ /* 0x0003e60000100a00 */
[C---:B---3--:R-:W-:Y:S01]  /*282b0*/  IMAD.WIDE R8, R4.reuse, 0x4, R230 ;  /* 0x0000000404087825 */ /* 0x048fe200078e02e6 */
[----:B------:R-:W-:Y:S04]  /*282c0*/  STL.64 [R1+0x638], R10 ;  /* 0x0006380a01007387 */ /* 0x000fe80000100a00 */
[----:B------:R-:W-:Y:S01]  /*282d0*/  STL.64 [R1+0x640], R250 ;  /* 0x000640fa01007387 */ /* 0x000fe20000100a00 */
[----:B-1----:R-:W-:-:S03]  /*282e0*/  IMAD.WIDE R6, R4, 0x4, R228 ;  /* 0x0000000404067825 */ /* 0x002fc600078e02e4 */
[----:B------:R1:W-:Y:S04]  /*282f0*/  STL.64 [R1+0x630], R8 ;  /* 0x0006300801007387 */ /* 0x0003e80000100a00 */
[----:B------:R-:W-:Y:S04]  /*28300*/  STL.64 [R1+0x19c8], R250 ;  /* 0x0019c8fa01007387 */ /* 0x000fe80000100a00 */
[----:B------:R3:W-:Y:S01]  /*28310*/  STL.64 [R1+0x628], R6 ;  /* 0x0006280601007387 */ /* 0x0007e20000100a00 */
[----:B-1----:R-:W-:-:S04]  /*28320*/  IMAD.WIDE R8, R4, 0x4, R226 ;  /* 0x0000000404087825 */ /* 0x002fc800078e02e2 */
[C---:B---3--:R-:W-:Y:S01]  /*28330*/  IMAD.WIDE R6, R4.reuse, 0x4, R224 ;  /* 0x0000000404067825 */ /* 0x048fe200078e02e0 */
[----:B------:R-:W-:Y:S04]  /*28340*/  STL.64 [R1+0x620], R8 ;  /* 0x0006200801007387 */ /* 0x000fe80000100a00 */
[----:B------:R1:W-:Y:S01]  /*28350*/  STL.64 [R1+0x618], R6 ;  /* 0x0006180601007387 */ /* 0x0003e20000100a00 */
[----:B------:R-:W-:-:S03]  /*28360*/  IMAD.WIDE R250, R4, 0x4, R220 ;  /* 0x0000000404fa7825 */ /* 0x000fc600078e02dc */
[----:B------:R-:W-:Y:S04]  /*28370*/  STL.64 [R1+0x610], R222 ;  /* 0x000610de01007387 */ /* 0x000fe80000100a00 */
[----:B------:R-:W-:Y:S01]  /*28380*/  STL.64 [R1+0x19d8], R222 ;  /* 0x0019d8de01007387 */ /* 0x000fe20000100a00 */
[----:B-1----:R-:W-:-:S05]  /*28390*/  IMAD.WIDE R6, R4, 0x4, R14 ;  /* 0x0000000404067825 */ /* 0x002fca00078e020e */
[----:B------:R1:W-:Y:S04]  /*283a0*/  STL.64 [R1+0x5f8], R6 ;  /* 0x0005f80601007387 */ /* 0x0003e80000100a00 */
[----:B------:R-:W-:Y:S04]  /*283b0*/  STL.64 [R1+0x608], R250 ;  /* 0x000608fa01007387 */ /* 0x000fe80000100a00 */
[----:B------:R-:W-:Y:S01]  /*283c0*/  STL.64 [R1+0x19e0], R250 ;  /* 0x0019e0fa01007387 */ /* 0x000fe20000100a00 */
[----:B-1----:R-:W-:-:S05]  /*283d0*/  IMAD.WIDE R6, R4, 0x4, R16 ;  /* 0x0000000404067825 */ /* 0x002fca00078e0210 */
[----:B------:R1:W-:Y:S01]  /*283e0*/  STL.64 [R1+0x5f0], R6 ;  /* 0x0005f00601007387 */ /* 0x0003e20000100a00 */
[----:B------:R-:W-:-:S03]  /*283f0*/  IMAD.WIDE R8, R4, 0x4, R20 ;  /* 0x0000000404087825 */ /* 0x000fc600078e0214 */
[----:B------:R-:W-:Y:S04]  /*28400*/  STL.64 [R1+0x600], R12 ;  /* 0x0006000c01007387 */ /* 0x000fe80000100a00 */
[----:B------:R-:W-:Y:S01]  /*28410*/  STL.64 [R1+0x19e8], R12 ;  /* 0x0019e80c01007387 */ /* 0x000fe20000100a00 */
[----:B-1----:R-:W-:-:S05]  /*28420*/  IMAD.WIDE R6, R4, 0x4, R18 ;  /* 0x0000000404067825 */ /* 0x002fca00078e0212 */
[----:B------:R1:W-:Y:S04]  /*28430*/  STL.64 [R1+0x5e8], R6 ;  /* 0x0005e80601007387 */ /* 0x0003e80000100a00 */
        /* <DEDUP_REMOVED lines=8> */
[----:B------:R-:W-:Y:S04]  /*284c0*/  STL.64 [R1+0x5c8], R248 ;  /* 0x0005c8f801007387 */ /* 0x000fe80000100a00 */
[----:B------:R3:W-:Y:S01]  /*284d0*/  STL.64 [R1+0x19f8], R248 ;  /* 0x0019f8f801007387 */ /* 0x0007e20000100a00 */
[----:B-1----:R-:W-:-:S05]  /*284e0*/  IMAD.WIDE R6, R4, 0x4, R32 ;  /* 0x0000000404067825 */ /* 0x002fca00078e0220 */
[----:B------:R1:W-:Y:S01]  /*284f0*/  STL.64 [R1+0x5b0], R6 ;  /* 0x0005b00601007387 */ /* 0x0003e20000100a00 */
[----:B---3--:R-:W-:-:S03]  /*28500*/  IMAD.WIDE R248, R4, 0x4, R38 ;  /* 0x0000000404f87825 */ /* 0x008fc600078e0226 */
[----:B------:R-:W-:Y:S04]  /*28510*/  STL.64 [R1+0x5c0], R28 ;  /* 0x0005c01c01007387 */ /* 0x000fe80000100a00 */
[----:B------:R-:W-:Y:S01]  /*28520*/  STL.64 [R1+0x1a08], R28 ;  /* 0x001a081c01007387 */ /* 0x000fe20000100a00 */
[----:B------:R-:W-:-:S03]  /*28530*/  IMAD.WIDE R246, R4, 0x4, R42 ;  /* 0x0000000404f67825 */ /* 0x000fc600078e022a */
[----:B------:R-:W-:Y:S01]  /*28540*/  STL.64 [R1+0x5a8], R34 ;  /* 0x0005a82201007387 */ /* 0x000fe20000100a00 */
[----:B------:R-:W-:-:S03]  /*28550*/  IMAD.WIDE R42, R4, 0x4, R46 ;  /* 0x00000004042a7825 */ /* 0x000fc600078e022e */
[----:B------:R-:W-:Y:S04]  /*28560*/  STL.64 [R1+0x1a50], R34 ;  /* 0x001a502201007387 */ /* 0x000fe80000100a00 */
[----:B------:R-:W-:Y:S01]  /*28570*/  STL.64 [R1+0x5a0], R36 ;  /* 0x0005a02401007387 */ /* 0x000fe20000100a00 */
[----:B------:R-:W-:-:S03]  /*28580*/  IMAD.WIDE R32, R4, 0x4, R48 ;  /* 0x0000000404207825 */ /* 0x000fc600078e0230 */
[----:B------:R-:W-:Y:S04]  /*28590*/  STL.64 [R1+0x1a18], R36 ;  /* 0x001a182401007387 */ /* 0x000fe80000100a00 */
[----:B------:R-:W-:Y:S01]  /*285a0*/  STL.64 [R1+0x598], R248 ;  /* 0x000598f801007387 */ /* 0x000fe20000100a00 */
[----:B-1----:R-:W-:-:S03]  /*285b0*/  IMAD.WIDE R6, R4, 0x4, R50 ;  /* 0x0000000404067825 */ /* 0x002fc600078e0232 */
[----:B------:R-:W-:Y:S04]  /*285c0*/  STL.64 [R1+0x1a10], R248 ;  /* 0x001a10f801007387 */ /* 0x000fe80000100a00 */
[----:B------:R-:W-:Y:S04]  /*285d0*/  STL.64 [R1+0x590], R40 ;  /* 0x0005902801007387 */ /* 0x000fe80000100a00 */
[----:B------:R-:W-:Y:S01]  /*285e0*/  STL.64 [R1+0x1a20], R40 ;  /* 0x001a202801007387 */ /* 0x000fe20000100a00 */
[----:B------:R-:W-:-:S03]  /*285f0*/  IMAD.WIDE R30, R4, 0x4, R52 ;  /* 0x00000004041e7825 */ /* 0x000fc600078e0234 */
[----:B------:R-:W-:Y:S04]  /*28600*/  STL.64 [R1+0x578], R42 ;  /* 0x0005782a01007387 */ /* 0x000fe80000100a00 */
[----:B------:R-:W-:Y:S01]  /*28610*/  STL.64 [R1+0x588], R246 ;  /* 0x000588f601007387 */ /* 0x000fe20000100a00 */
[----:B------:R-:W-:-:S03]  /*28620*/  IMAD.WIDE R24, R4, 0x4, R54 ;  /* 0x0000000404187825 */ /* 0x000fc600078e0236 */
[----:B------:R-:W-:Y:S04]  /*28630*/  STL.64 [R1+0x1a28], R246 ;  /* 0x001a28f601007387 */ /* 0x000fe80000100a00 */
[----:B------:R-:W-:Y:S01]  /*28640*/  STL.64 [R1+0x570], R32 ;  /* 0x0005702001007387 */ /* 0x000fe20000100a00 */
[----:B------:R-:W-:-:S03]  /*28650*/  IMAD.WIDE R8, R4, 0x4, R56 ;  /* 0x0000000404087825 */ /* 0x000fc600078e0238 */
[----:B------:R-:W-:Y:S04]  /*28660*/  STL.64 [R1+0x1a88], R32 ;  /* 0x001a882001007387 */ /* 0x000fe80000100a00 */
[----:B------:R1:W-:Y:S01]  /*28670*/  STL.64 [R1+0x568], R6 ;  /* 0x0005680601007387 */ /* 0x0003e20000100a00 */
[----:B------:R-:W-:-:S03]  /*28680*/  IMAD.WIDE R38, R4, 0x4, R62 ;  /* 0x0000000404267825 */ /* 0x000fc600078e023e */
[----:B------:R-:W-:Y:S04]  /*28690*/  STL.64 [R1+0x580], R44 ;  /* 0x0005802c01007387 */ /* 0x000fe80000100a00 */
[----:B------:R-:W-:Y:S04]  /*286a0*/  STL.64 [R1+0x1a30], R44 ;  /* 0x001a302c01007387 */ /* 0x000fe80000100a00 */
[----:B------:R-:W-:Y:S01]  /*286b0*/  STL.64 [R1+0x560], R30 ;  /* 0x0005601e01007387 */ /* 0x000fe20000100a00 */
[----:B-1----:R-:W-:-:S03]  /*286c0*/  IMAD.WIDE R6, R4, 0x4, R64 ;  /* 0x0000000404067825 */ /* 0x002fc600078e0240 */
[----:B------:R-:W-:Y:S04]  /*286d0*/  STL.64 [R1+0x1a38], R30 ;  /* 0x001a381e01007387 */ /* 0x000fe80000100a00 */
[----:B------:R-:W-:Y:S04]  /*286e0*/  STL.64 [R1+0x558], R24 ;  /* 0x0005581801007387 */ /* 0x000fe80000100a00 */
[----:B------:R-:W-:Y:S04]  /*286f0*/  STL.64 [R1+0x1a40], R24 ;  /* 0x001a401801007387 */ /* 0x000fe80000100a00 */
[----:B------:R-:W-:Y:S04]  /*28700*/  STL.64 [R1+0x550], R8 ;  /* 0x0005500801007387 */ /* 0x000fe80000100a00 */
[----:B------:R1:W-:Y:S01]  /*28710*/  STL.64 [R1+0x1a48], R8 ;  /* 0x001a480801007387 */ /* 0x0003e20000100a00 */
[----:B------:R-:W-:-:S03]  /*28720*/  IMAD.WIDE R26, R4, 0x4, R68 ;  /* 0x00000004041a7825 */ /* 0x000fc600078e0244 */
[----:B------:R-:W-:Y:S04]  /*28730*/  STL.64 [R1+0x538], R38 ;  /* 0x0005382601007387 */ /* 0x000fe80000100a00 */
[----:B------:R-:W-:Y:S01]  /*28740*/  STL.64 [R1+0x548], R58 ;  /* 0x0005483a01007387 */ /* 0x000fe20000100a00 */
[----:B-1----:R-:W-:-:S03]  /*28750*/  IMAD.WIDE R8, R4, 0x4, R66 ;  /* 0x0000000404087825 */ /* 0x002fc600078e0242 */
[----:B------:R1:W-:Y:S04]  /*28760*/  STL.64 [R1+0x530], R6 ;  /* 0x0005300601007387 */ /* 0x0003e80000100a00 */
[----:B------:R-:W-:Y:S01]  /*28770*/  STL.64 [R1+0x1a58], R58 ;  /* 0x001a583a01007387 */ /* 0x000fe20000100a00 */
[----:B------:R-:W-:-:S03]  /*28780*/  IMAD.WIDE R12, R4, 0x4, R70 ;  /* 0x00000004040c7825 */ /* 0x000fc600078e0246 */
[----:B------:R-:W-:Y:S01]  /*28790*/  STL.64 [R1+0x540], R60 ;  /* 0x0005403c01007387 */ /* 0x000fe20000100a00 */
[----:B------:R-:W-:-:S03]  /*287a0*/  IMAD.WIDE R220, R4, 0x4, R72 ;  /* 0x0000000404dc7825 */ /* 0x000fc600078e0248 */
[----:B------:R-:W-:Y:S01]  /*287b0*/  STL.64 [R1+0x1a68], R60 ;  /* 0x001a683c01007387 */ /* 0x000fe20000100a00 */
[----:B-1----:R-:W-:-:S03]  /*287c0*/  IMAD.WIDE R6, R4, 0x4, R78 ;  /* 0x0000000404067825 */ /* 0x002fc600078e024e */
[----:B------:R-:W-:Y:S04]  /*287d0*/  STL.64 [R1+0x528], R8 ;  /* 0x0005280801007387 */ /* 0x000fe80000100a00 */
[----:B------:R-:W-:Y:S04]  /*287e0*/  STL.64 [R1+0x1a70], R8 ;  /* 0x001a700801007387 */ /* 0x000fe80000100a00 */
[----:B------:R-:W-:Y:S04]  /*287f0*/  STL.64 [R1+0x520], R26 ;  /* 0x0005201a01007387 */ /* 0x000fe80000100a00 */
[----:B------:R-:W-:Y:S04]  /*28800*/  STL.64 [R1+0x1a78], R26 ;  /* 0x001a781a01007387 */ /* 0x000fe80000100a00 */
[----:B------:R-:W-:Y:S04]  /*28810*/  STL.64 [R1+0x518], R12 ;  /* 0x0005180c01007387 */ /* 0x000fe80000100a00 */
[----:B------:R1:W-:Y:S04]  /*28820*/  STL.64 [R1+0x1a80], R12 ;  /* 0x001a800c01007387 */ /* 0x0003e80000100a00 */
[----:B------:R-:W-:Y:S01]  /*28830*/  STL.64 [R1+0x510], R220 ;  /* 0x000510dc01007387 */ /* 0x000fe20000100a00 */
[----:B------:R-:W-:-:S03]  /*28840*/  IMAD.WIDE R24, R4, 0x4, R82 ;  /* 0x0000000404187825 */ /* 0x000fc600078e0252 */
[----:B------:R-:W-:Y:S01]  /*28850*/  STL.64 [R1+0x1a90], R220 ;  /* 0x001a90dc01007387 */ /* 0x000fe20000100a00 */
[----:B------:R-:W-:-:S03]  /*28860*/  IMAD.WIDE R248, R4, 0x4, R84 ;  /* 0x0000000404f87825 */ /* 0x000fc600078e0254 */
[----:B------:R3:W-:Y:S01]  /*28870*/  STL.64 [R1+0x4f8], R6 ;  /* 0x0004f80601007387 */ /* 0x0007e20000100a00 */
[----:B-1----:R-:W-:-:S03]  /*28880*/  IMAD.WIDE R12, R4, 0x4, R80 ;  /* 0x00000004040c7825 */ /* 0x002fc600078e0250 */
[----:B------:R-:W-:Y:S01]  /*28890*/  STL.64 [R1+0x508], R74 ;  /* 0x0005084a01007387 */ /* 0x000fe20000100a00 */
[----:B------:R-:W-:-:S03]  /*288a0*/  IMAD.WIDE R250, R4, 0x4, R86 ;  /* 0x0000000404fa7825 */ /* 0x000fc600078e0256 */
[----:B------:R-:W-:Y:S04]  /*288b0*/  STL.64 [R1+0x1a98], R74 ;  /* 0x001a984a01007387 */ /* 0x000fe80000100a00 */
[----:B------:R-:W-:Y:S01]  /*288c0*/  STL.64 [R1+0x500], R76 ;  /* 0x0005004c01007387 */ /* 0x000fe20000100a00 */
[----:B---3--:R-:W-:-:S03]  /*288d0*/  IMAD.WIDE R6, R4, 0x4, R94 ;  /* 0x0000000404067825 */ /* 0x008fc600078e025e */
[----:B------:R-:W-:Y:S04]  /*288e0*/  STL.64 [R1+0x1aa8], R76 ;  /* 0x001aa84c01007387 */ /* 0x000fe80000100a00 */
[----:B------:R-:W-:Y:S01]  /*288f0*/  STL.64 [R1+0x4f0], R12 ;  /* 0x0004f00c01007387 */ /* 0x000fe20000100a00 */
[----:B------:R-:W-:-:S03]  /*28900*/  IMAD.WIDE R26, R4, 0x4, R96 ;  /* 0x00000004041a7825 */ /* 0x000fc600078e0260 */
[----:B------:R1:W-:Y:S01]  /*28910*/  STL.64 [R1+0x1ab0], R12 ;  /* 0x001ab00c01007387 */ /* 0x0003e20000100a00 */
[----:B------:R-:W-:-:S03]  /*28920*/  IMAD.WIDE R30, R4, 0x4, R98 ;  /* 0x00000004041e7825 */ /* 0x000fc600078e0262 */
[----:B------:R-:W-:Y:S01]  /*28930*/  STL.64 [R1+0x4e8], R24 ;  /* 0x0004e81801007387 */ /* 0x000fe20000100a00 */
[----:B------:R-:W-:-:S03]  /*28940*/  IMAD.WIDE R28, R4, 0x4, R100 ;  /* 0x00000004041c7825 */ /* 0x000fc600078e0264 */
[----:B------:R-:W-:Y:S01]  /*28950*/  STL.64 [R1+0x4e0], R248 ;  /* 0x0004e0f801007387 */ /* 0x000fe20000100a00 */
[----:B------:R-:W-:-:S03]  /*28960*/  IMAD.WIDE R222, R4, 0x4, R102 ;  /* 0x0000000404de7825 */ /* 0x000fc600078e0266 */
[----:B------:R-:W-:Y:S04]  /*28970*/  STL.64 [R1+0x4d8], R250 ;  /* 0x0004d8fa01007387 */ /* 0x000fe80000100a00 */
[----:B------:R-:W-:Y:S04]  /*28980*/  STL.64 [R1+0x4d0], R88 ;  /* 0x0004d05801007387 */ /* 0x000fe80000100a00 */
[----:B------:R3:W-:Y:S01]  /*28990*/  STL.64 [R1+0x4b8], R6 ;  /* 0x0004b80601007387 */ /* 0x0007e20000100a00 */
[----:B-1----:R-:W-:-:S03]  /*289a0*/  IMAD.WIDE R12, R4, 0x4, R110 ;  /* 0x00000004040c7825 */ /* 0x002fc600078e026e */
[----:B------:R-:W-:Y:S04]  /*289b0*/  STL.64 [R1+0x4c8], R90 ;  /* 0x0004c85a01007387 */ /* 0x000fe80000100a00 */
[----:B------:R-:W-:Y:S01]  /*289c0*/  STL.64 [R1+0x4c0], R92 ;  /* 0x0004c05c01007387 */ /* 0x000fe20000100a00 */
[----:B------:R-:W-:-:S03]  /*289d0*/  IMAD.WIDE R8, R4, 0x4, R112 ;  /* 0x0000000404087825 */ /* 0x000fc600078e0270 */
[----:B------:R-:W-:Y:S01]  /*289e0*/  STL.64 [R1+0x4b0], R26 ;  /* 0x0004b01a01007387 */ /* 0x000fe20000100a00 */
[----:B------:R-:W-:-:S03]  /*289f0*/  IMAD.WIDE R44, R4, 0x4, R114 ;  /* 0x00000004042c7825 */ /* 0x000fc600078e0272 */
[----:B------:R-:W-:Y:S01]  /*28a00*/  STL.64 [R1+0x4a8], R30 ;  /* 0x0004a81e01007387 */ /* 0x000fe20000100a00 */
[----:B------:R-:W-:-:S03]  /*28a10*/  IMAD.WIDE R10, R4, 0x4, R116 ;  /* 0x00000004040a7825 */ /* 0x000fc600078e0274 */
[----:B------:R-:W-:Y:S04]  /*28a20*/  STL.64 [R1+0x4a0], R28 ;  /* 0x0004a01c01007387 */ /* 0x000fe80000100a00 */
[----:B------:R-:W-:Y:S04]  /*28a30*/  STL.64 [R1+0x498], R222 ;  /* 0x000498de01007387 */ /* 0x000fe80000100a00 */
[----:B------:R-:W-:Y:S04]  /*28a40*/  STL.64 [R1+0x490], R104 ;  /* 0x0004906801007387 */ /* 0x000fe80000100a00 */
[----:B------:R-:W-:Y:S01]  /*28a50*/  STL.64 [R1+0x488], R106 ;  /* 0x0004886a01007387 */ /* 0x000fe20000100a00 */
[----:B------:R-:W-:-:S03]  /*28a60*/  IMAD.WIDE R76, R4, 0x4, R126 ;  /* 0x00000004044c7825 */ /* 0x000fc600078e027e */
[----:B------:R-:W-:Y:S04]  /*28a70*/  STL.64 [R1+0x478], R12 ;  /* 0x0004780c01007387 */ /* 0x000fe80000100a00 */
[----:B------:R-:W-:Y:S01]  /*28a80*/  STL.64 [R1+0x480], R108 ;  /* 0x0004806c01007387 */ /* 0x000fe20000100a00 */
[----:B------:R-:W-:-:S03]  /*28a90*/  IMAD.WIDE R60, R4, 0x4, R128 ;  /* 0x00000004043c7825 */ /* 0x000fc600078e0280 */
[----:B------:R-:W-:Y:S01]  /*28aa0*/  STL.64 [R1+0x470], R8 ;  /* 0x0004700801007387 */ /* 0x000fe20000100a00 */
[----:B------:R-:W-:-:S03]  /*28ab0*/  IMAD.WIDE R246, R4, 0x4, R130 ;  /* 0x0000000404f67825 */ /* 0x000fc600078e0282 */
[----:B------:R-:W-:Y:S04]  /*28ac0*/  STL.64 [R1+0x468], R44 ;  /* 0x0004682c01007387 */ /* 0x000fe80000100a00 */
        /* <DEDUP_REMOVED lines=37> */
[----:B------:R-:W-:Y:S01]  /*28d20*/  STL.64 [R1+0x360], R164 ;  /* 0x000360a401007387 */ /* 0x000fe20000100a00 */
[----:B---3--:R-:W-:-:S03]  /*28d30*/  IMAD.WIDE R6, R4, 0x4, R182 ;  /* 0x0000000404067825 */ /* 0x008fc600078e02b6 */
[----:B------:R-:W-:Y:S04]  /*28d40*/  STL.64 [R1+0x358], R166 ;  /* 0x000358a601007387 */ /* 0x000fe80000100a00 */
[----:B------:R-:W-:Y:S04]  /*28d50*/  STL.64 [R1+0x350], R168 ;  /* 0x000350a801007387 */ /* 0x000fe80000100a00 */
[----:B------:R-:W-:Y:S04]  /*28d60*/  STL.64 [R1+0x348], R170 ;  /* 0x000348aa01007387 */ /* 0x000fe80000100a00 */
[----:B------:R-:W-:Y:S04]  /*28d70*/  STL.64 [R1+0x338], R220 ;  /* 0x000338dc01007387 */ /* 0x000fe80000100a00 */
[----:B------:R-:W-:Y:S04]  /*28d80*/  STL.64 [R1+0x340], R172 ;  /* 0x000340ac01007387 */ /* 0x000fe80000100a00 */
[----:B------:R-:W-:Y:S04]  /*28d90*/  STL.64 [R1+0x330], R34 ;  /* 0x0003302201007387 */ /* 0x000fe80000100a00 */
[----:B------:R-:W3:Y:S04]  /*28da0*/  LDL.LU.64 R230, [R1+0xd0] ;  /* 0x0000d00001e67983 */ /* 0x000ee80000300a00 */
[----:B------:R-:W4:Y:S04]  /*28db0*/  LDL.LU.64 R232, [R1+0xd8] ;  /* 0x0000d80001e87983 */ /* 0x000f280000300a00 */
[----:B------:R1:W-:Y:S04]  /*28dc0*/  STL.64 [R1+0x318], R6 ;  /* 0x0003180601007387 */ /* 0x0003e80000100a00 */
[----:B-1----:R-:W3:Y:S04]  /*28dd0*/  LDL.LU.64 R6, [R1+0xe0] ;  /* 0x0000e00001067983 */ /* 0x002ee80000300a00 */
[----:B------:R-:W3:Y:S04]  /*28de0*/  LDL.LU.64 R234, [R1+0xf0] ;  /* 0x0000f00001ea7983 */ /* 0x000ee80000300a00 */
[----:B------:R-:W3:Y:S04]  /*28df0*/  LDL.LU.64 R62, [R1+0xf8] ;  /* 0x0000f800013e7983 */ /* 0x000ee80000300a00 */
[----:B------:R-:W3:Y:S04]  /*28e00*/  LDL.LU.64 R236, [R1+0x100] ;  /* 0x0001000001ec7983 */ /* 0x000ee80000300a00 */
[----:B------:R-:W3:Y:S04]  /*28e10*/  LDL.LU.64 R240, [R1+0x110] ;  /* 0x0001100001f07983 */ /* 0x000ee80000300a00 */
[----:B------:R-:W3:Y:S01]  /*28e20*/  LDL.LU.64 R238, [R1+0x118] ;  /* 0x0001180001ee7983 */ /* 0x000ee20000300a00 */
[----:B------:R-:W-:-:S03]  /*28e30*/  IMAD.WIDE R178, R4, 0x4, R178 ;  /* 0x0000000404b27825 */ /* 0x000fc600078e02b2 */
[----:B------:R-:W3:Y:S01]  /*28e40*/  LDL.LU.64 R16, [R1+0x120] ;  /* 0x0001200001107983 */ /* 0x000ee20000300a00 */
[----:B------:R-:W-:-:S03]  /*28e50*/  IMAD.WIDE R180, R4, 0x4, R180 ;  /* 0x0000000404b47825 */ /* 0x000fc600078e02b4 */
[----:B------:R-:W3:Y:S01]  /*28e60*/  LDL.LU.64 R56, [R1+0x130] ;  /* 0x0001300001387983 */ /* 0x000ee20000300a00 */
[----:B------:R-:W-:-:S04]  /*28e70*/  IMAD.WIDE R72, R4, 0x4, R184 ;  /* 0x0000000404487825 */ /* 0x000fc800078e02b8 */
[C---:B------:R-:W-:Y:S01]  /*28e80*/  IMAD.WIDE R52, R4.reuse, 0x4, R186 ;  /* 0x0000000404347825 */ /* 0x040fe200078e02ba */
[----:B------:R-:W-:Y:S03]  /*28e90*/  STL.64 [R1+0x328], R178 ;  /* 0x000328b201007387 */ /* 0x000fe60000100a00 */
        /* <DEDUP_REMOVED lines=25> */
[----:B------:R-:W-:Y:S01]  /*29030*/  STL.64 [R1+0x1c8], R20 ;  /* 0x0001c81401007387 */ /* 0x000fe20000100a00 */
[----:B------:R-:W1:Y:S02]  /*29040*/  LDC R212, c[0x0][0x230] ;  /* 0x00008c00ffd47b82 */ /* 0x000e640000000800 */
[C---:B------:R-:W-:Y:S01]  /*29050*/  IMAD.WIDE R100, R4.reuse, 0x4, R214 ;  /* 0x0000000404647825 */ /* 0x040fe200078e02d6 */
[----:B------:R-:W-:Y:S03]  /*29060*/  STL.64 [R1+0x148], R208 ;  /* 0x000148d001007387 */ /* 0x000fe60000100a00 */
[C---:B------:R-:W-:Y:S01]  /*29070*/  IMAD.WIDE R54, R4.reuse, 0x4, R216 ;  /* 0x0000000404367825 */ /* 0x040fe200078e02d8 */
[----:B------:R-:W-:Y:S01]  /*29080*/  STL.64 [R1+0x128], R174 ;  /* 0x000128ae01007387 */ /* 0x000fe20000100a00 */
[----:B------:R-:W1:Y:S03]  /*29090*/  LDC R213, c[0x0][0x230] ;  /* 0x00008c00ffd57b82 */ /* 0x000e660000000800 */
[----:B------:R-:W-:Y:S01]  /*290a0*/  STL.64 [R1+0x108], R126 ;  /* 0x0001087e01007387 */ /* 0x000fe20000100a00 */
[----:B--2---:R-:W-:-:S03]  /*290b0*/  IMAD.WIDE R48, R4, 0x4, R218 ;  /* 0x0000000404307825 */ /* 0x004fc600078e02da */
[----:B------:R-:W2:Y:S01]  /*290c0*/  LDL.LU.64 R46, [R1+0x138] ;  /* 0x00013800012e7983 */ /* 0x000ea20000300a00 */
[----:B------:R-:W2:Y:S03]  /*290d0*/  LDC R218, c[0x0][0x230] ;  /* 0x00008c00ffda7b82 */ /* 0x000ea60000000800 */
[----:B------:R-:W2:Y:S04]  /*290e0*/  LDL.LU.64 R14, [R1+0x140] ;  /* 0x00014000010e7983 */ /* 0x000ea80000300a00 */
[----:B------:R-:W-:Y:S01]  /*290f0*/  STL.64 [R1+0xe8], R100 ;  /* 0x0000e86401007387 */ /* 0x000fe20000100a00 */
[----:B----4-:R-:W-:-:S03]  /*29100*/  IMAD.WIDE R200, R4, 0x4, R232 ;  /* 0x0000000404c87825 */ /* 0x010fc600078e02e8 */
[----:B------:R-:W4:Y:S01]  /*29110*/  LDL.LU.64 R224, [R1+0x150] ;  /* 0x0001500001e07983 */ /* 0x000f220000300a00 */
[----:B---3--:R-:W-:-:S03]  /*29120*/  IMAD.WIDE R18, R4, 0x4, R230 ;  /* 0x0000000404127825 */ /* 0x008fc600078e02e6 */
[----:B------:R-:W-:Y:S01]  /*29130*/  STL.64 [R1+0xc8], R54 ;  /* 0x0000c83601007387 */ /* 0x000fe20000100a00 */
[----:B------:R-:W-:-:S03]  /*29140*/  IMAD.WIDE R188, R4, 0x4, R6 ;  /* 0x0000000404bc7825 */ /* 0x000fc600078e0206 */
[----:B------:R-:W3:Y:S01]  /*29150*/  LDL.LU.64 R226, [R1+0x158] ;  /* 0x0001580001e27983 */ /* 0x000ee20000300a00 */
[----:B------:R-:W-:-:S03]  /*29160*/  IMAD.WIDE R162, R4, 0x4, R234 ;  /* 0x0000000404a27825 */ /* 0x000fc600078e02ea */
[----:B------:R-:W3:Y:S01]  /*29170*/  LDL.LU.64 R228, [R1+0x160] ;  /* 0x0001600001e47983 */ /* 0x000ee20000300a00 */
[----:B------:R-:W-:-:S03]  /*29180*/  IMAD.WIDE R116, R4, 0x4, R62 ;  /* 0x0000000404747825 */ /* 0x000fc600078e023e */
[----:B------:R-:W3:Y:S01]  /*29190*/  LDL.LU.64 R6, [R1+0x170] ;  /* 0x0001700001067983 */ /* 0x000ee20000300a00 */
[----:B------:R-:W-:-:S03]  /*291a0*/  IMAD.WIDE R98, R4, 0x4, R236 ;  /* 0x0000000404627825 */ /* 0x000fc600078e02ec */
[----:B------:R-:W-:Y:S01]  /*291b0*/  STL.64 [R1+0xc0], R48 ;  /* 0x0000c03001007387 */ /* 0x000fe20000100a00 */
[----:B------:R-:W-:-:S03]  /*291c0*/  IMAD.WIDE R68, R4, 0x4, R240 ;  /* 0x0000000404447825 */ /* 0x000fc600078e02f0 */
[----:B------:R-:W-:Y:S01]  /*291d0*/  STL.64 [R1+0xb0], R200 ;  /* 0x0000b0c801007387 */ /* 0x000fe20000100a00 */
[----:B------:R-:W-:-:S03]  /*291e0*/  IMAD.WIDE R16, R4, 0x4, R16 ;  /* 0x0000000404107825 */ /* 0x000fc600078e0210 */
[----:B------:R-:W3:Y:S01]  /*291f0*/  LDL.LU.64 R230, [R1+0x178] ;  /* 0x0001780001e67983 */ /* 0x000ee20000300a00 */
[----:B------:R-:W-:-:S03]  /*29200*/  IMAD.WIDE R198, R4, 0x4, R56 ;  /* 0x0000000404c67825 */ /* 0x000fc600078e0238 */
[----:B------:R-:W3:Y:S01]  /*29210*/  LDL.LU.64 R232, [R1+0x180] ;  /* 0x0001800001e87983 */ /* 0x000ee20000300a00 */
[----:B-1----:R-:W-:Y:S01]  /*29220*/  IADD3 R212, R212, -0x1db, RZ ;  /* 0xfffffe25d4d47810 */ /* 0x002fe20007ffe0ff */
[----:B------:R-:W1:Y:S02]  /*29230*/  LDC R219, c[0x0][0x230] ;  /* 0x00008c00ffdb7b82 */ /* 0x000e640000000800 */
[----:B------:R-:W3:Y:S04]  /*29240*/  LDL.LU.64 R234, [R1+0x188] ;  /* 0x0001880001ea7983 */ /* 0x000ee80000300a00 */
[----:B------:R-:W-:Y:S01]  /*29250*/  STL.64 [R1+0xb8], R18 ;  /* 0x0000b81201007387 */ /* 0x000fe20000100a00 */
[----:B------:R-:W-:-:S03]  /*29260*/  IMAD.WIDE R62, R4, 0x4, R238 ;  /* 0x00000004043e7825 */ /* 0x000fc600078e02ee */
[----:B------:R-:W-:Y:S04]  /*29270*/  STL.64 [R1+0xa8], R188 ;  /* 0x0000a8bc01007387 */ /* 0x000fe80000100a00 */
[----:B------:R-:W3:Y:S04]  /*29280*/  LDL.LU.64 R236, [R1+0x190] ;  /* 0x0001900001ec7983 */ /* 0x000ee80000300a00 */
[----:B------:R-:W-:Y:S04]  /*29290*/  STL.64 [R1+0xa0], R162 ;  /* 0x0000a0a201007387 */ /* 0x000fe80000100a00 */
[----:B------:R-:W3:Y:S04]  /*292a0*/  LDL.LU.64 R240, [R1+0x198] ;  /* 0x0001980001f07983 */ /* 0x000ee80000300a00 */
[----:B------:R-:W3:Y:S04]  /*292b0*/  LDL.LU.64 R238, [R1+0x1a0] ;  /* 0x0001a00001ee7983 */ /* 0x000ee80000300a00 */
[----:B------:R-:W-:Y:S04]  /*292c0*/  STL.64 [R1+0x98], R116 ;  /* 0x0000987401007387 */ /* 0x000fe80000100a00 */
[----:B------:R1:W-:Y:S04]  /*292d0*/  STL.64 [R1+0x80], R62 ;  /* 0x0000803e01007387 */ /* 0x0003e80000100a00 */
[----:B------:R-:W-:Y:S04]  /*292e0*/  STL.64 [R1+0x90], R98 ;  /* 0x0000906201007387 */ /* 0x000fe80000100a00 */
[----:B------:R-:W-:Y:S04]  /*292f0*/  STL.64 [R1+0x88], R68 ;  /* 0x0000884401007387 */ /* 0x000fe80000100a00 */
[----:B------:R-:W3:Y:S04]  /*29300*/  LDL.LU.64 R56, [R1+0x1a8] ;  /* 0x0001a80001387983 */ /* 0x000ee80000300a00 */
[----:B------:R-:W-:Y:S04]  /*29310*/  STL.64 [R1+0x70], R198 ;  /* 0x000070c601007387 */ /* 0x000fe80000100a00 */
[----:B------:R-:W-:Y:S01]  /*29320*/  STL.64 [R1+0x78], R16 ;  /* 0x0000781001007387 */ /* 0x000fe20000100a00 */
[----:B--2---:R-:W-:-:S04]  /*29330*/  IMAD.WIDE R186, R4, 0x4, R46 ;  /* 0x0000000404ba7825 */ /* 0x004fc800078e022e */
[C---:B------:R-:W-:Y:S01]  /*29340*/  IMAD.WIDE R160, R4.reuse, 0x4, R14 ;  /* 0x0000000404a07825 */ /* 0x040fe200078e020e */
[----:B------:R-:W-:Y:S04]  /*29350*/  STL.64 [R1+0x68], R186 ;  /* 0x000068ba01007387 */ /* 0x000fe80000100a00 */
[----:B------:R-:W-:Y:S01]  /*29360*/  STL.64 [R1+0x60], R160 ;  /* 0x000060a001007387 */ /* 0x000fe20000100a00 */
[----:B----4-:R-:W-:-:S04]  /*29370*/  IMAD.WIDE R114, R4, 0x4, R224 ;  /* 0x0000000404727825 */ /* 0x010fc800078e02e0 */
[----:B---3--:R-:W-:-:S04]  /*29380*/  IMAD.WIDE R96, R4, 0x4, R226 ;  /* 0x0000000404607825 */ /* 0x008fc800078e02e2 */
[----:B------:R-:W-:-:S04]  /*29390*/  IMAD.WIDE R66, R4, 0x4, R228 ;  /* 0x0000000404427825 */ /* 0x000fc800078e02e4 */
[C---:B------:R-:W-:Y:S02]  /*293a0*/  IMAD.WIDE R46, R4.reuse, 0x4, R6 ;  /* 0x00000004042e7825 */ /* 0x040fe400078e0206 */
[----:B------:R-:W2:Y:S04]  /*293b0*/  LDL.LU.64 R6, [R1+0x1b0] ;  /* 0x0001b00001067983 */ /* 0x000ea80000300a00 */
[----:B------:R-:W-:Y:S04]  /*293c0*/  STL.64 [R1+0x58], R114 ;  /* 0x0000587201007387 */ /* 0x000fe80000100a00 */
[----:B------:R-:W-:Y:S04]  /*293d0*/  STL.64 [R1+0x50], R96 ;  /* 0x0000506001007387 */ /* 0x000fe80000100a00 */
[----:B------:R-:W-:Y:S01]  /*293e0*/  STL.64 [R1+0x48], R66 ;  /* 0x0000484201007387 */ /* 0x000fe20000100a00 */
[----:B------:R-:W-:-:S04]  /*293f0*/  IMAD.WIDE R14, R4, 0x4, R230 ;  /* 0x00000004040e7825 */ /* 0x000fc800078e02e6 */
[C---:B------:R-:W-:Y:S01]  /*29400*/  IMAD.WIDE R196, R4.reuse, 0x4, R232 ;  /* 0x0000000404c47825 */ /* 0x040fe200078e02e8 */
[----:B------:R-:W-:Y:S03]  /*29410*/  STL.64 [R1+0x40], R46 ;  /* 0x0000402e01007387 */ /* 0x000fe60000100a00 */
[C---:B------:R-:W-:Y:S01]  /*29420*/  IMAD.WIDE R184, R4.reuse, 0x4, R234 ;  /* 0x0000000404b87825 */ /* 0x040fe200078e02ea */
[----:B------:R3:W-:Y:S04]  /*29430*/  STL.64 [R1+0x30], R196 ;  /* 0x000030c401007387 */ /* 0x0007e80000100a00 */
[----:B------:R-:W-:Y:S04]  /*29440*/  STL.64 [R1+0x38], R14 ;  /* 0x0000380e01007387 */ /* 0x000fe80000100a00 */
[----:B------:R-:W-:Y:S01]  /*29450*/  STL.64 [R1+0x28], R184 ;  /* 0x000028b801007387 */ /* 0x000fe20000100a00 */
[----:B------:R-:W-:-:S04]  /*29460*/  IMAD.WIDE R158, R4, 0x4, R236 ;  /* 0x00000004049e7825 */ /* 0x000fc800078e02ec */
[C---:B------:R-:W-:Y:S02]  /*29470*/  IMAD.WIDE R110, R4.reuse, 0x4, R240 ;  /* 0x00000004046e7825 */ /* 0x040fe400078e02f0 */
[----:B------:R-:W4:Y:S02]  /*29480*/  LDL.LU.64 R240, [R1+0x1b8] ;  /* 0x0001b80001f07983 */ /* 0x000f240000300a00 */
[C---:B------:R-:W-:Y:S02]  /*29490*/  IMAD.WIDE R94, R4.reuse, 0x4, R238 ;  /* 0x00000004045e7825 */ /* 0x040fe400078e02ee */
[----:B------:R-:W3:Y:S04]  /*294a0*/  LDL.LU.64 R238, [R1+0x1c0] ;  /* 0x0001c00001ee7983 */ /* 0x000ee80000300a00 */
[----:B------:R-:W2:Y:S04]  /*294b0*/  LDL.LU.64 R236, [R1+0x1d0] ;  /* 0x0001d00001ec7983 */ /* 0x000ea80000300a00 */
[----:B------:R-:W4:Y:S04]  /*294c0*/  LDL.LU.64 R234, [R1+0x1d8] ;  /* 0x0001d80001ea7983 */ /* 0x000f280000300a00 */
[----:B------:R-:W4:Y:S04]  /*294d0*/  LDL.LU.64 R232, [R1+0x1e0] ;  /* 0x0001e00001e87983 */ /* 0x000f280000300a00 */
[----:B------:R-:W4:Y:S04]  /*294e0*/  LDL.LU.64 R230, [R1+0x1e8] ;  /* 0x0001e80001e67983 */ /* 0x000f280000300a00 */
[----:B------:R-:W4:Y:S04]  /*294f0*/  LDL.LU.64 R228, [R1+0x1f0] ;  /* 0x0001f00001e47983 */ /* 0x000f280000300a00 */
[----:B------:R-:W4:Y:S04]  /*29500*/  LDL.LU.64 R226, [R1+0x1f8] ;  /* 0x0001f80001e27983 */ /* 0x000f280000300a00 */
[----:B------:R-:W4:Y:S04]  /*29510*/  LDL.LU.64 R224, [R1+0x200] ;  /* 0x0002000001e07983 */ /* 0x000f280000300a00 */
[----:B------:R-:W-:Y:S04]  /*29520*/  STL.64 [R1+0x20], R158 ;  /* 0x0000209e01007387 */ /* 0x000fe80000100a00 */
[----:B------:R-:W3:Y:S04]  /*29530*/  LDL.64 R204, [R1+0xa70] ;  /* 0x000a700001cc7983 */ /* 0x000ee80000100a00 */
[----:B------:R-:W2:Y:S04]  /*29540*/  LDL.64 R202, [R1+0xa30] ;  /* 0x000a300001ca7983 */ /* 0x000ea80000100a00 */
[----:B------:R-:W4:Y:S04]  /*29550*/  LDL.64 R194, [R1+0x9f0] ;  /* 0x0009f00001c27983 */ /* 0x000f280000100a00 */
[----:B------:R-:W4:Y:S04]  /*29560*/  LDL.64 R190, [R1+0x9b0] ;  /* 0x0009b00001be7983 */ /* 0x000f280000100a00 */
[----:B------:R-:W4:Y:S04]  /*29570*/  LDL.64 R182, [R1+0x970] ;  /* 0x0009700001b67983 */ /* 0x000f280000100a00 */
[----:B------:R-:W4:Y:S04]  /*29580*/  LDL.64 R146, [R1+0x8c0] ;  /* 0x0008c00001927983 */ /* 0x000f280000100a00 */
[----:B------:R-:W4:Y:S04]  /*29590*/  LDL.64 R144, [R1+0x868] ;  /* 0x0008680001907983 */ /* 0x000f280000100a00 */
[----:B------:R-:W4:Y:S04]  /*295a0*/  LDL.64 R142, [R1+0x810] ;  /* 0x00081000018e7983 */ /* 0x000f280000100a00 */
[----:B------:R-:W4:Y:S04]  /*295b0*/  LDL.64 R130, [R1+0x7b8] ;  /* 0x0007b80001827983 */ /* 0x000f280000100a00 */
[----:B------:R-:W4:Y:S01]  /*295c0*/  LDL.64 R112, [R1+0x778] ;  /* 0x0007780001707983 */ /* 0x000f220000100a00 */
[----:B------:R-:W-:-:S03]  /*295d0*/  IMAD.WIDE R64, R4, 0x4, R56 ;  /* 0x0000000404407825 */ /* 0x000fc600078e0238 */
[----:B------:R-:W4:Y:S04]  /*295e0*/  LDL.64 R86, [R1+0x738] ;  /* 0x0007380001567983 */ /* 0x000f280000100a00 */
[----:B------:R-:W4:Y:S04]  /*295f0*/  LDL.64 R84, [R1+0x6f8] ;  /* 0x0006f80001547983 */ /* 0x000f280000100a00 */
[----:B------:R-:W4:Y:S04]  /*29600*/  LDL.64 R82, [R1+0x6b8] ;  /* 0x0006b80001527983 */ /* 0x000f280000100a00 */
[----:B------:R-:W4:Y:S04]  /*29610*/  LDL.64 R80, [R1+0x678] ;  /* 0x0006780001507983 */ /* 0x000f280000100a00 */
[----:B------:R-:W4:Y:S04]  /*29620*/  LDL.64 R78, [R1+0x638] ;  /* 0x00063800014e7983 */ /* 0x000f280000100a00 */
[----:B-1----:R-:W4:Y:S04]  /*29630*/  LDL.64 R62, [R1+0x5f8] ;  /* 0x0005f800013e7983 */ /* 0x002f280000100a00 */
[----:B------:R-:W4:Y:S04]  /*29640*/  LDL.64 R56, [R1+0x5b8] ;  /* 0x0005b80001387983 */ /* 0x000f280000100a00 */
[----:B------:R1:W-:Y:S04]  /*29650*/  STL.64 [R1+0x18], R110 ;  /* 0x0000186e01007387 */ /* 0x0003e80000100a00 */
[----:B------:R-:W-:Y:S04]  /*29660*/  STL.64 [R1+0x10], R94 ;  /* 0x0000105e01007387 */ /* 0x000fe80000100a00 */
[----:B------:R-:W-:Y:S04]  /*29670*/  STL.64 [R1+0x8], R64 ;  /* 0x0000084001007387 */ /* 0x000fe80000100a00 */
[----:B---3--:R-:W-:Y:S04]  /*29680*/  LDGSTS.E [R2+0x40000], desc[UR52][R204.64], P3 ;  /* 0x40000000cc027fae */ /* 0x008fe80009921874 */
[----:B--2---:R-:W-:Y:S04]  /*29690*/  LDGSTS.E [R2+0x40400], desc[UR52][R202.64], P3 ;  /* 0x40400000ca027fae */ /* 0x004fe80009921874 */
[----:B----4-:R-:W-:Y:S04]  /*296a0*/  LDGSTS.E [R2+0x40800], desc[UR52][R194.64], P3 ;  /* 0x40800000c2027fae */ /* 0x010fe80009921874 */
[----:B------:R-:W2:Y:S04]  /*296b0*/  LDL.64 R204, [R1+0x4f8] ;  /* 0x0004f80001cc7983 */ /* 0x000ea80000100a00 */
        /* <DEDUP_REMOVED lines=37> */
[----:B------:R-:W-:Y:S04]  /*29910*/  LDGSTS.E [R2+0x45800], desc[UR52][R76.64], P3 ;  /* 0x458000004c027fae */ /* 0x000fe80009921874 */
[----:B------:R-:W-:Y:S04]  /*29920*/  LDGSTS.E [R2+0x45c00], desc[UR52][R244.64], P3 ;  /* 0x45c00000f4027fae */ /* 0x000fe80009921874 */
[----:B------:R-:W2:Y:S04]  /*29930*/  LDL.LU.64 R12, [R1+0x1ab0] ;  /* 0x001ab000010c7983 */ /* 0x000ea80000300a00 */
[----:B------:R-:W3:Y:S04]  /*29940*/  LDL.LU.64 R76, [R1+0x1aa8] ;  /* 0x001aa800014c7983 */ /* 0x000ee80000300a00 */
[----:B------:R-:W4:Y:S01]  /*29950*/  LDL.LU.64 R244, [R1+0x1aa0] ;  /* 0x001aa00001f47983 */ /* 0x000f220000300a00 */
[----:B------:R-:W-:-:S03]  /*29960*/  IMAD.WIDE R238, R4, 0x4, R238 ;  /* 0x0000000404ee7825 */ /* 0x000fc600078e02ee */
[----:B------:R-:W-:Y:S04]  /*29970*/  LDGSTS.E [R2+0x46000], desc[UR52][R74.64], P3 ;  /* 0x460000004a027fae */ /* 0x000fe80009921874 */
[----:B------:R-:W-:Y:S04]  /*29980*/  LDGSTS.E [R2+0x46400], desc[UR52][R220.64], P3 ;  /* 0x46400000dc027fae */ /* 0x000fe80009921874 */
[----:B------:R-:W-:Y:S04]  /*29990*/  LDGSTS.E [R2+0x46800], desc[UR52][R32.64], P3 ;  /* 0x4680000020027fae */ /* 0x000fe80009921874 */
[----:B------:R-:W-:Y:S04]  /*299a0*/  LDGSTS.E [R2+0x46c00], desc[UR52][R206.64], P3 ;  /* 0x46c00000ce027fae */ /* 0x000fe80009921874 */
[----:B------:R1:W-:Y:S04]  /*299b0*/  LDGSTS.E [R2+0x47000], desc[UR52][R200.64], P3 ;  /* 0x47000000c8027fae */ /* 0x0003e80009921874 */
[----:B------:R-:W-:Y:S04]  /*299c0*/  LDGSTS.E [R2+0x47400], desc[UR52][R198.64], P3 ;  /* 0x47400000c6027fae */ /* 0x000fe80009921874 */
[----:B------:R1:W-:Y:S04]  /*299d0*/  LDGSTS.E [R2+0x47800], desc[UR52][R196.64], P3 ;  /* 0x47800000c4027fae */ /* 0x0003e80009921874 */
[----:B------:R-:W3:Y:S01]  /*299e0*/  LDL.LU.64 R74, [R1+0x1a98] ;  /* 0x001a9800014a7983 */ /* 0x000ee20000300a00 */
[C---:B------:R-:W-:Y:S01]  /*299f0*/  IMAD.WIDE R236, R4.reuse, 0x4, R236 ;  /* 0x0000000404ec7825 */ /* 0x040fe200078e02ec */
[----:B-1----:R-:W1:Y:S02]  /*29a00*/  LDC R200, c[0x0][0x230] ;  /* 0x00008c00ffc87b82 */ /* 0x002e640000000800 */
[----:B------:R-:W-:Y:S04]  /*29a10*/  LDGSTS.E [R2+0x47c00], desc[UR52][R238.64], P3 ;  /* 0x47c00000ee027fae */ /* 0x000fe80009921874 */
[----:B------:R-:W3:Y:S01]  /*29a20*/  LDL.LU.64 R220, [R1+0x1a90] ;  /* 0x001a900001dc7983 */ /* 0x000ee20000300a00 */
[C---:B------:R-:W-:Y:S01]  /*29a30*/  IMAD.WIDE R234, R4.reuse, 0x4, R234 ;  /* 0x0000000404ea7825 */ /* 0x040fe200078e02ea */
[----:B------:R-:W1:Y:S02]  /*29a40*/  LDC R196, c[0x0][0x230] ;  /* 0x00008c00ffc47b82 */ /* 0x000e640000000800 */
[----:B------:R-:W2:Y:S01]  /*29a50*/  LDL.LU.64 R32, [R1+0x1a88] ;  /* 0x001a880001207983 */ /* 0x000ea20000300a00 */
[----:B------:R-:W-:-:S04]  /*29a60*/  IMAD.WIDE R232, R4, 0x4, R232 ;  /* 0x0000000404e87825 */ /* 0x000fc800078e02e8 */
[C---:B------:R-:W-:Y:S01]  /*29a70*/  IMAD.WIDE R230, R4.reuse, 0x4, R230 ;  /* 0x0000000404e67825 */ /* 0x040fe200078e02e6 */
[----:B------:R-:W3:Y:S03]  /*29a80*/  LDC R197, c[0x0][0x230] ;  /* 0x00008c00ffc57b82 */ /* 0x000ee60000000800 */
[----:B------:R-:W-:-:S04]  /*29a90*/  IMAD.WIDE R228, R4, 0x4, R228 ;  /* 0x0000000404e47825 */ /* 0x000fc800078e02e4 */
[C---:B------:R-:W-:Y:S01]  /*29aa0*/  IMAD.WIDE R6, R4.reuse, 0x4, R6 ;  /* 0x0000000404067825 */ /* 0x040fe200078e0206 */
[----:B------:R-:W3:Y:S01]  /*29ab0*/  LDC R201, c[0x0][0x230] ;  /* 0x00008c00ffc97b82 */ /* 0x000ee20000000800 */
[----:B----4-:R-:W-:Y:S04]  /*29ac0*/  LDGSTS.E [R244+0x40080], desc[UR52][R194.64], P3 ;  /* 0x40080000c2f47fae */ /* 0x010fe80009921874 */
[----:B------:R-:W-:Y:S04]  /*29ad0*/  LDGSTS.E [R244+0x40480], desc[UR52][R190.64], P3 ;  /* 0x40480000bef47fae */ /* 0x000fe80009921874 */
[----:B------:R-:W-:Y:S04]  /*29ae0*/  LDGSTS.E [R244+0x40880], desc[UR52][R182.64], P3 ;  /* 0x40880000b6f47fae */ /* 0x000fe80009921874 */
[----:B------:R-:W-:Y:S04]  /*29af0*/  LDGSTS.E [R244+0x40c80], desc[UR52][R146.64], P3 ;  /* 0x40c8000092f47fae */ /* 0x000fe80009921874 */
        /* <DEDUP_REMOVED lines=31> */
[----:B----4-:R4:W-:Y:S04]  /*29cf0*/  LDGSTS.E [R244+0x44880], desc[UR52][R190.64], P3 ;  /* 0x44880000bef47fae */ /* 0x0109e80009921874 */
[----:B------:R-:W-:Y:S04]  /*29d00*/  LDGSTS.E [R244+0x44c80], desc[UR52][R12.64], P3 ;  /* 0x44c800000cf47fae */ /* 0x000fe80009921874 */
[----:B------:R-:W-:Y:S04]  /*29d10*/  LDGSTS.E [R244+0x45080], desc[UR52][R26.64], P3 ;  /* 0x450800001af47fae */ /* 0x000fe80009921874 */
[----:B------:R-:W-:Y:S01]  /*29d20*/  LDGSTS.E [R244+0x45480], desc[UR52][R8.64], P3 ;  /* 0x4548000008f47fae */ /* 0x000fe20009921874 */
[C---:B------:R-:W-:Y:S01]  /*29d30*/  IMAD.WIDE R226, R4.reuse, 0x4, R226 ;  /* 0x0000000404e27825 */ /* 0x040fe200078e02e2 */
[----:B----4-:R-:W4:Y:S02]  /*29d40*/  LDC R191, c[0x0][0x230] ;  /* 0x00008c00ffbf7b82 */ /* 0x010f240000000800 */
[----:B------:R-:W4:Y:S04]  /*29d50*/  LDL.LU.64 R12, [R1+0x1a80] ;  /* 0x001a8000010c7983 */ /* 0x000f280000300a00 */
[----:B------:R-:W4:Y:S01]  /*29d60*/  LDL.LU.64 R26, [R1+0x1a78] ;  /* 0x001a7800011a7983 */ /* 0x000f220000300a00 */
[C---:B------:R-:W-:Y:S01]  /*29d70*/  IMAD.WIDE R240, R4.reuse, 0x4, R240 ;  /* 0x0000000404f07825 */ /* 0x040fe200078e02f0 */
[----:B------:R-:W2:Y:S02]  /*29d80*/  LDC R190, c[0x0][0x230] ;  /* 0x00008c00ffbe7b82 */ /* 0x000ea40000000800 */
[----:B------:R-:W4:Y:S04]  /*29d90*/  LDL.LU.64 R8, [R1+0x1a70] ;  /* 0x001a700001087983 */ /* 0x000f280000300a00 */
[----:B------:R-:W-:Y:S04]  /*29da0*/  LDGSTS.E [R244+0x45880], desc[UR52][R60.64], P3 ;  /* 0x458800003cf47fae */ /* 0x000fe80009921874 */
[----:B------:R-:W-:Y:S04]  /*29db0*/  LDGSTS.E [R244+0x45c80], desc[UR52][R242.64], P3 ;  /* 0x45c80000f2f47fae */ /* 0x000fe80009921874 */
[----:B------:R-:W-:Y:S04]  /*29dc0*/  LDGSTS.E [R244+0x46080], desc[UR52][R58.64], P3 ;  /* 0x460800003af47fae */ /* 0x000fe80009921874 */
[----:B------:R-:W4:Y:S04]  /*29dd0*/  LDL.LU.64 R60, [R1+0x1a68] ;  /* 0x001a6800013c7983 */ /* 0x000f280000300a00 */
[----:B------:R-:W3:Y:S04]  /*29de0*/  LDL.LU.64 R242, [R1+0x1a60] ;  /* 0x001a600001f27983 */ /* 0x000ee80000300a00 */
[----:B------:R-:W-:Y:S04]  /*29df0*/  LDGSTS.E [R244+0x46480], desc[UR52][R34.64], P3 ;  /* 0x4648000022f47fae */ /* 0x000fe80009921874 */
[----:B------:R-:W-:Y:S04]  /*29e00*/  LDGSTS.E [R244+0x46880], desc[UR52][R192.64], P3 ;  /* 0x46880000c0f47fae */ /* 0x000fe80009921874 */
[----:B------:R1:W-:Y:S04]  /*29e10*/  LDGSTS.E [R244+0x46c80], desc[UR52][R208.64], P3 ;  /* 0x46c80000d0f47fae */ /* 0x0003e80009921874 */
[----:B------:R-:W-:Y:S04]  /*29e20*/  LDGSTS.E [R244+0x47080], desc[UR52][R188.64], P3 ;  /* 0x47080000bcf47fae */ /* 0x000fe80009921874 */
[----:B------:R2:W-:Y:S04]  /*29e30*/  LDGSTS.E [R244+0x47480], desc[UR52][R186.64], P3 ;  /* 0x47480000baf47fae */ /* 0x0005e80009921874 */
[----:B------:R-:W-:Y:S01]  /*29e40*/  LDGSTS.E [R244+0x47880], desc[UR52][R184.64], P3 ;  /* 0x47880000b8f47fae */ /* 0x000fe20009921874 */
[----:B------:R-:W-:Y:S01]  /*29e50*/  IMAD.WIDE R224, R4, 0x4, R224 ;  /* 0x0000000404e07825 */ /* 0x000fe200078e02e0 */
[----:B-1----:R-:W-:Y:S01]  /*29e60*/  IADD3 R196, R196, -0x19b, RZ ;  /* 0xfffffe65c4c47810 */ /* 0x002fe20007ffe0ff */
[----:B------:R-:W1:Y:S01]  /*29e70*/  LDC R208, c[0x0][0x230] ;  /* 0x00008c00ffd07b82 */ /* 0x000e620000000800 */
[----:B------:R-:W4:Y:S04]  /*29e80*/  LDL.LU.64 R58, [R1+0x1a58] ;  /* 0x001a5800013a7983 */ /* 0x000f280000300a00 */
[----:B------:R-:W-:Y:S03]  /*29e90*/  LDGSTS.E [R244+0x47c80], desc[UR52][R236.64], P3 ;  /* 0x47c80000ecf47fae */ /* 0x000fe60009921874 */
[----:B--2---:R-:W2:Y:S01]  /*29ea0*/  LDC R186, c[0x0][0x230] ;  /* 0x00008c00ffba7b82 */ /* 0x004ea20000000800 */
[----:B------:R-:W2:Y:S07]  /*29eb0*/  LDL.LU.64 R34, [R1+0x1a50] ;  /* 0x001a500001227983 */ /* 0x000eae0000300a00 */
[----:B------:R-:W1:Y:S01]  /*29ec0*/  LDC R187, c[0x0][0x230] ;  /* 0x00008c00ffbb7b82 */ /* 0x000e620000000800 */
[----:B------:R-:W-:-:S02]  /*29ed0*/  VIADD R190, R190, 0xfffffe08 ;  /* 0xfffffe08bebe7836 */ /* 0x000fc40000000000 */
[----:B------:R-:W-:-:S05]  /*29ee0*/  VIADD R200, R200, 0xfffffe47 ;  /* 0xfffffe47c8c87836 */ /* 0x000fca0000000000 */
[----:B------:R-:W1:Y:S01]  /*29ef0*/  LDC R209, c[0x0][0x230] ;  /* 0x00008c00ffd17b82 */ /* 0x000e620000000800 */
[----:B---3--:R-:W-:Y:S04]  /*29f00*/  LDGSTS.E [R243+0x40100], desc[UR52][R182.64], P3 ;  /* 0x40100000b6f37fae */ /* 0x008fe80009921874 */
[----:B------:R-:W-:Y:S04]  /*29f10*/  LDGSTS.E [R243+0x40500], desc[UR52][R146.64], P3 ;  /* 0x4050000092f37fae */ /* 0x000fe80009921874 */
[----:B------:R-:W-:Y:S04]  /*29f20*/  LDGSTS.E [R243+0x40900], desc[UR52][R144.64], P3 ;  /* 0x4090000090f37fae */ /* 0x000fe80009921874 */
        /* <DEDUP_REMOVED lines=21> */
[----:B--2---:R-:W-:Y:S04]  /*2a080*/  LDGSTS.E [R243+0x44100], desc[UR52][R34.64], P3 ;  /* 0x4410000022f37fae */ /* 0x004fe80009921874 */
        /* <DEDUP_REMOVED lines=9> */
[----:B---3--:R-:W-:Y:S04]  /*2a120*/  LDGSTS.E [R243+0x44500], desc[UR52][R182.64], P3 ;  /* 0x44500000b6f37fae */ /* 0x008fe80009921874 */
[----:B----4-:R-:W-:Y:S04]  /*2a130*/  LDGSTS.E [R243+0x44900], desc[UR52][R8.64], P3 ;  /* 0x4490000008f37fae */ /* 0x010fe80009921874 */
        /* <DEDUP_REMOVED lines=12> */
[----:B------:R1:W-:Y:S04]  /*2a200*/  LDGSTS.E [R243+0x46500], desc[UR52][R178.64], P3 ;  /* 0x46500000b2f37fae */ /* 0x0003e80009921874 */
[----:B------:R-:W-:Y:S04]  /*2a210*/  LDGSTS.E [R243+0x46900], desc[UR52][R176.64], P3 ;  /* 0x46900000b0f37fae */ /* 0x000fe80009921874 */
[----:B------:R-:W3:Y:S04]  /*2a220*/  LDL.LU.64 R36, [R1+0x1a18] ;  /* 0x001a180001247983 */ /* 0x000ee80000300a00 */
[----:B------:R1:W-:Y:S02]  /*2a230*/  LDGSTS.E [R243+0x46d00], desc[UR52][R174.64], P3 ;  /* 0x46d00000aef37fae */ /* 0x0003e40009921874 */
[----:B-1----:R-:W1:Y:S02]  /*2a240*/  LDC R178, c[0x0][0x230] ;  /* 0x00008c00ffb27b82 */ /* 0x002e640000000800 */
[----:B------:R-:W-:Y:S04]  /*2a250*/  LDGSTS.E [R243+0x47100], desc[UR52][R162.64], P3 ;  /* 0x47100000a2f37fae */ /* 0x000fe80009921874 */
[----:B------:R-:W-:Y:S02]  /*2a260*/  LDGSTS.E [R243+0x47500], desc[UR52][R160.64], P3 ;  /* 0x47500000a0f37fae */ /* 0x000fe40009921874 */
[----:B------:R-:W1:Y:S02]  /*2a270*/  LDC R179, c[0x0][0x230] ;  /* 0x00008c00ffb37b82 */ /* 0x000e640000000800 */
[----:B------:R-:W-:Y:S04]  /*2a280*/  LDGSTS.E [R243+0x47900], desc[UR52][R158.64], P3 ;  /* 0x479000009ef37fae */ /* 0x000fe80009921874 */
[----:B------:R-:W-:Y:S02]  /*2a290*/  LDGSTS.E [R243+0x47d00], desc[UR52][R234.64], P3 ;  /* 0x47d00000eaf37fae */ /* 0x000fe40009921874 */
[----:B------:R-:W1:Y:S02]  /*2a2a0*/  LDC R174, c[0x0][0x230] ;  /* 0x00008c00ffae7b82 */ /* 0x000e640000000800 */
[----:B------:R2:W-:Y:S04]  /*2a2b0*/  LDGSTS.E [R242+0x40180], desc[UR52][R146.64], P3 ;  /* 0x4018000092f27fae */ /* 0x0005e80009921874 */
[----:B------:R-:W-:Y:S02]  /*2a2c0*/  LDGSTS.E [R242+0x40580], desc[UR52][R144.64], P3 ;  /* 0x4058000090f27fae */ /* 0x000fe40009921874 */
[----:B------:R-:W1:Y:S02]  /*2a2d0*/  LDC R175, c[0x0][0x230] ;  /* 0x00008c00ffaf7b82 */ /* 0x000e640000000800 */
[----:B------:R2:W-:Y:S04]  /*2a2e0*/  LDGSTS.E [R242+0x40980], desc[UR52][R142.64], P3 ;  /* 0x409800008ef27fae */ /* 0x0005e80009921874 */
[----:B------:R2:W-:Y:S02]  /*2a2f0*/  LDGSTS.E [R242+0x40d80], desc[UR52][R130.64], P3 ;  /* 0x40d8000082f27fae */ /* 0x0005e40009921874 */
[----:B--2---:R-:W2:Y:S02]  /*2a300*/  LDC R146, c[0x0][0x230] ;  /* 0x00008c00ff927b82 */ /* 0x004ea40000000800 */
[----:B------:R-:W-:Y:S04]  /*2a310*/  LDGSTS.E [R242+0x41180], desc[UR52][R112.64], P3 ;  /* 0x4118000070f27fae */ /* 0x000fe80009921874 */
[----:B------:R-:W-:Y:S02]  /*2a320*/  LDGSTS.E [R242+0x41580], desc[UR52][R86.64], P3 ;  /* 0x4158000056f27fae */ /* 0x000fe40009921874 */
[----:B------:R-:W1:Y:S02]  /*2a330*/  LDC R142, c[0x0][0x230] ;  /* 0x00008c00ff8e7b82 */ /* 0x000e640000000800 */
[----:B------:R-:W-:Y:S04]  /*2a340*/  LDGSTS.E [R242+0x41980], desc[UR52][R84.64], P3 ;  /* 0x4198000054f27fae */ /* 0x000fe80009921874 */
[----:B------:R-:W-:Y:S02]  /*2a350*/  LDGSTS.E [R242+0x41d80], desc[UR52][R82.64], P3 ;  /* 0x41d8000052f27fae */ /* 0x000fe40009921874 */
[----:B------:R-:W2:Y:S02]  /*2a360*/  LDC R130, c[0x0][0x230] ;  /* 0x00008c00ff827b82 */ /* 0x000ea40000000800 */
[----:B------:R-:W-:Y:S04]  /*2a370*/  LDGSTS.E [R242+0x42180], desc[UR52][R80.64], P3 ;  /* 0x4218000050f27fae */ /* 0x000fe80009921874 */
[----:B------:R-:W-:Y:S02]  /*2a380*/  LDGSTS.E [R242+0x42580], desc[UR52][R78.64], P3 ;  /* 0x425800004ef27fae */ /* 0x000fe40009921874 */
[----:B------:R-:W4:Y:S02]  /*2a390*/  LDC R131, c[0x0][0x230] ;  /* 0x00008c00ff837b82 */ /* 0x000f240000000800 */
[----:B------:R-:W-:Y:S04]  /*2a3a0*/  LDGSTS.E [R242+0x42980], desc[UR52][R62.64], P3 ;  /* 0x429800003ef27fae */ /* 0x000fe80009921874 */
[----:B------:R-:W-:Y:S02]  /*2a3b0*/  LDGSTS.E [R242+0x42d80], desc[UR52][R56.64], P3 ;  /* 0x42d8000038f27fae */ /* 0x000fe40009921874 */
[----:B------:R-:W4:Y:S02]  /*2a3c0*/  LDC R143, c[0x0][0x230] ;  /* 0x00008c00ff8f7b82 */ /* 0x000f240000000800 */
[----:B------:R-:W-:Y:S04]  /*2a3d0*/  LDGSTS.E [R242+0x43180], desc[UR52][R42.64], P3 ;  /* 0x431800002af27fae */ /* 0x000fe80009921874 */
[----:B------:R-:W-:Y:S02]  /*2a3e0*/  LDGSTS.E [R242+0x43580], desc[UR52][R38.64], P3 ;  /* 0x4358000026f27fae */ /* 0x000fe40009921874 */
[----:B------:R-:W4:Y:S02]  /*2a3f0*/  LDC R147, c[0x0][0x230] ;  /* 0x00008c00ff937b82 */ /* 0x000f240000000800 */
        /* <DEDUP_REMOVED lines=14> */
[----:B---3--:R-:W-:Y:S04]  /*2a4e0*/  LDGSTS.E [R242+0x44180], desc[UR52][R36.64], P3 ;  /* 0x4418000024f27fae */ /* 0x008fe80009921874 */
        /* <DEDUP_REMOVED lines=8> */
[----:B------:R-:W3:Y:S04]  /*2a570*/  LDL.LU.64 R248, [R1+0x1a10] ;  /* 0x001a100001f87983 */ /* 0x000ee80000300a00 */
[----:B------:R-:W3:Y:S04]  /*2a580*/  LDL.LU.64 R28, [R1+0x1a08] ;  /* 0x001a0800011c7983 */ /* 0x000ee80000300a00 */
[----:B------:R-:W4:Y:S04]  /*2a590*/  LDL.LU.64 R10, [R1+0x1a00] ;  /* 0x001a0000010a7983 */ /* 0x000f280000300a00 */
[----:B------:R-:W-:Y:S04]  /*2a5a0*/  LDGSTS.E [R242+0x45980], desc[UR52][R132.64], P3 ;  /* 0x4598000084f27fae */ /* 0x000fe80009921874 */
[----:B------:R1:W-:Y:S04]  /*2a5b0*/  LDGSTS.E [R242+0x45d80], desc[UR52][R148.64], P3 ;  /* 0x45d8000094f27fae */ /* 0x0003e80009921874 */
[----:B------:R1:W-:Y:S04]  /*2a5c0*/  LDGSTS.E [R242+0x46180], desc[UR52][R164.64], P3 ;  /* 0x46180000a4f27fae */ /* 0x0003e80009921874 */
[----:B------:R-:W-:Y:S04]  /*2a5d0*/  LDGSTS.E [R242+0x46580], desc[UR52][R180.64], P3 ;  /* 0x46580000b4f27fae */ /* 0x000fe80009921874 */
[----:B------:R-:W-:Y:S01]  /*2a5e0*/  LDGSTS.E [R242+0x46980], desc[UR52][R128.64], P3 ;  /* 0x4698000080f27fae */ /* 0x000fe20009921874 */
[----:B--2---:R-:W-:Y:S01]  /*2a5f0*/  VIADD R130, R130, 0xfffffe6e ;  /* 0xfffffe6e82827836 */ /* 0x004fe20000000000 */
[----:B-1----:R-:W1:Y:S02]  /*2a600*/  LDC R148, c[0x0][0x230] ;  /* 0x00008c00ff947b82 */ /* 0x002e640000000800 */
[----:B------:R2:W-:Y:S04]  /*2a610*/  LDGSTS.E [R242+0x46d80], desc[UR52][R126.64], P3 ;  /* 0x46d800007ef27fae */ /* 0x0005e80009921874 */
[----:B------:R-:W-:Y:S01]  /*2a620*/  LDGSTS.E [R242+0x47180], desc[UR52][R116.64], P3 ;  /* 0x4718000074f27fae */ /* 0x000fe20009921874 */
[----:B------:R-:W-:Y:S01]  /*2a630*/  VIADD R142, R142, 0xfffffe4c ;  /* 0xfffffe4c8e8e7836 */ /* 0x000fe20000000000 */
[----:B------:R-:W1:Y:S02]  /*2a640*/  LDC R164, c[0x0][0x230] ;  /* 0x00008c00ffa47b82 */ /* 0x000e640000000800 */
[----:B------:R-:W-:Y:S04]  /*2a650*/  LDGSTS.E [R242+0x47580], desc[UR52][R114.64], P3 ;  /* 0x4758000072f27fae */ /* 0x000fe80009921874 */
[----:B------:R-:W-:Y:S02]  /*2a660*/  LDGSTS.E [R242+0x47980], desc[UR52][R110.64], P3 ;  /* 0x479800006ef27fae */ /* 0x000fe40009921874 */
[----:B--2---:R-:W2:Y:S02]  /*2a670*/  LDC R126, c[0x0][0x230] ;  /* 0x00008c00ff7e7b82 */ /* 0x004ea40000000800 */
[----:B------:R-:W-:Y:S01]  /*2a680*/  LDGSTS.E [R242+0x47d80], desc[UR52][R232.64], P3 ;  /* 0x47d80000e8f27fae */ /* 0x000fe20009921874 */
[----:B------:R-:W-:-:S05]  /*2a690*/  VIADD R146, R146, 0xfffffe2e ;  /* 0xfffffe2e92927836 */ /* 0x000fca0000000000 */
[----:B------:R-:W2:Y:S01]  /*2a6a0*/  LDC R165, c[0x0][0x230] ;  /* 0x00008c00ffa57b82 */ /* 0x000ea20000000800 */
[----:B------:R-:W2:Y:S04]  /*2a6b0*/  LDL.64 R110, [R1+0x5d8] ;  /* 0x0005d800016e7983 */ /* 0x000ea80000100a00 */
[----:B------:R1:W-:Y:S04]  /*2a6c0*/  STL.64 [R1+0x1878], R242 ;  /* 0x001878f201007387 */ /* 0x0003e80000100a00 */
[----:B-1----:R-:W2:Y:S04]  /*2a6d0*/  LDL.LU.64 R242, [R1+0x318] ;  /* 0x0003180001f27983 */ /* 0x002ea80000300a00 */
[----:B----4-:R1:W-:Y:S04]  /*2a6e0*/  LDGSTS.E [R11+0x40200], desc[UR52][R112.64], P3 ;  /* 0x40200000700b7fae */ /* 0x0103e80009921874 */
[----:B------:R-:W-:Y:S04]  /*2a6f0*/  LDGSTS.E [R11+0x40600], desc[UR52][R86.64], P3 ;  /* 0x40600000560b7fae */ /* 0x000fe80009921874 */
[----:B------:R-:W-:Y:S04]  /*2a700*/  LDGSTS.E [R11+0x40a00], desc[UR52][R84.64], P3 ;  /* 0x40a00000540b7fae */ /* 0x000fe80009921874 */
[----:B------:R-:W-:Y:S01]  /*2a710*/  LDGSTS.E [R11+0x40e00], desc[UR52][R82.64], P3 ;  /* 0x40e00000520b7fae */ /* 0x000fe20009921874 */
[----:B-1----:R-:W1:Y:S03]  /*2a720*/  LDC R112, c[0x0][0x230] ;  /* 0x00008c00ff707b82 */ /* 0x002e660000000800 */
[----:B------:R-:W-:Y:S04]  /*2a730*/  LDGSTS.E [R11+0x41200], desc[UR52][R80.64], P3 ;  /* 0x41200000500b7fae */ /* 0x000fe80009921874 */
[----:B------:R-:W-:Y:S01]  /*2a740*/  LDGSTS.E [R11+0x41600], desc[UR52][R78.64], P3 ;  /* 0x416000004e0b7fae */ /* 0x000fe20009921874 */
[----:B------:R-:W4:Y:S03]  /*2a750*/  LDC R113, c[0x0][0x230] ;  /* 0x00008c00ff717b82 */ /* 0x000f260000000800 */
[----:B------:R-:W-:Y:S04]  /*2a760*/  LDGSTS.E [R11+0x41a00], desc[UR52][R62.64], P3 ;  /* 0x41a000003e0b7fae */ /* 0x000fe80009921874 */
[----:B------:R-:W-:Y:S04]  /*2a770*/  LDGSTS.E [R11+0x41e00], desc[UR52][R56.64], P3 ;  /* 0x41e00000380b7fae */ /* 0x000fe80009921874 */
[----:B------:R-:W4:Y:S04]  /*2a780*/  LDL.64 R86, [R1+0xa48] ;  /* 0x000a480001567983 */ /* 0x000f280000100a00 */
[----:B------:R-:W-:Y:S04]  /*2a790*/  LDGSTS.E [R11+0x42200], desc[UR52][R42.64], P3 ;  /* 0x422000002a0b7fae */ /* 0x000fe80009921874 */
[----:B------:R-:W4:Y:S04]  /*2a7a0*/  LDL.64 R84, [R1+0xa08] ;  /* 0x000a080001547983 */ /* 0x000f280000100a00 */
[----:B------:R-:W-:Y:S04]  /*2a7b0*/  LDGSTS.E [R11+0x42600], desc[UR52][R38.64], P3 ;  /* 0x42600000260b7fae */ /* 0x000fe80009921874 */
[----:B------:R-:W4:Y:S04]  /*2a7c0*/  LDL.64 R82, [R1+0x9c8] ;  /* 0x0009c80001527983 */ /* 0x000f280000100a00 */
[----:B---3--:R-:W-:Y:S04]  /*2a7d0*/  LDGSTS.E [R11+0x42a00], desc[UR52][R36.64], P3 ;  /* 0x42a00000240b7fae */ /* 0x008fe80009921874 */
[----:B------:R-:W3:Y:S04]  /*2a7e0*/  LDL.64 R80, [R1+0x988] ;  /* 0x0009880001507983 */ /* 0x000ee80000100a00 */
[----:B------:R-:W-:Y:S04]  /*2a7f0*/  LDGSTS.E [R11+0x42e00], desc[UR52][R34.64], P3 ;  /* 0x42e00000220b7fae */ /* 0x000fe80009921874 */
[----:B------:R-:W3:Y:S04]  /*2a800*/  LDL.64 R78, [R1+0x948] ;  /* 0x00094800014e7983 */ /* 0x000ee80000100a00 */
[----:B------:R-:W-:Y:S04]  /*2a810*/  LDGSTS.E [R11+0x43200], desc[UR52][R32.64], P3 ;  /* 0x43200000200b7fae */ /* 0x000fe80009921874 */
[----:B------:R-:W3:Y:S04]  /*2a820*/  LDL.64 R62, [R1+0x888] ;  /* 0x00088800013e7983 */ /* 0x000ee80000100a00 */
[----:B------:R-:W-:Y:S04]  /*2a830*/  LDGSTS.E [R11+0x43600], desc[UR52][R30.64], P3 ;  /* 0x436000001e0b7fae */ /* 0x000fe80009921874 */
[----:B------:R-:W3:Y:S04]  /*2a840*/  LDL.64 R56, [R1+0x830] ;  /* 0x0008300001387983 */ /* 0x000ee80000100a00 */
[----:B------:R-:W-:Y:S04]  /*2a850*/  LDGSTS.E [R11+0x43a00], desc[UR52][R26.64], P3 ;  /* 0x43a000001a0b7fae */ /* 0x000fe80009921874 */
[----:B------:R-:W3:Y:S04]  /*2a860*/  LDL.64 R42, [R1+0x7d8] ;  /* 0x0007d800012a7983 */ /* 0x000ee80000100a00 */
[----:B------:R-:W3:Y:S04]  /*2a870*/  LDL.64 R38, [R1+0x790] ;  /* 0x0007900001267983 */ /* 0x000ee80000100a00 */
[----:B--2---:R-:W-:Y:S04]  /*2a880*/  LDGSTS.E [R11+0x43e00], desc[UR52][R110.64], P3 ;  /* 0x43e000006e0b7fae */ /* 0x004fe80009921874 */
        /* <DEDUP_REMOVED lines=12> */
[----:B------:R-:W-:Y:S04]  /*2a950*/  LDGSTS.E [R11+0x45200], desc[UR52][R222.64], P3 ;  /* 0x45200000de0b7fae */ /* 0x000fe80009921874 */
[----:B------:R-:W-:Y:S04]  /*2a960*/  LDGSTS.E [R11+0x45600], desc[UR52][R118.64], P3 ;  /* 0x45600000760b7fae */ /* 0x000fe80009921874 */
[----:B------:R-:W2:Y:S04]  /*2a970*/  LDL.LU.64 R250, [R1+0x19e0] ;  /* 0x0019e00001fa7983 */ /* 0x000ea80000300a00 */
[----:B------:R-:W2:Y:S04]  /*2a980*/  LDL.LU.64 R222, [R1+0x19d8] ;  /* 0x0019d80001de7983 */ /* 0x000ea80000300a00 */
[----:B------:R1:W-:Y:S04]  /*2a990*/  LDGSTS.E [R11+0x45a00], desc[UR52][R134.64], P3 ;  /* 0x45a00000860b7fae */ /* 0x0003e80009921874 */
[----:B------:R-:W-:Y:S04]  /*2a9a0*/  LDGSTS.E [R11+0x45e00], desc[UR52][R150.64], P3 ;  /* 0x45e00000960b7fae */ /* 0x000fe80009921874 */
[----:B------:R-:W-:Y:S04]  /*2a9b0*/  LDGSTS.E [R11+0x46200], desc[UR52][R166.64], P3 ;  /* 0x46200000a60b7fae */ /* 0x000fe80009921874 */
[----:B------:R-:W-:Y:S01]  /*2a9c0*/  LDGSTS.E [R11+0x46600], desc[UR52][R242.64], P3 ;  /* 0x46600000f20b7fae */ /* 0x000fe20009921874 */
[----:B-1----:R-:W-:Y:S01]  /*2a9d0*/  VIADD R112, R112, 0xfffffe33 ;  /* 0xfffffe3370707836 */ /* 0x002fe20000000000 */
[----:B------:R-:W1:Y:S02]  /*2a9e0*/  LDC R134, c[0x0][0x230] ;  /* 0x00008c00ff867b82 */ /* 0x000e640000000800 */
[----:B------:R1:W-:Y:S04]  /*2a9f0*/  LDGSTS.E [R11+0x46a00], desc[UR52][R102.64], P3 ;  /* 0x46a00000660b7fae */ /* 0x0003e80009921874 */
[----:B------:R-:W-:Y:S02]  /*2aa00*/  LDGSTS.E [R11+0x46e00], desc[UR52][R100.64], P3 ;  /* 0x46e00000640b7fae */ /* 0x000fe40009921874 */
[----:B------:R-:W2:Y:S02]  /*2aa10*/  LDC R135, c[0x0][0x230] ;  /* 0x00008c00ff877b82 */ /* 0x000ea40000000800 */
[----:B------:R1:W-:Y:S04]  /*2aa20*/  LDGSTS.E [R11+0x47200], desc[UR52][R98.64], P3 ;  /* 0x47200000620b7fae */ /* 0x0003e80009921874 */
[----:B------:R-:W-:Y:S02]  /*2aa30*/  LDGSTS.E [R11+0x47600], desc[UR52][R96.64], P3 ;  /* 0x47600000600b7fae */ /* 0x000fe40009921874 */
[----:B-1----:R-:W1:Y:S02]  /*2aa40*/  LDC R102, c[0x0][0x230] ;  /* 0x00008c00ff667b82 */ /* 0x002e640000000800 */
[----:B------:R-:W-:Y:S04]  /*2aa50*/  LDGSTS.E [R11+0x47a00], desc[UR52][R94.64], P3 ;  /* 0x47a000005e0b7fae */ /* 0x000fe80009921874 */
[----:B------:R-:W-:Y:S02]  /*2aa60*/  LDGSTS.E [R11+0x47e00], desc[UR52][R230.64], P3 ;  /* 0x47e00000e60b7fae */ /* 0x000fe40009921874 */
[----:B------:R-:W1:Y:S08]  /*2aa70*/  LDC R98, c[0x0][0x230] ;  /* 0x00008c00ff627b82 */ /* 0x000e700000000800 */
[----:B------:R-:W1:Y:S08]  /*2aa80*/  LDC R99, c[0x0][0x230] ;  /* 0x00008c00ff637b82 */ /* 0x000e700000000800 */
[----:B------:R-:W1:Y:S01]  /*2aa90*/  LDC R103, c[0x0][0x230] ;  /* 0x00008c00ff677b82 */ /* 0x000e620000000800 */
[----:B----4-:R4:W-:Y:S04]  /*2aaa0*/  LDGSTS.E [R10+0x40280], desc[UR52][R86.64], P3 ;  /* 0x40280000560a7fae */ /* 0x0109e80009921874 */
[----:B------:R-:W-:Y:S03]  /*2aab0*/  LDGSTS.E [R10+0x40680], desc[UR52][R84.64], P3 ;  /* 0x40680000540a7fae */ /* 0x000fe60009921874 */
[----:B----4-:R-:W4:Y:S01]  /*2aac0*/  LDC R86, c[0x0][0x230] ;  /* 0x00008c00ff567b82 */ /* 0x010f220000000800 */
[----:B------:R-:W-:Y:S07]  /*2aad0*/  LDGSTS.E [R10+0x40a80], desc[UR52][R82.64], P3 ;  /* 0x40a80000520a7fae */ /* 0x000fee0009921874 */
[----:B------:R-:W1:Y:S01]  /*2aae0*/  LDC R87, c[0x0][0x230] ;  /* 0x00008c00ff577b82 */ /* 0x000e620000000800 */
[----:B---3--:R3:W-:Y:S04]  /*2aaf0*/  LDGSTS.E [R10+0x40e80], desc[UR52][R80.64], P3 ;  /* 0x40e80000500a7fae */ /* 0x0087e80009921874 */
[----:B------:R-:W-:Y:S03]  /*2ab00*/  LDGSTS.E [R10+0x41280], desc[UR52][R78.64], P3 ;  /* 0x412800004e0a7fae */ /* 0x000fe60009921874 */
[----:B---3--:R-:W3:Y:S01]  /*2ab10*/  LDC R80, c[0x0][0x230] ;  /* 0x00008c00ff507b82 */ /* 0x008ee20000000800 */
[----:B------:R-:W-:Y:S07]  /*2ab20*/  LDGSTS.E [R10+0x41680], desc[UR52][R62.64], P3 ;  /* 0x416800003e0a7fae */ /* 0x000fee0009921874 */
[----:B------:R-:W1:Y:S01]  /*2ab30*/  LDC R81, c[0x0][0x230] ;  /* 0x00008c00ff517b82 */ /* 0x000e620000000800 */
[----:B------:R-:W-:Y:S04]  /*2ab40*/  LDGSTS.E [R10+0x41a80], desc[UR52][R56.64], P3 ;  /* 0x41a80000380a7fae */ /* 0x000fe80009921874 */
[----:B------:R-:W4:Y:S04]  /*2ab50*/  LDL.64 R62, [R1+0xa40] ;  /* 0x000a4000013e7983 */ /* 0x000f280000100a00 */
[----:B------:R-:W-:Y:S04]  /*2ab60*/  LDGSTS.E [R10+0x41e80], desc[UR52][R42.64], P3 ;  /* 0x41e800002a0a7fae */ /* 0x000fe80009921874 */
[----:B------:R-:W-:Y:S04]  /*2ab70*/  LDGSTS.E [R10+0x42280], desc[UR52][R38.64], P3 ;  /* 0x42280000260a7fae */ /* 0x000fe80009921874 */
[----:B------:R-:W4:Y:S04]  /*2ab80*/  LDL.64 R56, [R1+0xa00] ;  /* 0x000a000001387983 */ /* 0x000f280000100a00 */
[----:B--2---:R-:W-:Y:S04]  /*2ab90*/  LDGSTS.E [R10+0x42680], desc[UR52][R36.64], P3 ;  /* 0x42680000240a7fae */ /* 0x004fe80009921874 */
        /* <DEDUP_REMOVED lines=14> */
[----:B------:R-:W2:Y:S04]  /*2ac80*/  LDL.64 R222, [R1+0x6c8] ;  /* 0x0006c80001de7983 */ /* 0x000ea80000100a00 */
[----:B------:R-:W2:Y:S04]  /*2ac90*/  LDL.64 R24, [R1+0x708] ;  /* 0x0007080001187983 */ /* 0x000ea80000100a00 */
[----:B------:R-:W2:Y:S04]  /*2aca0*/  LDL.64 R40, [R1+0x980] ;  /* 0x0009800001287983 */ /* 0x000ea80000100a00 */
[----:B------:R-:W-:Y:S04]  /*2acb0*/  LDGSTS.E [R10+0x44680], desc[UR52][R8.64], P3 ;  /* 0x44680000080a7fae */ /* 0x000fe80009921874 */
[----:B------:R-:W-:Y:S04]  /*2acc0*/  LDGSTS.E [R10+0x44a80], desc[UR52][R220.64], P3 ;  /* 0x44a80000dc0a7fae */ /* 0x000fe80009921874 */
[----:B------:R-:W-:Y:S04]  /*2acd0*/  LDGSTS.E [R10+0x44e80], desc[UR52][R88.64], P3 ;  /* 0x44e80000580a7fae */ /* 0x000fe80009921874 */
[----:B------:R-:W2:Y:S04]  /*2ace0*/  LDL.LU.64 R8, [R1+0x19d0] ;  /* 0x0019d00001087983 */ /* 0x000ea80000300a00 */
[----:B------:R-:W-:Y:S04]  /*2acf0*/  LDGSTS.E [R10+0x45280], desc[UR52][R104.64], P3 ;  /* 0x45280000680a7fae */ /* 0x000fe80009921874 */
[----:B------:R1:W-:Y:S04]  /*2ad00*/  LDGSTS.E [R10+0x45680], desc[UR52][R120.64], P3 ;  /* 0x45680000780a7fae */ /* 0x0003e80009921874 */
[----:B------:R-:W-:Y:S04]  /*2ad10*/  LDGSTS.E [R10+0x45a80], desc[UR52][R136.64], P3 ;  /* 0x45a80000880a7fae */ /* 0x000fe80009921874 */
[----:B------:R4:W-:Y:S04]  /*2ad20*/  LDGSTS.E [R10+0x45e80], desc[UR52][R152.64], P3 ;  /* 0x45e80000980a7fae */ /* 0x0009e80009921874 */
[----:B------:R-:W-:Y:S01]  /*2ad30*/  LDGSTS.E [R10+0x46280], desc[UR52][R168.64], P3 ;  /* 0x46280000a80a7fae */ /* 0x000fe20009921874 */
[----:B---3--:R-:W-:Y:S01]  /*2ad40*/  VIADD R80, R80, 0xfffffe37 ;  /* 0xfffffe3750507836 */ /* 0x008fe20000000000 */
[----:B-1----:R-:W1:Y:S02]  /*2ad50*/  LDC R120, c[0x0][0x230] ;  /* 0x00008c00ff787b82 */ /* 0x002e640000000800 */
[----:B------:R-:W-:Y:S04]  /*2ad60*/  LDGSTS.E [R10+0x46680], desc[UR52][R72.64], P3 ;  /* 0x46680000480a7fae */ /* 0x000fe80009921874 */
[----:B------:R-:W-:Y:S01]  /*2ad70*/  LDGSTS.E [R10+0x46a80], desc[UR52][R70.64], P3 ;  /* 0x46a80000460a7fae */ /* 0x000fe20009921874 */
[----:B----4-:R-:W-:Y:S01]  /*2ad80*/  VIADD R86, R86, 0xfffffe34 ;  /* 0xfffffe3456567836 */ /* 0x010fe20000000000 */
[----:B------:R-:W3:Y:S02]  /*2ad90*/  LDC R121, c[0x0][0x230] ;  /* 0x00008c00ff797b82 */ /* 0x000ee40000000800 */
[----:B------:R-:W4:Y:S04]  /*2ada0*/  LDL.64 R220, [R1+0x688] ;  /* 0x0006880001dc7983 */ /* 0x000f280000100a00 */
[----:B------:R-:W-:Y:S01]  /*2adb0*/  LDGSTS.E [R10+0x46e80], desc[UR52][R54.64], P3 ;  /* 0x46e80000360a7fae */ /* 0x000fe20009921874 */
[----:B------:R-:W-:Y:S01]  /*2adc0*/  VIADD R98, R98, 0xfffffe72 ;  /* 0xfffffe7262627836 */ /* 0x000fe20000000000 */
[----:B------:R-:W3:Y:S02]  /*2add0*/  LDC R152, c[0x0][0x230] ;  /* 0x00008c00ff987b82 */ /* 0x000ee40000000800 */
[----:B------:R1:W-:Y:S04]  /*2ade0*/  LDGSTS.E [R10+0x47280], desc[UR52][R68.64], P3 ;  /* 0x47280000440a7fae */ /* 0x0003e80009921874 */
[----:B------:R-:W-:Y:S01]  /*2adf0*/  LDGSTS.E [R10+0x47680], desc[UR52][R66.64], P3 ;  /* 0x47680000420a7fae */ /* 0x000fe20009921874 */
[----:B------:R-:W-:Y:S01]  /*2ae00*/  VIADD R102, R102, 0xfffffe70 ;  /* 0xfffffe7066667836 */ /* 0x000fe20000000000 */
[----:B------:R-:W3:Y:S02]  /*2ae10*/  LDC R153, c[0x0][0x230] ;  /* 0x00008c00ff997b82 */ /* 0x000ee40000000800 */
[----:B------:R-:W3:Y:S04]  /*2ae20*/  LDL.64 R54, [R1+0x648] ;  /* 0x0006480001367983 */ /* 0x000ee80000100a00 */
[----:B------:R1:W-:Y:S02]  /*2ae30*/  LDGSTS.E [R10+0x47a80], desc[UR52][R64.64], P3 ;  /* 0x47a80000400a7fae */ /* 0x0003e40009921874 */
[----:B-1----:R-:W1:Y:S02]  /*2ae40*/  LDC R68, c[0x0][0x230] ;  /* 0x00008c00ff447b82 */ /* 0x002e640000000800 */
[----:B------:R-:W-:Y:S04]  /*2ae50*/  LDGSTS.E [R10+0x47e80], desc[UR52][R228.64], P3 ;  /* 0x47e80000e40a7fae */ /* 0x000fe80009921874 */
[----:B------:R1:W-:Y:S02]  /*2ae60*/  STL.64 [R1+0x16f8], R10 ;  /* 0x0016f80a01007387 */ /* 0x0003e40000100a00 */
[----:B------:R-:W3:Y:S08]  /*2ae70*/  LDC R69, c[0x0][0x230] ;  /* 0x00008c00ff457b82 */ /* 0x000ef00000000800 */
[----:B------:R-:W3:Y:S01]  /*2ae80*/  LDC R64, c[0x0][0x230] ;  /* 0x00008c00ff407b82 */ /* 0x000ee20000000800 */
[----:B-1----:R-:W3:Y:S07]  /*2ae90*/  LDL.LU.64 R10, [R1+0x80] ;  /* 0x00008000010a7983 */ /* 0x002eee0000300a00 */
[----:B------:R-:W1:Y:S01]  /*2aea0*/  LDC R65, c[0x0][0x230] ;  /* 0x00008c00ff417b82 */ /* 0x000e620000000800 */
[----:B------:R-:W-:Y:S01]  /*2aeb0*/  VIADD R134, R134, 0xfffffe6c ;  /* 0xfffffe6c86867836 */ /* 0x000fe20000000000 */
[----:B------:R-:W-:-:S06]  /*2aec0*/  IADD3 R164, R164, -0x197, RZ ;  /* 0xfffffe69a4a47810 */ /* 0x000fcc0007ffe0ff */
[----:B------:R-:W1:Y:S08]  /*2aed0*/  LDC R168, c[0x0][0x230] ;  /* 0x00008c00ffa87b82 */ /* 0x000e700000000800 */
[----:B------:R-:W1:Y:S01]  /*2aee0*/  LDC R169, c[0x0][0x230] ;  /* 0x00008c00ffa97b82 */ /* 0x000e620000000800 */
[----:B--2---:R-:W-:Y:S04]  /*2aef0*/  LDGSTS.E [R9+0x40300], desc[UR52][R62.64], P3 ;  /* 0x403000003e097fae */ /* 0x004fe80009921874 */
[----:B------:R-:W-:Y:S04]  /*2af00*/  LDGSTS.E [R9+0x40700], desc[UR52][R56.64], P3 ;  /* 0x4070000038097fae */ /* 0x000fe80009921874 */
[----:B------:R-:W-:Y:S04]  /*2af10*/  LDGSTS.E [R9+0x40b00], desc[UR52][R42.64], P3 ;  /* 0x40b000002a097fae */ /* 0x000fe80009921874 */
[----:B------:R-:W-:Y:S04]  /*2af20*/  LDGSTS.E [R9+0x40f00], desc[UR52][R40.64], P3 ;  /* 0x40f0000028097fae */ /* 0x000fe80009921874 */
[----:B------:R-:W-:Y:S04]  /*2af30*/  LDGSTS.E [R9+0x41300], desc[UR52][R38.64], P3 ;  /* 0x4130000026097fae */ /* 0x000fe80009921874 */
[----:B------:R-:W2:Y:S04]  /*2af40*/  LDL.64 R42, [R1+0xa38] ;  /* 0x000a3800012a7983 */ /* 0x000ea80000100a00 */
[----:B------:R-:W2:Y:S04]  /*2af50*/  LDL.64 R40, [R1+0x9f8] ;  /* 0x0009f80001287983 */ /* 0x000ea80000100a00 */
[----:B------:R-:W-:Y:S04]  /*2af60*/  LDGSTS.E [R9+0x41700], desc[UR52][R36.64], P3 ;  /* 0x4170000024097fae */ /* 0x000fe80009921874 */
        /* <DEDUP_REMOVED lines=13> */
[----:B----4-:R-:W-:Y:S04]  /*2b040*/  LDGSTS.E [R9+0x43300], desc[UR52][R220.64], P3 ;  /* 0x43300000dc097fae */ /* 0x010fe80009921874 */
[----:B------:R-:W4:Y:S04]  /*2b050*/  LDL.64 R222, [R1+0x740] ;  /* 0x0007400001de7983 */ /* 0x000f280000100a00 */
[----:B---3--:R3:W-:Y:S04]  /*2b060*/  LDGSTS.E [R9+0x43700], desc[UR52][R54.64], P3 ;  /* 0x4370000036097fae */ /* 0x0087e80009921874 */
[----:B------:R-:W-:Y:S04]  /*2b070*/  LDGSTS.E [R9+0x43b00], desc[UR52][R250.64], P3 ;  /* 0x43b00000fa097fae */ /* 0x000fe80009921874 */
[----:B------:R-:W-:Y:S04]  /*2b080*/  LDGSTS.E [R9+0x43f00], desc[UR52][R248.64], P3 ;  /* 0x43f00000f8097fae */ /* 0x000fe80009921874 */
[----:B------:R-:W-:Y:S01]  /*2b090*/  LDGSTS.E [R9+0x44300], desc[UR52][R246.64], P3 ;  /* 0x44300000f6097fae */ /* 0x000fe20009921874 */
[----:B---3--:R-:W3:Y:S03]  /*2b0a0*/  LDC R54, c[0x0][0x230] ;  /* 0x00008c00ff367b82 */ /* 0x008ee60000000800 */
[----:B------:R1:W-:Y:S04]  /*2b0b0*/  LDGSTS.E [R9+0x44700], desc[UR52][R58.64], P3 ;  /* 0x447000003a097fae */ /* 0x0003e80009921874 */
[----:B------:R-:W-:Y:S01]  /*2b0c0*/  LDGSTS.E [R9+0x44b00], desc[UR52][R74.64], P3 ;  /* 0x44b000004a097fae */ /* 0x000fe20009921874 */
[----:B------:R-:W4:Y:S03]  /*2b0d0*/  LDC R55, c[0x0][0x230] ;  /* 0x00008c00ff377b82 */ /* 0x000f260000000800 */
[----:B------:R3:W-:Y:S04]  /*2b0e0*/  LDGSTS.E [R9+0x44f00], desc[UR52][R90.64], P3 ;  /* 0x44f000005a097fae */ /* 0x0007e80009921874 */
[----:B------:R-:W4:Y:S01]  /*2b0f0*/  LDL.64 R220, [R1+0x700] ;  /* 0x0007000001dc7983 */ /* 0x000f220000100a00 */
[----:B-1----:R-:W1:Y:S03]  /*2b100*/  LDC R58, c[0x0][0x230] ;  /* 0x00008c00ff3a7b82 */ /* 0x002e660000000800 */
[----:B------:R-:W-:Y:S04]  /*2b110*/  LDGSTS.E [R9+0x45300], desc[UR52][R106.64], P3 ;  /* 0x453000006a097fae */ /* 0x000fe80009921874 */
[----:B------:R-:W4:Y:S01]  /*2b120*/  LDL.LU.64 R250, [R1+0x19c8] ;  /* 0x0019c80001fa7983 */ /* 0x000f220000300a00 */
[----:B------:R-:W1:Y:S03]  /*2b130*/  LDC R59, c[0x0][0x230] ;  /* 0x00008c00ff3b7b82 */ /* 0x000e660000000800 */
[----:B------:R-:W-:Y:S04]  /*2b140*/  LDGSTS.E [R9+0x45700], desc[UR52][R122.64], P3 ;  /* 0x457000007a097fae */ /* 0x000fe80009921874 */
[----:B------:R-:W4:Y:S01]  /*2b150*/  LDL.LU.64 R248, [R1+0x19c0] ;  /* 0x0019c00001f87983 */ /* 0x000f220000300a00 */
[----:B---3--:R-:W-:Y:S01]  /*2b160*/  VIADD R54, R54, 0xfffffe38 ;  /* 0xfffffe3836367836 */ /* 0x008fe20000000000 */
[----:B------:R-:W-:Y:S01]  /*2b170*/  IADD3 R68, R68, -0x18b, RZ ;  /* 0xfffffe7544447810 */ /* 0x000fe20007ffe0ff */
[----:B------:R-:W-:Y:S01]  /*2b180*/  VIADD R64, R64, 0xfffffe77 ;  /* 0xfffffe7740407836 */ /* 0x000fe20000000000 */
[----:B------:R-:W-:Y:S01]  /*2b190*/  LDGSTS.E [R9+0x45b00], desc[UR52][R138.64], P3 ;  /* 0x45b000008a097fae */ /* 0x000fe20009921874 */
[----:B------:R-:W3:Y:S03]  /*2b1a0*/  LDC R90, c[0x0][0x230] ;  /* 0x00008c00ff5a7b82 */ /* 0x000ee60000000800 */
[----:B------:R-:W3:Y:S04]  /*2b1b0*/  LDL.LU.64 R246, [R1+0x19b8] ;  /* 0x0019b80001f67983 */ /* 0x000ee80000300a00 */
[----:B------:R-:W-:Y:S01]  /*2b1c0*/  LDGSTS.E [R9+0x45f00], desc[UR52][R154.64], P3 ;  /* 0x45f000009a097fae */ /* 0x000fe20009921874 */
[----:B------:R-:W1:Y:S03]  /*2b1d0*/  LDC R91, c[0x0][0x230] ;  /* 0x00008c00ff5b7b82 */ /* 0x000e660000000800 */
[----:B------:R-:W-:Y:S04]  /*2b1e0*/  LDGSTS.E [R9+0x46300], desc[UR52][R170.64], P3 ;  /* 0x46300000aa097fae */ /* 0x000fe80009921874 */
[----:B------:R-:W-:Y:S04]  /*2b1f0*/  LDGSTS.E [R9+0x46700], desc[UR52][R52.64], P3 ;  /* 0x4670000034097fae */ /* 0x000fe80009921874 */
[----:B------:R-:W-:Y:S04]  /*2b200*/  LDGSTS.E [R9+0x46b00], desc[UR52][R50.64], P3 ;  /* 0x46b0000032097fae */ /* 0x000fe80009921874 */
[----:B------:R-:W-:Y:S04]  /*2b210*/  LDGSTS.E [R9+0x46f00], desc[UR52][R48.64], P3 ;  /* 0x46f0000030097fae */ /* 0x000fe80009921874 */
[----:B------:R-:W-:Y:S04]  /*2b220*/  LDGSTS.E [R9+0x47300], desc[UR52][R10.64], P3 ;  /* 0x473000000a097fae */ /* 0x000fe80009921874 */
[----:B------:R1:W-:Y:S04]  /*2b230*/  LDGSTS.E [R9+0x47700], desc[UR52][R46.64], P3 ;  /* 0x477000002e097fae */ /* 0x0003e80009921874 */
[----:B------:R-:W-:Y:S04]  /*2b240*/  LDGSTS.E [R9+0x47b00], desc[UR52][R6.64], P3 ;  /* 0x47b0000006097fae */ /* 0x000fe80009921874 */
[----:B------:R-:W-:Y:S01]  /*2b250*/  LDGSTS.E [R9+0x47f00], desc[UR52][R226.64], P3 ;  /* 0x47f00000e2097fae */ /* 0x000fe20009921874 */
[----:B-1----:R-:W1:Y:S08]  /*2b260*/  LDC R46, c[0x0][0x230] ;  /* 0x00008c00ff2e7b82 */ /* 0x002e700000000800 */
[----:B------:R-:W1:Y:S01]  /*2b270*/  LDC R47, c[0x0][0x230] ;  /* 0x00008c00ff2f7b82 */ /* 0x000e620000000800 */
[----:B--2---:R2:W-:Y:S04]  /*2b280*/  LDGSTS.E [R8+0x40380], desc[UR52][R42.64], P3 ;  /* 0x403800002a087fae */ /* 0x0045e80009921874 */
[----:B------:R-:W-:Y:S04]  /*2b290*/  LDGSTS.E [R8+0x40780], desc[UR52][R40.64], P3 ;  /* 0x4078000028087fae */ /* 0x000fe80009921874 */
[----:B------:R-:W-:Y:S01]  /*2b2a0*/  LDGSTS.E [R8+0x40b80], desc[UR52][R38.64], P3 ;  /* 0x40b8000026087fae */ /* 0x000fe20009921874 */
[----:B--2---:R-:W2:Y:S03]  /*2b2b0*/  LDC R42, c[0x0][0x230] ;  /* 0x00008c00ff2a7b82 */ /* 0x004ea60000000800 */
[----:B------:R1:W-:Y:S05]  /*2b2c0*/  LDGSTS.E [R8+0x40f80], desc[UR52][R36.64], P3 ;  /* 0x40f8000024087fae */ /* 0x0003ea0009921874 */
[----:B------:R-:W2:Y:S01]  /*2b2d0*/  LDC R43, c[0x0][0x230] ;  /* 0x00008c00ff2b7b82 */ /* 0x000ea20000000800 */
[----:B------:R-:W-:Y:S07]  /*2b2e0*/  LDGSTS.E [R8+0x41380], desc[UR52][R34.64], P3 ;  /* 0x4138000022087fae */ /* 0x000fee0009921874 */
[----:B-1----:R-:W1:Y:S01]  /*2b2f0*/  LDC R36, c[0x0][0x230] ;  /* 0x00008c00ff247b82 */ /* 0x002e620000000800 */
[----:B------:R4:W-:Y:S07]  /*2b300*/  LDGSTS.E [R8+0x41780], desc[UR52][R32.64], P3 ;  /* 0x4178000020087fae */ /* 0x0009ee0009921874 */
[----:B------:R-:W2:Y:S01]  /*2b310*/  LDC R37, c[0x0][0x230] ;  /* 0x00008c00ff257b82 */ /* 0x000ea20000000800 */
[----:B------:R-:W-:Y:S07]  /*2b320*/  LDGSTS.E [R8+0x41b80], desc[UR52][R30.64], P3 ;  /* 0x41b800001e087fae */ /* 0x000fee0009921874 */
[----:B----4-:R-:W4:Y:S01]  /*2b330*/  LDC R32, c[0x0][0x230] ;  /* 0x00008c00ff207b82 */ /* 0x010f220000000800 */
[----:B------:R1:W-:Y:S07]  /*2b340*/  LDGSTS.E [R8+0x41f80], desc[UR52][R26.64], P3 ;  /* 0x41f800001a087fae */ /* 0x0003ee0009921874 */
[----:B------:R-:W2:Y:S01]  /*2b350*/  LDC R33, c[0x0][0x230] ;  /* 0x00008c00ff217b82 */ /* 0x000ea20000000800 */
[----:B------:R1:W-:Y:S07]  /*2b360*/  LDGSTS.E [R8+0x42380], desc[UR52][R24.64], P3 ;  /* 0x4238000018087fae */ /* 0x0003ee0009921874 */
[----:B-1----:R-:W1:Y:S01]  /*2b370*/  LDC R27, c[0x0][0x230] ;  /* 0x00008c00ff1b7b82 */ /* 0x002e620000000800 */
[----:B------:R-:W-:Y:S07]  /*2b380*/  LDGSTS.E [R8+0x42780], desc[UR52][R222.64], P3 ;  /* 0x42780000de087fae */ /* 0x000fee0009921874 */
[----:B------:R-:W2:Y:S01]  /*2b390*/  LDC R24, c[0x0][0x230] ;  /* 0x00008c00ff187b82 */ /* 0x000ea20000000800 */
[----:B------:R-:W4:Y:S07]  /*2b3a0*/  LDL.LU.64 R222, [R1+0xe70] ;  /* 0x000e700001de7983 */ /* 0x000f2e0000300a00 */
[----:B------:R-:W1:Y:S01]  /*2b3b0*/  LDC R25, c[0x0][0x230] ;  /* 0x00008c00ff197b82 */ /* 0x000e620000000800 */
[----:B------:R-:W-:Y:S04]  /*2b3c0*/  LDGSTS.E [R8+0x42b80], desc[UR52][R220.64], P3 ;  /* 0x42b80000dc087fae */ /* 0x000fe80009921874 */
[----:B---3--:R-:W-:Y:S04]  /*2b3d0*/  LDGSTS.E [R8+0x42f80], desc[UR52][R246.64], P3 ;  /* 0x42f80000f6087fae */ /* 0x008fe80009921874 */
[----:B------:R-:W-:Y:S04]  /*2b3e0*/  LDGSTS.E [R8+0x43380], desc[UR52][R248.64], P3 ;  /* 0x43380000f8087fae */ /* 0x000fe80009921874 */
[----:B------:R-:W-:Y:S04]  /*2b3f0*/  LDGSTS.E [R8+0x43780], desc[UR52][R250.64], P3 ;  /* 0x43780000fa087fae */ /* 0x000fe80009921874 */
[----:B------:R-:W-:Y:S04]  /*2b400*/  LDGSTS.E [R8+0x43b80], desc[UR52][R12.64], P3 ;  /* 0x43b800000c087fae */ /* 0x000fe80009921874 */
[----:B------:R-:W-:Y:S04]  /*2b410*/  LDGSTS.E [R8+0x43f80], desc[UR52][R28.64], P3 ;  /* 0x43f800001c087fae */ /* 0x000fe80009921874 */
[----:B------:R-:W-:Y:S04]  /*2b420*/  LDGSTS.E [R8+0x44380], desc[UR52][R44.64], P3 ;  /* 0x443800002c087fae */ /* 0x000fe80009921874 */
[----:B------:R-:W-:Y:S04]  /*2b430*/  LDGSTS.E [R8+0x44780], desc[UR52][R60.64], P3 ;  /* 0x447800003c087fae */ /* 0x000fe80009921874 */
[----:B------:R-:W3:Y:S04]  /*2b440*/  LDL.LU.64 R246, [R1+0x19b0] ;  /* 0x0019b00001f67983 */ /* 0x000ee80000300a00 */
[----:B------:R1:W-:Y:S04]  /*2b450*/  LDGSTS.E [R8+0x44b80], desc[UR52][R76.64], P3 ;  /* 0x44b800004c087fae */ /* 0x0003e80009921874 */
[----:B------:R-:W3:Y:S04]  /*2b460*/  LDL.LU.64 R248, [R1+0x19a8] ;  /* 0x0019a80001f87983 */ /* 0x000ee80000300a00 */
[----:B------:R-:W-:Y:S04]  /*2b470*/  LDGSTS.E [R8+0x44f80], desc[UR52][R92.64], P3 ;  /* 0x44f800005c087fae */ /* 0x000fe80009921874 */
[----:B------:R-:W3:Y:S01]  /*2b480*/  LDL.LU.64 R250, [R1+0x19a0] ;  /* 0x0019a00001fa7983 */ /* 0x000ee20000300a00 */
[----:B--2---:R-:W-:Y:S01]  /*2b490*/  VIADD R24, R24, 0xfffffe1f ;  /* 0xfffffe1f18187836 */ /* 0x004fe20000000000 */
[----:B------:R-:W-:Y:S01]  /*2b4a0*/  IADD3 R36, R36, -0x187, RZ ;  /* 0xfffffe7924247810 */ /* 0x000fe20007ffe0ff */
[----:B----4-:R-:W-:Y:S01]  /*2b4b0*/  VIADD R32, R32, 0xfffffe7b ;  /* 0xfffffe7b20207836 */ /* 0x010fe20000000000 */
[----:B------:R2:W-:Y:S01]  /*2b4c0*/  LDGSTS.E [R8+0x45380], desc[UR52][R108.64], P3 ;  /* 0x453800006c087fae */ /* 0x0005e20009921874 */
[----:B------:R-:W-:Y:S01]  /*2b4d0*/  VIADD R42, R42, 0xfffffe5a ;  /* 0xfffffe5a2a2a7836 */ /* 0x000fe20000000000 */
[----:B-1----:R-:W1:Y:S02]  /*2b4e0*/  LDC R76, c[0x0][0x230] ;  /* 0x00008c00ff4c7b82 */ /* 0x002e640000000800 */
[----:B------:R-:W4:Y:S04]  /*2b4f0*/  LDL.LU.64 R220, [R1+0xe68] ;  /* 0x000e680001dc7983 */ /* 0x000f280000300a00 */
[----:B------:R1:W-:Y:S01]  /*2b500*/  LDGSTS.E [R8+0x45780], desc[UR52][R124.64], P3 ;  /* 0x457800007c087fae */ /* 0x0003e20009921874 */
[----:B------:R-:W-:Y:S01]  /*2b510*/  VIADD R46, R46, 0xfffffe58 ;  /* 0xfffffe582e2e7836 */ /* 0x000fe20000000000 */
[----:B------:R-:W3:Y:S02]  /*2b520*/  LDC R77, c[0x0][0x230] ;  /* 0x00008c00ff4d7b82 */ /* 0x000ee40000000800 */
[----:B------:R-:W3:Y:S04]  /*2b530*/  LDL.LU.64 R12, [R1+0xe60] ;  /* 0x000e6000010c7983 */ /* 0x000ee80000300a00 */
[----:B------:R-:W-:Y:S01]  /*2b540*/  LDGSTS.E [R8+0x45b80], desc[UR52][R140.64], P3 ;  /* 0x45b800008c087fae */ /* 0x000fe20009921874 */
[----:B------:R-:W-:Y:S01]  /*2b550*/  VIADD R58, R58, 0xfffffe1a ;  /* 0xfffffe1a3a3a7836 */ /* 0x000fe20000000000 */
[----:B--2---:R-:W2:Y:S02]  /*2b560*/  LDC R108, c[0x0][0x230] ;  /* 0x00008c00ff6c7b82 */ /* 0x004ea40000000800 */
[----:B------:R-:W-:Y:S04]  /*2b570*/  LDGSTS.E [R8+0x45f80], desc[UR52][R156.64], P3 ;  /* 0x45f800009c087fae */ /* 0x000fe80009921874 */
[----:B------:R-:W-:Y:S01]  /*2b580*/  LDGSTS.E [R8+0x46380], desc[UR52][R172.64], P3 ;  /* 0x46380000ac087fae */ /* 0x000fe20009921874 */
[----:B------:R-:W-:-:S03]  /*2b590*/  IMAD.WIDE R222, R0, 0x4, R222 ;  /* 0x0000000400de7825 */ /* 0x000fc600078e02de */
[----:B------:R-:W-:Y:S01]  /*2b5a0*/  LDGSTS.E [R8+0x46780], desc[UR52][R22.64], P3 ;  /* 0x4678000016087fae */ /* 0x000fe20009921874 */
[----:B-1----:R-:W-:Y:S01]  /*2b5b0*/  IADD3 R76, R76, -0x1ab, RZ ;  /* 0xfffffe554c4c7810 */ /* 0x002fe20007ffe0ff */
[----:B------:R-:W1:Y:S02]  /*2b5c0*/  LDC R109, c[0x0][0x230] ;  /* 0x00008c00ff6d7b82 */ /* 0x000e640000000800 */
[----:B------:R2:W-:Y:S04]  /*2b5d0*/  LDGSTS.E [R8+0x46b80], desc[UR52][R20.64], P3 ;  /* 0x46b8000014087fae */ /* 0x0005e80009921874 */
[----:B------:R-:W-:Y:S01]  /*2b5e0*/  LDGSTS.E [R8+0x46f80], desc[UR52][R18.64], P3 ;  /* 0x46f8000012087fae */ /* 0x000fe20009921874 */
[----:B------:R-:W-:Y:S01]  /*2b5f0*/  VIADD R90, R90, 0xfffffe16 ;  /* 0xfffffe165a5a7836 */ /* 0x000fe20000000000 */
[----:B------:R-:W1:Y:S02]  /*2b600*/  LDC R125, c[0x0][0x230] ;  /* 0x00008c00ff7d7b82 */ /* 0x000e640000000800 */
[----:B------:R-:W-:Y:S04]  /*2b610*/  LDGSTS.E [R8+0x47380], desc[UR52][R16.64], P3 ;  /* 0x4738000010087fae */ /* 0x000fe80009921874 */
[----:B------:R-:W3:Y:S02]  /*2b620*/  LDL.LU.64 R28, [R1+0xe58] ;  /* 0x000e5800011c7983 */ /* 0x000ee40000300a00 */
[----:B--2---:R-:W2:Y:S02]  /*2b630*/  LDC R20, c[0x0][0x230] ;  /* 0x00008c00ff147b82 */ /* 0x004ea40000000800 */
[----:B------:R1:W-:Y:S04]  /*2b640*/  LDGSTS.E [R8+0x47780], desc[UR52][R14.64], P3 ;  /* 0x477800000e087fae */ /* 0x0003e80009921874 */
[----:B------:R-:W3:Y:S02]  /*2b650*/  LDL.LU.64 R16, [R1+0x210] ;  /* 0x0002100001107983 */ /* 0x000ee40000300a00 */
[----:B------:R-:W3:Y:S02]  /*2b660*/  LDC R21, c[0x0][0x230] ;  /* 0x00008c00ff157b82 */ /* 0x000ee40000000800 */
[----:B------:R3:W-:Y:S04]  /*2b670*/  STL.64 [R1+0x1528], R8 ;  /* 0x0015280801007387 */ /* 0x0007e80000100a00 */
[----:B------:R-:W3:Y:S02]  /*2b680*/  LDL.LU.64 R18, [R1+0x220] ;  /* 0x0002200001127983 */ /* 0x000ee40000300a00 */
[----:B-1----:R-:W1:Y:S02]  /*2b690*/  LDC R15, c[0x0][0x230] ;  /* 0x00008c00ff0f7b82 */ /* 0x002e640000000800 */
[----:B------:R-:W-:Y:S04]  /*2b6a0*/  STL.64 [R1+0x1328], R222 ;  /* 0x001328de01007387 */ /* 0x000fe80000100a00 */
[----:B------:R-:W3:Y:S01]  /*2b6b0*/  LDL.LU.64 R30, [R1+0x228] ;  /* 0x00022800011e7983 */ /* 0x000ee20000300a00 */
[----:B--2---:R-:W-:Y:S01]  /*2b6c0*/  IADD3 R20, R20, -0x1c3, RZ ;  /* 0xfffffe3d14147810 */ /* 0x004fe20007ffe0ff */
[----:B------:R-:W2:Y:S02]  /*2b6d0*/  LDC R124, c[0x0][0x230] ;  /* 0x00008c00ff7c7b82 */ /* 0x000ea40000000800 */
[----:B------:R-:W-:Y:S04]  /*2b6e0*/  LDGSTS.E [R8+0x47b80], desc[UR52][R240.64], P3 ;  /* 0x47b80000f0087fae */ /* 0x000fe80009921874 */
[----:B------:R2:W-:Y:S01]  /*2b6f0*/  LDGSTS.E [R8+0x47f80], desc[UR52][R224.64], P3 ;  /* 0x47f80000e0087fae */ /* 0x0005e20009921874 */
[----:B------:R-:W-:Y:S01]  /*2b700*/  ISETP.GE.U32.AND P3, PT, R5, 0x7ffffddf, PT ;  /* 0x7ffffddf0500780c */ /* 0x000fe20003f66070 */
[C---:B----4-:R-:W-:Y:S01]  /*2b710*/  IMAD.WIDE R220, R0.reuse, 0x4, R220 ;  /* 0x0000000400dc7825 */ /* 0x050fe200078e02dc */
[----:B-1----:R-:W-:Y:S01]  /*2b720*/  IADD3 R5, R15, -0x1a3, RZ ;  /* 0xfffffe5d0f057810 */ /* 0x002fe20007ffe0ff */
[----:B------:R-:W0:Y:S01]  /*2b730*/  LDGDEPBAR ;  /* 0x00000000000079af */ /* 0x000e220000000000 */
[----:B------:R-:W1:Y:S08]  /*2b740*/  LDC R15, c[0x0][0x230] ;  /* 0x00008c00ff0f7b82 */ /* 0x000e700000000800 */
[----:B------:R-:W-:Y:S01]  /*2b750*/  BAR.SYNC.DEFER_BLOCKING 0x0 ;  /* 0x0000000000007b1d */ /* 0x000fe20000010000 */
[----:B---3--:R-:W-:Y:S01]  /*2b760*/  IMAD.WIDE R12, R0, 0x4, R12 ;  /* 0x00000004000c7825 */ /* 0x008fe200078e020c */
[----:B------:R-:W-:-:S03]  /*2b770*/  IADD3 R108, R108, -0x1af, RZ ;  /* 0xfffffe516c6c7810 */ /* 0x000fc60007ffe0ff */
[----:B------:R-:W-:-:S03]  /*2b780*/  VIADD R120, R120, 0xfffffe13 ;  /* 0xfffffe1378787836 */ /* 0x000fc60000000000 */
[----:B------:R-:W3:Y:S01]  /*2b790*/  LDC R156, c[0x0][0x230] ;  /* 0x00008c00ff9c7b82 */ /* 0x000ee20000000800 */
[----:B------:R-:W4:Y:S01]  /*2b7a0*/  LDL.LU.64 R22, [R1+0x230] ;  /* 0x0002300001167983 */ /* 0x000f220000300a00 */
[----:B------:R-:W-:-:S06]  /*2b7b0*/  VIADD R152, R152, 0xfffffe0f ;  /* 0xfffffe0f98987836 */ /* 0x000fcc0000000000 */
[----:B------:R-:W4:Y:S01]  /*2b7c0*/  LDC R157, c[0x0][0x230] ;  /* 0x00008c00ff9d7b82 */ /* 0x000f220000000800 */
[----:B-1----:R-:W-:-:S07]  /*2b7d0*/  VIADD R14, R15, 0xfffffe5c ;  /* 0xfffffe5c0f0e7836 */ /* 0x002fce0000000000 */
[----:B------:R-:W1:Y:S01]  /*2b7e0*/  LDC R15, c[0x0][0x230] ;  /* 0x00008c00ff0f7b82 */ /* 0x000e620000000800 */
[----:B------:R-:W-:Y:S01]  /*2b7f0*/  @!PT LDS RZ, [RZ] ;  /* 0x00000000fffff984 */ /* 0x000fe20000000800 */
[----:B------:R-:W-:Y:S01]  /*2b800*/  @!PT LDS RZ, [RZ] ;  /* 0x00000000fffff984 */ /* 0x000fe20000000800 */
[----:B------:R-:W-:Y:S01]  /*2b810*/  @!PT LDS RZ, [RZ] ;  /* 0x00000000fffff984 */ /* 0x000fe20000000800 */
[----:B------:R-:W-:Y:S01]  /*2b820*/  LDGSTS.E [R245+0x30000], desc[UR52][R222.64], !P5 ;  /* 0x30000000def57fae */ /* 0x000fe2000e921874 */
[----:B------:R-:W-:-:S03]  /*2b830*/  ISETP.GE.U32.AND P5, PT, R5, 0x7ffffdde, PT ;  /* 0x7ffffdde0500780c */ /* 0x000fc60003fa6070 */
[----:B------:R-:W-:Y:S01]  /*2b840*/  LDGSTS.E [R245+0x30004], desc[UR52][R220.64], !P4 ;  /* 0x30004000dcf57fae */ /* 0x000fe2000e121874 */
[----:B------:R-:W-:Y:S01]  /*2b850*/  ISETP.GE.U32.AND P4, PT, R14, 0x7ffffddd, PT ;  /* 0x7ffffddd0e00780c */ /* 0x000fe20003f86070 */
[----:B------:R-:W-:Y:S01]  /*2b860*/  VIADD R168, R168, 0xfffffe4b ;  /* 0xfffffe4ba8a87836 */ /* 0x000fe20000000000 */
[----:B------:R-:W4:Y:S01]  /*2b870*/  LDC R9, c[0x0][0x230] ;  /* 0x00008c00ff097b82 */ /* 0x000f220000000800 */
[----:B------:R-:W-:Y:S04]  /*2b880*/  STL.64 [R1+0x1308], R220 ;  /* 0x001308dc01007387 */ /* 0x000fe80000100a00 */
[----:B------:R3:W-:Y:S01]  /*2b890*/  LDGSTS.E [R245+0x30008], desc[UR52][R12.64], !P2 ;  /* 0x300080000cf57fae */ /* 0x0007e2000d121874 */
[----:B------:R-:W-:-:S04]  /*2b8a0*/  IMAD.WIDE R16, R0, 0x4, R16 ;  /* 0x0000000400107825 */ /* 0x000fc800078e0210 */
[----:B------:R-:W-:Y:S01]  /*2b8b0*/  IMAD.WIDE R18, R0, 0x4, R18 ;  /* 0x0000000400127825 */ /* 0x000fe200078e0212 */
[----:B--2---:R-:W-:Y:S01]  /*2b8c0*/  IADD3 R124, R124, -0x1ef, RZ ;  /* 0xfffffe117c7c7810 */ /* 0x004fe20007ffe0ff */
[----:B------:R-:W2:Y:S02]  /*2b8d0*/  LDC R8, c[0x0][0x230] ;  /* 0x00008c00ff087b82 */ /* 0x000ea40000000800 */
[----:B-1----:R-:W-:Y:S01]  /*2b8e0*/  VIADD R5, R15, 0xfffffe3f ;  /* 0xfffffe3f0f057836 */ /* 0x002fe20000000000 */
[----:B------:R1:W-:Y:S01]  /*2b8f0*/  STL.64 [R1+0x1310], R12 ;  /* 0x0013100c01007387 */ /* 0x0003e20000100a00 */
[----:B------:R-:W-:-:S03]  /*2b900*/  IMAD.WIDE R14, R0, 0x4, R28 ;  /* 0x00000004000e7825 */ /* 0x000fc600078e021c */
[----:B------:R-:W-:Y:S01]  /*2b910*/  ISETP.GE.U32.AND P2, PT, R5, 0x7ffffdc0, PT ;  /* 0x7ffffdc00500780c */ /* 0x000fe20003f46070 */
[----:B------:R-:W-:Y:S01]  /*2b920*/  VIADD R5, R27, 0xfffffe3e ;  /* 0xfffffe3e1b057836 */ /* 0x000fe20000000000 */
[----:B------:R-:W2:Y:S01]  /*2b930*/  LDL.LU.64 R38, [R1+0x240] ;  /* 0x0002400001267983 */ /* 0x000ea20000300a00 */
[----:B------:R-:W4:Y:S03]  /*2b940*/  LDC R28, c[0x0][0x230] ;  /* 0x00008c00ff1c7b82 */ /* 0x000f260000000800 */
[----:B------:R-:W2:Y:S04]  /*2b950*/  LDL.LU.64 R26, [R1+0x248] ;  /* 0x00024800011a7983 */ /* 0x000ea80000300a00 */
[----:B------:R-:W-:Y:S01]  /*2b960*/  LDGSTS.E [R245+0x3000c], desc[UR52][R14.64], !P6 ;  /* 0x3000c0000ef57fae */ /* 0x000fe2000f121874 */
[----:B------:R-:W-:Y:S01]  /*2b970*/  ISETP.GE.U32.AND P6, PT, R5, 0x7ffffdbf, PT ;  /* 0x7ffffdbf0500780c */ /* 0x000fe20003fc6070 */
[----:B------:R-:W-:Y:S01]  /*2b980*/  VIADD R5, R21, 0xfffffe3c ;  /* 0xfffffe3c15057836 */ /* 0x000fe20000000000 */
[----:B------:R-:W4:Y:S01]  /*2b990*/  LDC R29, c[0x0][0x230] ;  /* 0x00008c00ff1d7b82 */ /* 0x000f220000000800 */
[----:B------:R-:W-:Y:S04]  /*2b9a0*/  STL.64 [R1+0x1318], R14 ;  /* 0x0013180e01007387 */ /* 0x000fe80000100a00 */
[----:B------:R-:W2:Y:S01]  /*2b9b0*/  LDL.LU.64 R40, [R1+0x250] ;  /* 0x0002500001287983 */ /* 0x000ea20000300a00 */
[----:B---3--:R-:W-:Y:S01]  /*2b9c0*/  IADD3 R156, R156, -0x1f3, RZ ;  /* 0xfffffe0d9c9c7810 */ /* 0x008fe20007ffe0ff */
[----:B------:R-:W-:Y:S01]  /*2b9d0*/  VIADD R174, R174, 0xfffffe48 ;  /* 0xfffffe48aeae7836 */ /* 0x000fe20000000000 */
[----:B-1----:R-:W1:Y:S01]  /*2b9e0*/  LDC R12, c[0x0][0x230] ;  /* 0x00008c00ff0c7b82 */ /* 0x002e620000000800 */
[----:B------:R-:W-:Y:S01]  /*2b9f0*/  LDGSTS.E [R245+0x34000], desc[UR52][R16.64], !P0 ;  /* 0x3400000010f57fae */ /* 0x000fe2000c121874 */
[----:B------:R-:W-:Y:S01]  /*2ba00*/  ISETP.GE.U32.AND P0, PT, R20, 0x7ffffdbe, PT ;  /* 0x7ffffdbe1400780c */ /* 0x000fe20003f06070 */
[----:B------:R-:W-:-:S02]  /*2ba10*/  IMAD.WIDE R20, R0, 0x4, R30 ;  /* 0x0000000400147825 */ /* 0x000fc400078e021e */
[----:B------:R-:W-:Y:S02]  /*2ba20*/  STL.64 [R1+0x1320], R16 ;  /* 0x0013201001007387 */ /* 0x000fe40000100a00 */
[----:B----4-:R-:W-:Y:S02]  /*2ba30*/  IMAD.WIDE R22, R0, 0x4, R22 ;  /* 0x0000000400167825 */ /* 0x010fe400078e0216 */
[----:B------:R-:W-:Y:S01]  /*2ba40*/  STL.64 [R1+0x1330], R18 ;  /* 0x0013301201007387 */ /* 0x000fe20000100a00 */
[----:B------:R-:W3:Y:S03]  /*2ba50*/  LDC R13, c[0x0][0x230] ;  /* 0x00008c00ff0d7b82 */ /* 0x000ee60000000800 */
[----:B------:R-:W4:Y:S04]  /*2ba60*/  LDL.LU.64 R30, [R1+0x258] ;  /* 0x00025800011e7983 */ /* 0x000f280000300a00 */
[----:B------:R-:W-:Y:S01]  /*2ba70*/  LDGSTS.E [R245+0x34004], desc[UR52][R18.64], !P3 ;  /* 0x3400400012f57fae */ /* 0x000fe2000d921874 */
[----:B------:R-:W-:Y:S01]  /*2ba80*/  ISETP.GE.U32.AND P3, PT, R5, 0x7ffffdbd, PT ;  /* 0x7ffffdbd0500780c */ /* 0x000fe20003f66070 */
[----:B------:R-:W-:-:S02]  /*2ba90*/  VIADD R5, R25, 0xfffffe1e ;  /* 0xfffffe1e19057836 */ /* 0x000fc40000000000 */
[----:B------:R-:W3:Y:S04]  /*2baa0*/  LDL.LU.64 R44, [R1+0x260] ;  /* 0x00026000012c7983 */ /* 0x000ee80000300a00 */
[----:B------:R-:W-:Y:S01]  /*2bab0*/  LDGSTS.E [R245+0x34008], desc[UR52][R20.64], !P5 ;  /* 0x3400800014f57fae */ /* 0x000fe2000e921874 */
[----:B------:R-:W-:-:S03]  /*2bac0*/  ISETP.GE.U32.AND P5, PT, R24, 0x7ffffda0, PT ;  /* 0x7ffffda01800780c */ /* 0x000fc60003fa6070 */
[----:B------:R-:W3:Y:S01]  /*2bad0*/  LDL.LU.64 R34, [R1+0x268] ;  /* 0x0002680001227983 */ /* 0x000ee20000300a00 */
[----:B------:R-:W-:-:S03]  /*2bae0*/  IADD3 R28, R28, -0x1e3, RZ ;  /* 0xfffffe1d1c1c7810 */ /* 0x000fc60007ffe0ff */
[----:B------:R-:W-:Y:S04]  /*2baf0*/  STL.64 [R1+0x1338], R20 ;  /* 0x0013381401007387 */ /* 0x000fe80000100a00 */
[----:B------:R1:W-:Y:S01]  /*2bb00*/  LDGSTS.E [R245+0x3400c], desc[UR52][R22.64], !P4 ;  /* 0x3400c00016f57fae */ /* 0x0003e2000e121874 */
[----:B------:R-:W-:Y:S01]  /*2bb10*/  ISETP.GE.U32.AND P4, PT, R5, 0x7ffffd9f, PT ;  /* 0x7ffffd9f0500780c */ /* 0x000fe20003f86070 */
[----:B------:R-:W-:Y:S02]  /*2bb20*/  VIADD R5, R29, 0xfffffe1c ;  /* 0xfffffe1c1d057836 */ /* 0x000fe40000000000 */
[----:B------:R1:W-:Y:S04]  /*2bb30*/  STL.64 [R1+0x1340], R22 ;  /* 0x0013401601007387 */ /* 0x0003e80000100a00 */
[----:B------:R-:W3:Y:S04]  /*2bb40*/  LDL.LU.64 R50, [R1+0x270] ;  /* 0x0002700001327983 */ /* 0x000ee80000300a00 */
[----:B------:R-:W3:Y:S01]  /*2bb50*/  LDL.LU.64 R48, [R1+0x278] ;  /* 0x0002780001307983 */ /* 0x000ee20000300a00 */
[----:B------:R-:W-:-:S02]  /*2bb60*/  VIADD R178, R178, 0xfffffe2a ;  /* 0xfffffe2ab2b27836 */ /* 0x000fc40000000000 */
[----:B------:R-:W-:Y:S01]  /*2bb70*/  VIADD R186, R186, 0xfffffe0a ;  /* 0xfffffe0ababa7836 */ /* 0x000fe20000000000 */
[----:B-1----:R-:W1:Y:S01]  /*2bb80*/  LDC R22, c[0x0][0x230] ;  /* 0x00008c00ff167b82 */ /* 0x002e620000000800 */
[----:B--2---:R-:W-:-:S07]  /*2bb90*/  IMAD.WIDE R24, R0, 0x4, R38 ;  /* 0x0000000400187825 */ /* 0x004fce00078e0226 */
[----:B------:R-:W2:Y:S01]  /*2bba0*/  LDC R38, c[0x0][0x230] ;  /* 0x00008c00ff267b82 */ /* 0x000ea20000000800 */
[----:B------:R-:W-:Y:S01]  /*2bbb0*/  IMAD.WIDE R26, R0, 0x4, R26 ;  /* 0x00000004001a7825 */ /* 0x000fe200078e021a */
[----:B------:R-:W-:Y:S01]  /*2bbc0*/  LDGSTS.E [R245+0x38000], desc[UR52][R24.64], !P2 ;  /* 0x3800000018f57fae */ /* 0x000fe2000d121874 */
[----:B------:R-:W-:-:S03]  /*2bbd0*/  ISETP.GE.U32.AND P2, PT, R28, 0x7ffffd9e, PT ;  /* 0x7ffffd9e1c00780c */ /* 0x000fc60003f46070 */
[----:B------:R-:W-:Y:S04]  /*2bbe0*/  STL.64 [R1+0x1348], R24 ;  /* 0x0013481801007387 */ /* 0x000fe80000100a00 */
[----:B------:R1:W-:Y:S01]  /*2bbf0*/  STL.64 [R1+0x1350], R26 ;  /* 0x0013501a01007387 */ /* 0x0003e20000100a00 */
[----:B------:R-:W-:-:S03]  /*2bc00*/  IMAD.WIDE R28, R0, 0x4, R40 ;  /* 0x00000004001c7825 */ /* 0x000fc600078e0228 */
[----:B------:R1:W-:Y:S04]  /*2bc10*/  LDGSTS.E [R245+0x38004], desc[UR52][R26.64], !P6 ;  /* 0x380040001af57fae */ /* 0x0003e8000f121874 */
[----:B------:R-:W2:Y:S04]  /*2bc20*/  LDL.LU.64 R40, [R1+0xdf0] ;  /* 0x000df00001287983 */ /* 0x000ea80000300a00 */
[----:B------:R-:W-:Y:S01]  /*2bc30*/  STL.64 [R1+0x1358], R28 ;  /* 0x0013581c01007387 */ /* 0x000fe20000100a00 */
[----:B----4-:R-:W-:Y:S01]  /*2bc40*/  IMAD.WIDE R30, R0, 0x4, R30 ;  /* 0x00000004001e7825 */ /* 0x010fe200078e021e */
[----:B------:R-:W-:-:S02]  /*2bc50*/  ISETP.GE.U32.AND P6, PT, R5, 0x7ffffd9d, PT ;  /* 0x7ffffd9d0500780c */ /* 0x000fc40003fc6070 */
[----:B------:R-:W-:Y:S01]  /*2bc60*/  LDGSTS.E [R245+0x38008], desc[UR52][R28.64], !P0 ;  /* 0x380080001cf57fae */ /* 0x000fe2000c121874 */
[----:B-1----:R-:W1:Y:S03]  /*2bc70*/  LDC R26, c[0x0][0x230] ;  /* 0x00008c00ff1a7b82 */ /* 0x002e660000000800 */
[----:B------:R-:W-:Y:S04]  /*2bc80*/  STL.64 [R1+0x1360], R30 ;  /* 0x0013601e01007387 */ /* 0x000fe80000100a00 */
[----:B------:R-:W4:Y:S01]  /*2bc90*/  LDL.LU.64 R52, [R1+0xde8] ;  /* 0x000de80001347983 */ /* 0x000f220000300a00 */
[----:B------:R-:W-:Y:S01]  /*2bca0*/  VIADD R5, R33, 0xfffffe7a ;  /* 0xfffffe7a21057836 */ /* 0x000fe20000000000 */
[----:B------:R-:W-:Y:S01]  /*2bcb0*/  ISETP.GE.U32.AND P0, PT, R32, 0x7ffffdfc, PT ;  /* 0x7ffffdfc2000780c */ /* 0x000fe20003f06070 */
[C---:B---3--:R-:W-:Y:S01]  /*2bcc0*/  IMAD.WIDE R32, R0.reuse, 0x4, R44 ;  /* 0x0000000400207825 */ /* 0x048fe200078e022c */
[----:B------:R-:W-:Y:S02]  /*2bcd0*/  LDGSTS.E [R245+0x3800c], desc[UR52][R30.64], !P3 ;  /* 0x3800c0001ef57fae */ /* 0x000fe4000d921874 */
[----:B------:R-:W-:Y:S01]  /*2bce0*/  ISETP.GE.U32.AND P3, PT, R5, 0x7ffffdfb, PT ;  /* 0x7ffffdfb0500780c */ /* 0x000fe20003f66070 */
[----:B------:R-:W-:Y:S01]  /*2bcf0*/  IMAD.WIDE R34, R0, 0x4, R34 ;  /* 0x0000000400227825 */ /* 0x000fe200078e0222 */
[----:B------:R-:W-:Y:S03]  /*2bd00*/  LDGSTS.E [R245+0x3c000], desc[UR52][R32.64], !P5 ;  /* 0x3c00000020f57fae */ /* 0x000fe6000e921874 */
[----:B------:R-:W-:Y:S01]  /*2bd10*/  VIADD R5, R37, 0xfffffe78 ;  /* 0xfffffe7825057836 */ /* 0x000fe20000000000 */
[----:B------:R-:W3:Y:S01]  /*2bd20*/  LDL.LU.64 R44, [R1+0xde0] ;  /* 0x000de000012c7983 */ /* 0x000ee20000300a00 */
[----:B------:R-:W-:-:S03]  /*2bd30*/  ISETP.GE.U32.AND P5, PT, R36, 0x7ffffdfa, PT ;  /* 0x7ffffdfa2400780c */ /* 0x000fc60003fa6070 */
[----:B------:R-:W-:Y:S01]  /*2bd40*/  LDGSTS.E [R245+0x3c004], desc[UR52][R34.64], !P4 ;  /* 0x3c00400022f57fae */ /* 0x000fe2000e121874 */
[----:B------:R-:W-:Y:S01]  /*2bd50*/  ISETP.GE.U32.AND P4, PT, R5, 0x7ffffdf9, PT ;  /* 0x7ffffdf90500780c */ /* 0x000fe20003f86070 */
[----:B--2---:R-:W-:Y:S02]  /*2bd60*/  VIADD R5, R38, 0xfffffe5b ;  /* 0xfffffe5b26057836 */ /* 0x004fe40000000000 */
[----:B------:R-:W-:Y:S01]  /*2bd70*/  STL.64 [R1+0x1368], R32 ;  /* 0x0013682001007387 */ /* 0x000fe20000100a00 */
[----:B------:R-:W-:-:S03]  /*2bd80*/  IMAD.WIDE R36, R0, 0x4, R50 ;  /* 0x0000000400247825 */ /* 0x000fc600078e0232 */
[----:B------:R-:W-:Y:S01]  /*2bd90*/  STL.64 [R1+0x1370], R34 ;  /* 0x0013702201007387 */ /* 0x000fe20000100a00 */
[----:B------:R-:W2:Y:S01]  /*2bda0*/  LDC R50, c[0x0][0x230] ;  /* 0x00008c00ff327b82 */ /* 0x000ea20000000800 */
[----:B------:R-:W-:Y:S02]  /*2bdb0*/  IMAD.WIDE R38, R0, 0x4, R48 ;  /* 0x0000000400267825 */ /* 0x000fe400078e0230 */
[----:B------:R-:W3:Y:S04]  /*2bdc0*/  LDL.LU.64 R60, [R1+0xdd8] ;  /* 0x000dd800013c7983 */ /* 0x000ee80000300a00 */
[----:B------:R-:W3:Y:S01]  /*2bdd0*/  LDL.LU.64 R48, [R1+0x280] ;  /* 0x0002800001307983 */ /* 0x000ee20000300a00 */
[----:B------:R-:W1:Y:S03]  /*2bde0*/  LDC R51, c[0x0][0x230] ;  /* 0x00008c00ff337b82 */ /* 0x000e660000000800 */
[----:B------:R-:W-:Y:S04]  /*2bdf0*/  STL.64 [R1+0x1378], R36 ;  /* 0x0013782401007387 */ /* 0x000fe80000100a00 */
[----:B------:R-:W-:Y:S01]  /*2be00*/  LDGSTS.E [R245+0x3c008], desc[UR52][R36.64], !P2 ;  /* 0x3c00800024f57fae */ /* 0x000fe2000d121874 */
[----:B------:R-:W-:-:S03]  /*2be10*/  ISETP.GE.U32.AND P2, PT, R5, 0x7ffffddc, PT ;  /* 0x7ffffddc0500780c */ /* 0x000fc60003f46070 */
[----:B------:R-:W3:Y:S01]  /*2be20*/  LDL.LU.64 R62, [R1+0x290] ;  /* 0x00029000013e7983 */ /* 0x000ee20000300a00 */
[----:B------:R-:W-:-:S03]  /*2be30*/  IADD3 R5, R43, -0x1a7, RZ ;  /* 0xfffffe592b057810 */ /* 0x000fc60007ffe0ff */
[----:B------:R-:W-:Y:S01]  /*2be40*/  LDGSTS.E [R245+0x3c00c], desc[UR52][R38.64], !P6 ;  /* 0x3c00c00026f57fae */ /* 0x000fe2000f121874 */
[----:B------:R-:W-:-:S03]  /*2be50*/  ISETP.GE.U32.AND P6, PT, R42, 0x7ffffddb, PT ;  /* 0x7ffffddb2a00780c */ /* 0x000fc60003fc6070 */
[----:B------:R-:W-:Y:S04]  /*2be60*/  STL.64 [R1+0x1920], R244 ;  /* 0x001920f401007387 */ /* 0x000fe80000100a00 */
[----:B------:R-:W-:Y:S01]  /*2be70*/  STL.64 [R1+0x1380], R38 ;  /* 0x0013802601007387 */ /* 0x000fe20000100a00 */
[----:B------:R-:W-:-:S05]  /*2be80*/  IMAD.WIDE R40, R0, 0x4, R40 ;  /* 0x0000000400287825 */ /* 0x000fca00078e0228 */
[----:B------:R-:W-:Y:S04]  /*2be90*/  STL.64 [R1+0x1388], R40 ;  /* 0x0013882801007387 */ /* 0x000fe80000100a00 */
[----:B------:R-:W-:Y:S01]  /*2bea0*/  LDGSTS.E [R252+0x30000], desc[UR52][R40.64], !P0 ;  /* 0x3000000028fc7fae */ /* 0x000fe2000c121874 */
[----:B----4-:R-:W-:-:S03]  /*2beb0*/  IMAD.WIDE R42, R0, 0x4, R52 ;  /* 0x00000004002a7825 */ /* 0x010fc600078e0234 */
[----:B------:R-:W4:Y:S01]  /*2bec0*/  LDL.LU.64 R52, [R1+0x2a0] ;  /* 0x0002a00001347983 */ /* 0x000f220000300a00 */
[----:B------:R-:W-:Y:S01]  /*2bed0*/  ISETP.GE.U32.AND P0, PT, R5, 0x7ffffdda, PT ;  /* 0x7ffffdda0500780c */ /* 0x000fe20003f06070 */
[----:B------:R-:W-:Y:S02]  /*2bee0*/  VIADD R5, R47, 0xfffffe3b ;  /* 0xfffffe3b2f057836 */ /* 0x000fe40000000000 */
[----:B------:R-:W4:Y:S01]  /*2bef0*/  LDL.LU.64 R66, [R1+0x2b0] ;  /* 0x0002b00001427983 */ /* 0x000f220000300a00 */
[----:B--2---:R-:W-:-:S03]  /*2bf00*/  VIADD R50, R50, 0xfffffe3a ;  /* 0xfffffe3a32327836 */ /* 0x004fc60000000000 */
[----:B------:R-:W-:Y:S01]  /*2bf10*/  LDGSTS.E [R252+0x30004], desc[UR52][R42.64], !P3 ;  /* 0x300040002afc7fae */ /* 0x000fe2000d921874 */
[----:B------:R-:W-:Y:S01]  /*2bf20*/  ISETP.GE.U32.AND P3, PT, R46, 0x7ffffdd9, PT ;  /* 0x7ffffdd92e00780c */ /* 0x000fe20003f66070 */
[C---:B---3--:R-:W-:Y:S02]  /*2bf30*/  IMAD.WIDE R44, R0.reuse, 0x4, R44 ;  /* 0x00000004002c7825 */ /* 0x048fe400078e022c */
[----:B------:R-:W2:Y:S04]  /*2bf40*/  LDL.LU.64 R56, [R1+0x2b8] ;  /* 0x0002b80001387983 */ /* 0x000ea80000300a00 */
[----:B------:R-:W-:Y:S04]  /*2bf50*/  STL.64 [R1+0x1390], R42 ;  /* 0x0013902a01007387 */ /* 0x000fe80000100a00 */
[----:B------:R-:W-:Y:S01]  /*2bf60*/  LDGSTS.E [R252+0x30008], desc[UR52][R44.64], !P5 ;  /* 0x300080002cfc7fae */ /* 0x000fe2000e921874 */
[----:B------:R-:W-:Y:S01]  /*2bf70*/  ISETP.GE.U32.AND P5, PT, R5, 0x7ffffdbc, PT ;  /* 0x7ffffdbc0500780c */ /* 0x000fe20003fa6070 */
[----:B------:R-:W-:-:S02]  /*2bf80*/  IMAD.WIDE R46, R0, 0x4, R60 ;  /* 0x00000004002e7825 */ /* 0x000fc400078e023c */
[----:B------:R-:W-:Y:S02]  /*2bf90*/  STL.64 [R1+0x1398], R44 ;  /* 0x0013982c01007387 */ /* 0x000fe40000100a00 */
[----:B------:R-:W-:Y:S02]  /*2bfa0*/  IMAD.WIDE R48, R0, 0x4, R48 ;  /* 0x0000000400307825 */ /* 0x000fe400078e0230 */
[----:B------:R-:W3:Y:S01]  /*2bfb0*/  LDL.LU.64 R72, [R1+0x2c0] ;  /* 0x0002c00001487983 */ /* 0x000ee20000300a00 */
[----:B-1----:R-:W-:Y:S01]  /*2bfc0*/  IADD3 R5, R51, -0x1c7, RZ ;  /* 0xfffffe3933057810 */ /* 0x002fe20007ffe0ff */
[----:B------:R-:W1:Y:S02]  /*2bfd0*/  LDC R60, c[0x0][0x230] ;  /* 0x00008c00ff3c7b82 */ /* 0x000e640000000800 */
[----:B------:R-:W-:Y:S01]  /*2bfe0*/  LDGSTS.E [R252+0x3000c], desc[UR52][R46.64], !P4 ;  /* 0x3000c0002efc7fae */ /* 0x000fe2000e121874 */
[----:B------:R-:W-:-:S03]  /*2bff0*/  ISETP.GE.U32.AND P4, PT, R50, 0x7ffffdbb, PT ;  /* 0x7ffffdbb3200780c */ /* 0x000fc60003f86070 */
[----:B------:R-:W3:Y:S01]  /*2c000*/  LDL.LU.64 R70, [R1+0x2c8] ;  /* 0x0002c80001467983 */ /* 0x000ee20000300a00 */
[----:B------:R-:W-:-:S03]  /*2c010*/  IMAD.WIDE R50, R0, 0x4, R62 ;  /* 0x0000000400327825 */ /* 0x000fc600078e023e */
[----:B------:R-:W-:Y:S04]  /*2c020*/  STL.64 [R1+0x13a0], R46 ;  /* 0x0013a02e01007387 */ /* 0x000fe80000100a00 */
[----:B------:R-:W-:Y:S04]  /*2c030*/  STL.64 [R1+0x13a8], R48 ;  /* 0x0013a83001007387 */ /* 0x000fe80000100a00 */
[----:B------:R-:W3:Y:S04]  /*2c040*/  LDL.LU.64 R62, [R1+0x2d0] ;  /* 0x0002d000013e7983 */ /* 0x000ee80000300a00 */
[----:B------:R-:W-:Y:S04]  /*2c050*/  STL.64 [R1+0x13b0], R50 ;  /* 0x0013b03201007387 */ /* 0x000fe80000100a00 */
[----:B------:R-:W-:Y:S01]  /*2c060*/  LDGSTS.E [R252+0x34000], desc[UR52][R48.64], !P2 ;  /* 0x3400000030fc7fae */ /* 0x000fe2000d121874 */
[----:B----4-:R-:W-:Y:S01]  /*2c070*/  IMAD.WIDE R52, R0, 0x4, R52 ;  /* 0x0000000400347825 */ /* 0x010fe200078e0234 */
[----:B------:R-:W-:-:S02]  /*2c080*/  ISETP.GE.U32.AND P2, PT, R5, 0x7ffffdba, PT ;  /* 0x7ffffdba0500780c */ /* 0x000fc40003f46070 */
[----:B------:R-:W-:Y:S04]  /*2c090*/  LDGSTS.E [R252+0x34004], desc[UR52][R50.64], !P6 ;  /* 0x3400400032fc7fae */ /* 0x000fe8000f121874 */
[----:B------:R-:W-:Y:S04]  /*2c0a0*/  STL.64 [R1+0x13b8], R52 ;  /* 0x0013b83401007387 */ /* 0x000fe80000100a00 */
[----:B------:R-:W4:Y:S01]  /*2c0b0*/  LDL.LU.64 R74, [R1+0x2d8] ;  /* 0x0002d800014a7983 */ /* 0x000f220000300a00 */
[----:B------:R-:W-:Y:S01]  /*2c0c0*/  VIADD R5, R55, 0xfffffe1b ;  /* 0xfffffe1b37057836 */ /* 0x000fe20000000000 */
[----:B------:R-:W-:Y:S01]  /*2c0d0*/  ISETP.GE.U32.AND P6, PT, R54, 0x7ffffdb9, PT ;  /* 0x7ffffdb93600780c */ /* 0x000fe20003fc6070 */
[C---:B------:R-:W-:Y:S01]  /*2c0e0*/  IMAD.WIDE R54, R0.reuse, 0x4, R66 ;  /* 0x0000000400367825 */ /* 0x040fe200078e0242 */
[----:B------:R-:W-:Y:S02]  /*2c0f0*/  LDGSTS.E [R252+0x34008], desc[UR52][R52.64], !P0 ;  /* 0x3400800034fc7fae */ /* 0x000fe4000c121874 */
[----:B------:R-:W-:Y:S01]  /*2c100*/  ISETP.GE.U32.AND P0, PT, R5, 0x7ffffd9c, PT ;  /* 0x7ffffd9c0500780c */ /* 0x000fe20003f06070 */
[----:B--2---:R-:W-:Y:S01]  /*2c110*/  IMAD.WIDE R56, R0, 0x4, R56 ;  /* 0x0000000400387825 */ /* 0x004fe200078e0238 */
[----:B------:R-:W-:Y:S01]  /*2c120*/  IADD3 R5, R59, -0x1e7, RZ ;  /* 0xfffffe193b057810 */ /* 0x000fe20007ffe0ff */
[----:B------:R-:W-:Y:S01]  /*2c130*/  LDGSTS.E [R252+0x3400c], desc[UR52][R54.64], !P3 ;  /* 0x3400c00036fc7fae */ /* 0x000fe2000d921874 */
[----:B------:R-:W-:-:S03]  /*2c140*/  ISETP.GE.U32.AND P3, PT, R58, 0x7ffffd9b, PT ;  /* 0x7ffffd9b3a00780c */ /* 0x000fc60003f66070 */
[----:B------:R-:W2:Y:S04]  /*2c150*/  LDL.LU.64 R66, [R1+0x2e8] ;  /* 0x0002e80001427983 */ /* 0x000ea80000300a00 */
[----:B------:R-:W-:Y:S01]  /*2c160*/  LDGSTS.E [R252+0x38000], desc[UR52][R56.64], !P5 ;  /* 0x3800000038fc7fae */ /* 0x000fe2000e921874 */
[----:B------:R-:W-:Y:S01]  /*2c170*/  ISETP.GE.U32.AND P5, PT, R5, 0x7ffffd9a, PT ;  /* 0x7ffffd9a0500780c */ /* 0x000fe20003fa6070 */
[----:B-1----:R-:W-:Y:S02]  /*2c180*/  VIADD R5, R60, 0xfffffe18 ;  /* 0xfffffe183c057836 */ /* 0x002fe40000000000 */
[----:B------:R-:W-:Y:S01]  /*2c190*/  STL.64 [R1+0x13c0], R54 ;  /* 0x0013c03601007387 */ /* 0x000fe20000100a00 */
[C---:B---3--:R-:W-:Y:S02]  /*2c1a0*/  IMAD.WIDE R58, R0.reuse, 0x4, R72 ;  /* 0x00000004003a7825 */ /* 0x048fe400078e0248 */
[----:B------:R-:W1:Y:S01]  /*2c1b0*/  LDC R72, c[0x0][0x230] ;  /* 0x00008c00ff487b82 */ /* 0x000e620000000800 */
[----:B------:R-:W-:Y:S01]  /*2c1c0*/  STL.64 [R1+0x13c8], R56 ;  /* 0x0013c83801007387 */ /* 0x000fe20000100a00 */
[----:B------:R-:W-:-:S03]  /*2c1d0*/  IMAD.WIDE R60, R0, 0x4, R70 ;  /* 0x00000004003c7825 */ /* 0x000fc600078e0246 */
[----:B------:R-:W3:Y:S03]  /*2c1e0*/  LDL.LU.64 R82, [R1+0x300] ;  /* 0x0003000001527983 */ /* 0x000ee60000300a00 */
[----:B------:R-:W2:Y:S01]  /*2c1f0*/  LDC R73, c[0x0][0x230] ;  /* 0x00008c00ff497b82 */ /* 0x000ea20000000800 */
[----:B------:R-:W3:Y:S04]  /*2c200*/  LDL.LU.64 R70, [R1+0x310] ;  /* 0x0003100001467983 */ /* 0x000ee80000300a00 */
[----:B------:R-:W-:Y:S01]  /*2c210*/  LDGSTS.E [R252+0x38004], desc[UR52][R58.64], !P4 ;  /* 0x380040003afc7fae */ /* 0x000fe2000e121874 */
[----:B------:R-:W-:-:S03]  /*2c220*/  IMAD.WIDE R62, R0, 0x4, R62 ;  /* 0x00000004003e7825 */ /* 0x000fc600078e023e */
[----:B------:R-:W-:Y:S01]  /*2c230*/  STL.64 [R1+0x13d0], R58 ;  /* 0x0013d03a01007387 */ /* 0x000fe20000100a00 */
[----:B------:R-:W-:Y:S01]  /*2c240*/  ISETP.GE.U32.AND P4, PT, R5, 0x7ffffd99, PT ;  /* 0x7ffffd990500780c */ /* 0x000fe20003f86070 */
[----:B------:R-:W-:Y:S02]  /*2c250*/  VIADD R5, R65, 0xfffffe76 ;  /* 0xfffffe7641057836 */ /* 0x000fe40000000000 */
[----:B------:R-:W3:Y:S04]  /*2c260*/  LDL.LU.64 R84, [R1+0xd70] ;  /* 0x000d700001547983 */ /* 0x000ee80000300a00 */
[----:B------:R-:W-:Y:S01]  /*2c270*/  LDGSTS.E [R252+0x38008], desc[UR52][R60.64], !P2 ;  /* 0x380080003cfc7fae */ /* 0x000fe2000d121874 */
[----:B------:R-:W-:-:S03]  /*2c280*/  ISETP.GE.U32.AND P2, PT, R64, 0x7ffffdf8, PT ;  /* 0x7ffffdf84000780c */ /* 0x000fc60003f46070 */
[----:B------:R-:W-:Y:S04]  /*2c290*/  STL.64 [R1+0x13d8], R60 ;  /* 0x0013d83c01007387 */ /* 0x000fe80000100a00 */
[----:B------:R-:W-:Y:S04]  /*2c2a0*/  STL.64 [R1+0x13e0], R62 ;  /* 0x0013e03e01007387 */ /* 0x000fe80000100a00 */
[----:B------:R-:W-:Y:S01]  /*2c2b0*/  LDGSTS.E [R252+0x3800c], desc[UR52][R62.64], !P6 ;  /* 0x3800c0003efc7fae */ /* 0x000fe2000f121874 */
[----:B----4-:R-:W-:-:S03]  /*2c2c0*/  IMAD.WIDE R64, R0, 0x4, R74 ;  /* 0x0000000400407825 */ /* 0x010fc600078e024a */
[----:B------:R-:W4:Y:S01]  /*2c2d0*/  LDL.LU.64 R74, [R1+0xd68] ;  /* 0x000d6800014a7983 */ /* 0x000f220000300a00 */
[----:B------:R-:W-:Y:S01]  /*2c2e0*/  ISETP.GE.U32.AND P6, PT, R5, 0x7ffffdf7, PT ;  /* 0x7ffffdf70500780c */ /* 0x000fe20003fc6070 */
[----:B------:R-:W-:Y:S02]  /*2c2f0*/  VIADD R5, R69, 0xfffffe74 ;  /* 0xfffffe7445057836 */ /* 0x000fe40000000000 */
[----:B------:R-:W4:Y:S01]  /*2c300*/  LDL.LU.64 R88, [R1+0xd60] ;  /* 0x000d600001587983 */ /* 0x000f220000300a00 */
[----:B-1----:R-:W-:-:S03]  /*2c310*/  VIADD R72, R72, 0xfffffe57 ;  /* 0xfffffe5748487836 */ /* 0x002fc60000000000 */
[----:B------:R-:W-:Y:S01]  /*2c320*/  LDGSTS.E [R252+0x3c000], desc[UR52][R64.64], !P0 ;  /* 0x3c00000040fc7fae */ /* 0x000fe2000c121874 */
[----:B------:R-:W-:Y:S01]  /*2c330*/  ISETP.GE.U32.AND P0, PT, R68, 0x7ffffdf6, PT ;  /* 0x7ffffdf64400780c */ /* 0x000fe20003f06070 */
[----:B--2---:R-:W-:Y:S02]  /*2c340*/  IMAD.WIDE R66, R0, 0x4, R66 ;  /* 0x0000000400427825 */ /* 0x004fe400078e0242 */
[----:B------:R-:W2:Y:S04]  /*2c350*/  LDL.LU.64 R78, [R1+0xd58] ;  /* 0x000d5800014e7983 */ /* 0x000ea80000300a00 */
[----:B------:R-:W-:Y:S04]  /*2c360*/  STL.64 [R1+0x13e8], R64 ;  /* 0x0013e84001007387 */ /* 0x000fe80000100a00 */
[----:B------:R-:W-:Y:S01]  /*2c370*/  LDGSTS.E [R252+0x3c004], desc[UR52][R66.64], !P3 ;  /* 0x3c00400042fc7fae */ /* 0x000fe2000d921874 */
[----:B------:R-:W-:Y:S01]  /*2c380*/  ISETP.GE.U32.AND P3, PT, R5, 0x7ffffdf5, PT ;  /* 0x7ffffdf50500780c */ /* 0x000fe20003f66070 */
[----:B------:R-:W-:-:S02]  /*2c390*/  VIADD R5, R73, 0xfffffe56 ;  /* 0xfffffe5649057836 */ /* 0x000fc40000000000 */
[----:B------:R-:W-:Y:S01]  /*2c3a0*/  STL.64 [R1+0x13f0], R66 ;  /* 0x0013f04201007387 */ /* 0x000fe20000100a00 */
[----:B---3--:R-:W-:-:S03]  /*2c3b0*/  IMAD.WIDE R68, R0, 0x4, R82 ;  /* 0x0000000400447825 */ /* 0x008fc600078e0252 */
[----:B------:R-:W3:Y:S01]  /*2c3c0*/  LDL.LU.64 R94, [R1+0xd50] ;  /* 0x000d5000015e7983 */ /* 0x000ee20000300a00 */
[----:B------:R-:W1:Y:S01]  /*2c3d0*/  LDC R82, c[0x0][0x230] ;  /* 0x00008c00ff527b82 */ /* 0x000e620000000800 */
[----:B------:R-:W-:Y:S02]  /*2c3e0*/  IMAD.WIDE R70, R0, 0x4, R70 ;  /* 0x0000000400467825 */ /* 0x000fe400078e0246 */
[----:B------:R-:W-:Y:S01]  /*2c3f0*/  LDGSTS.E [R252+0x3c008], desc[UR52][R68.64], !P5 ;  /* 0x3c00800044fc7fae */ /* 0x000fe2000e921874 */
[----:B------:R-:W-:-:S03]  /*2c400*/  ISETP.GE.U32.AND P5, PT, R72, 0x7ffffdd8, PT ;  /* 0x7ffffdd84800780c */ /* 0x000fc60003fa6070 */
[----:B------:R-:W3:Y:S04]  /*2c410*/  LDL.LU.64 R92, [R1+0xd48] ;  /* 0x000d4800015c7983 */ /* 0x000ee80000300a00 */
[----:B------:R-:W-:Y:S01]  /*2c420*/  STL.64 [R1+0x13f8], R68 ;  /* 0x0013f84401007387 */ /* 0x000fe20000100a00 */
[----:B------:R-:W-:-:S03]  /*2c430*/  IMAD.WIDE R72, R0, 0x4, R84 ;  /* 0x0000000400487825 */ /* 0x000fc600078e0254 */
        /* <DEDUP_REMOVED lines=15> */
[----:B------:R-:W-:Y:S03]  /*2c530*/  LDGSTS.E [R251+0x30008], desc[UR52][R76.64], !P0 ;  /* 0x300080004cfb7fae */ /* 0x000fe6000c121874 */
[----:B------:R-:W-:Y:S01]  /*2c540*/  VIADD R5, R81, 0xfffffe36 ;  /* 0xfffffe3651057836 */ /* 0x000fe20000000000 */
[----:B------:R-:W2:Y:S01]  /*2c550*/  LDL.LU.64 R88, [R1+0x3a8] ;  /* 0x0003a80001587983 */ /* 0x000ea20000300a00 */
[----:B------:R-:W-:-:S03]  /*2c560*/  ISETP.GE.U32.AND P0, PT, R80, 0x7ffffdb8, PT ;  /* 0x7ffffdb85000780c */ /* 0x000fc60003f06070 */
[----:B------:R-:W-:Y:S01]  /*2c570*/  LDGSTS.E [R251+0x3000c], desc[UR52][R78.64], !P3 ;  /* 0x3000c0004efb7fae */ /* 0x000fe2000d921874 */
[----:B------:R-:W-:Y:S01]  /*2c580*/  ISETP.GE.U32.AND P3, PT, R5, 0x7ffffdb7, PT ;  /* 0x7ffffdb70500780c */ /* 0x000fe20003f66070 */
[----:B---3--:R-:W-:Y:S02]  /*2c590*/  IMAD.WIDE R80, R0, 0x4, R94 ;  /* 0x0000000400507825 */ /* 0x008fe400078e025e */
[----:B------:R-:W-:Y:S01]  /*2c5a0*/  STL.64 [R1+0x1418], R76 ;  /* 0x0014184c01007387 */ /* 0x000fe20000100a00 */
[----:B-1----:R-:W-:Y:S01]  /*2c5b0*/  IADD3 R5, R82, -0x1cb, RZ ;  /* 0xfffffe3552057810 */ /* 0x002fe20007ffe0ff */
[----:B------:R-:W1:Y:S02]  /*2c5c0*/  LDC R94, c[0x0][0x230] ;  /* 0x00008c00ff5e7b82 */ /* 0x000e640000000800 */
[----:B------:R-:W-:Y:S01]  /*2c5d0*/  STL.64 [R1+0x1420], R78 ;  /* 0x0014204e01007387 */ /* 0x000fe20000100a00 */
[----:B------:R-:W-:-:S03]  /*2c5e0*/  IMAD.WIDE R82, R0, 0x4, R92 ;  /* 0x0000000400527825 */ /* 0x000fc600078e025c */
[----:B------:R-:W3:Y:S02]  /*2c5f0*/  LDL.LU.64 R104, [R1+0x3b8] ;  /* 0x0003b80001687983 */ /* 0x000ee40000300a00 */
[----:B------:R-:W3:Y:S02]  /*2c600*/  LDC R95, c[0x0][0x230] ;  /* 0x00008c00ff5f7b82 */ /* 0x000ee40000000800 */
        /* <DEDUP_REMOVED lines=14> */
[----:B------:R-:W-:Y:S02]  /*2c6f0*/  ISETP.GE.U32.AND P2, PT, R5, 0x7ffffd98, PT ;  /* 0x7ffffd980500780c */ /* 0x000fe40003f46070 */
[----:B------:R-:W-:Y:S01]  /*2c700*/  IADD3 R5, R91, -0x1eb, RZ ;  /* 0xfffffe155b057810 */ /* 0x000fe20007ffe0ff */
[----:B------:R-:W4:Y:S01]  /*2c710*/  LDL.LU.64 R110, [R1+0x400] ;  /* 0x00040000016e7983 */ /* 0x000f220000300a00 */
[----:B-1----:R-:W-:-:S03]  /*2c720*/  VIADD R94, R94, 0xfffffe14 ;  /* 0xfffffe145e5e7836 */ /* 0x002fc60000000000 */
[----:B------:R-:W-:Y:S01]  /*2c730*/  LDGSTS.E [R251+0x3400c], desc[UR52][R86.64], !P6 ;  /* 0x3400c00056fb7fae */ /* 0x000fe2000f121874 */
[----:B------:R-:W-:Y:S01]  /*2c740*/  ISETP.GE.U32.AND P6, PT, R90, 0x7ffffd97, PT ;  /* 0x7ffffd975a00780c */ /* 0x000fe20003fc6070 */
[C---:B--2---:R-:W-:Y:S02]  /*2c750*/  IMAD.WIDE R88, R0.reuse, 0x4, R88 ;  /* 0x0000000400587825 */ /* 0x044fe400078e0258 */
[----:B------:R-:W2:Y:S04]  /*2c760*/  LDL.LU.64 R100, [R1+0x410] ;  /* 0x0004100001647983 */ /* 0x000ea80000300a00 */
[----:B------:R-:W-:Y:S04]  /*2c770*/  STL.64 [R1+0x1440], R86 ;  /* 0x0014405601007387 */ /* 0x000fe80000100a00 */
[----:B------:R-:W-:Y:S04]  /*2c780*/  STL.64 [R1+0x1448], R88 ;  /* 0x0014485801007387 */ /* 0x000fe80000100a00 */
[----:B------:R-:W-:Y:S01]  /*2c790*/  LDGSTS.E [R251+0x38000], desc[UR52][R88.64], !P0 ;  /* 0x3800000058fb7fae */ /* 0x000fe2000c121874 */
[----:B---3--:R-:W-:-:S04]  /*2c7a0*/  IMAD.WIDE R90, R0, 0x4, R104 ;  /* 0x00000004005a7825 */ /* 0x008fc800078e0268 */
[----:B------:R-:W-:Y:S01]  /*2c7b0*/  IMAD.WIDE R92, R0, 0x4, R92 ;  /* 0x00000004005c7825 */ /* 0x000fe200078e025c */
[----:B------:R-:W3:Y:S01]  /*2c7c0*/  LDL.LU.64 R116, [R1+0x420] ;  /* 0x0004200001747983 */ /* 0x000ee20000300a00 */
[----:B------:R-:W-:Y:S01]  /*2c7d0*/  ISETP.GE.U32.AND P0, PT, R5, 0x7ffffd96, PT ;  /* 0x7ffffd960500780c */ /* 0x000fe20003f06070 */
[----:B------:R-:W1:Y:S01]  /*2c7e0*/  LDC R104, c[0x0][0x230] ;  /* 0x00008c00ff687b82 */ /* 0x000e620000000800 */
[----:B------:R-:W-:Y:S01]  /*2c7f0*/  VIADD R5, R95, 0xfffffe73 ;  /* 0xfffffe735f057836 */ /* 0x000fe20000000000 */
[----:B------:R-:W-:Y:S01]  /*2c800*/  LDGSTS.E [R251+0x38004], desc[UR52][R90.64], !P3 ;  /* 0x380040005afb7fae */ /* 0x000fe2000d921874 */
[----:B------:R-:W-:-:S03]  /*2c810*/  ISETP.GE.U32.AND P3, PT, R94, 0x7ffffd95, PT ;  /* 0x7ffffd955e00780c */ /* 0x000fc60003f66070 */
[----:B------:R-:W-:Y:S01]  /*2c820*/  STL.64 [R1+0x1450], R90 ;  /* 0x0014505a01007387 */ /* 0x000fe20000100a00 */
[----:B------:R-:W-:-:S03]  /*2c830*/  IMAD.WIDE R94, R0, 0x4, R106 ;  /* 0x00000004005e7825 */ /* 0x000fc600078e026a */
[----:B------:R-:W-:Y:S04]  /*2c840*/  STL.64 [R1+0x1458], R92 ;  /* 0x0014585c01007387 */ /* 0x000fe80000100a00 */
[----:B------:R-:W3:Y:S04]  /*2c850*/  LDL.LU.64 R114, [R1+0xcf0] ;  /* 0x000cf00001727983 */ /* 0x000ee80000300a00 */
        /* <DEDUP_REMOVED lines=8> */
[----:B------:R-:W-:Y:S02]  /*2c8e0*/  IADD3 R5, R99, -0x18f, RZ ;  /* 0xfffffe7163057810 */ /* 0x000fe40007ffe0ff */
[----:B------:R-:W-:Y:S01]  /*2c8f0*/  ISETP.GE.U32.AND P4, PT, R98, 0x7ffffdf3, PT ;  /* 0x7ffffdf36200780c */ /* 0x000fe20003f86070 */
[----:B------:R-:W-:Y:S01]  /*2c900*/  LDGSTS.E [R251+0x3c000], desc[UR52][R96.64], !P2 ;  /* 0x3c00000060fb7fae */ /* 0x000fe2000d121874 */
[----:B------:R-:W-:Y:S01]  /*2c910*/  IMAD.WIDE R98, R0, 0x4, R110 ;  /* 0x0000000400627825 */ /* 0x000fe200078e026e */
[----:B------:R-:W-:-:S02]  /*2c920*/  ISETP.GE.U32.AND P2, PT, R5, 0x7ffffdf2, PT ;  /* 0x7ffffdf20500780c */ /* 0x000fc40003f46070 */
[----:B------:R-:W4:Y:S01]  /*2c930*/  LDL.LU.64 R110, [R1+0xcd8] ;  /* 0x000cd800016e7983 */ /* 0x000f220000300a00 */
[----:B--2---:R-:W-:-:S03]  /*2c940*/  IMAD.WIDE R100, R0, 0x4, R100 ;  /* 0x0000000400647825 */ /* 0x004fc600078e0264 */
[----:B------:R-:W-:Y:S01]  /*2c950*/  LDGSTS.E [R251+0x3c004], desc[UR52][R98.64], !P6 ;  /* 0x3c00400062fb7fae */ /* 0x000fe2000f121874 */
[----:B------:R-:W-:Y:S01]  /*2c960*/  VIADD R5, R103, 0xfffffe53 ;  /* 0xfffffe5367057836 */ /* 0x000fe20000000000 */
[----:B------:R-:W-:Y:S02]  /*2c970*/  ISETP.GE.U32.AND P6, PT, R102, 0x7ffffdf1, PT ;  /* 0x7ffffdf16600780c */ /* 0x000fe40003fc6070 */
[----:B------:R-:W-:Y:S04]  /*2c980*/  STL.64 [R1+0x1470], R98 ;  /* 0x0014706201007387 */ /* 0x000fe80000100a00 */
[----:B------:R-:W-:Y:S01]  /*2c990*/  LDGSTS.E [R251+0x3c008], desc[UR52][R100.64], !P0 ;  /* 0x3c00800064fb7fae */ /* 0x000fe2000c121874 */
[----:B------:R-:W-:Y:S01]  /*2c9a0*/  ISETP.GE.U32.AND P0, PT, R5, 0x7ffffdd4, PT ;  /* 0x7ffffdd40500780c */ /* 0x000fe20003f06070 */
[----:B---3--:R-:W-:-:S02]  /*2c9b0*/  IMAD.WIDE R102, R0, 0x4, R116 ;  /* 0x0000000400667825 */ /* 0x008fc400078e0274 */
[----:B------:R-:W-:Y:S01]  /*2c9c0*/  STL.64 [R1+0x1478], R100 ;  /* 0x0014786401007387 */ /* 0x000fe20000100a00 */
[----:B------:R-:W2:Y:S01]  /*2c9d0*/  LDC R116, c[0x0][0x230] ;  /* 0x00008c00ff747b82 */ /* 0x000ea20000000800 */
[----:B-1----:R-:W-:Y:S02]  /*2c9e0*/  VIADD R5, R104, 0xfffffe52 ;  /* 0xfffffe5268057836 */ /* 0x002fe40000000000 */
[----:B------:R-:W3:Y:S04]  /*2c9f0*/  LDL.LU.64 R122, [R1+0xcd0] ;  /* 0x000cd000017a7983 */ /* 0x000ee80000300a00 */
[----:B------:R-:W-:Y:S01]  /*2ca00*/  LDGSTS.E [R251+0x3c00c], desc[UR52][R102.64], !P3 ;  /* 0x3c00c00066fb7fae */ /* 0x000fe2000d921874 */
[----:B------:R-:W1:Y:S01]  /*2ca10*/  LDC R117, c[0x0][0x230] ;  /* 0x00008c00ff757b82 */ /* 0x000e620000000800 */
[----:B------:R-:W-:-:S02]  /*2ca20*/  IMAD.WIDE R104, R0, 0x4, R114 ;  /* 0x0000000400687825 */ /* 0x000fc400078e0272 */
[----:B------:R-:W3:Y:S02]  /*2ca30*/  LDL.LU.64 R114, [R1+0xcc8] ;  /* 0x000cc80001727983 */ /* 0x000ee40000300a00 */
[----:B------:R-:W-:Y:S01]  /*2ca40*/  IMAD.WIDE R106, R0, 0x4, R106 ;  /* 0x00000004006a7825 */ /* 0x000fe200078e026a */
[----:B------:R-:W-:Y:S01]  /*2ca50*/  ISETP.GE.U32.AND P3, PT, R5, 0x7ffffdd3, PT ;  /* 0x7ffffdd30500780c */ /* 0x000fe20003f66070 */
[----:B------:R-:W-:Y:S02]  /*2ca60*/  STL.64 [R1+0x1480], R102 ;  /* 0x0014806601007387 */ /* 0x000fe40000100a00 */
        /* <DEDUP_REMOVED lines=12> */
[----:B------:R-:W-:-:S03]  /*2cb30*/  IMAD.WIDE R110, R0, 0x4, R110 ;  /* 0x00000004006e7825 */ /* 0x000fc600078e026e */
[----:B------:R-:W-:Y:S01]  /*2cb40*/  LDGSTS.E [R250+0x30008], desc[UR52][R108.64], !P2 ;  /* 0x300080006cfa7fae */ /* 0x000fe2000d121874 */
[----:B------:R-:W-:-:S03]  /*2cb50*/  ISETP.GE.U32.AND P2, PT, R112, 0x7ffffdb4, PT ;  /* 0x7ffffdb47000780c */ /* 0x000fc60003f46070 */
[----:B------:R-:W-:Y:S04]  /*2cb60*/  STL.64 [R1+0x1498], R108 ;  /* 0x0014986c01007387 */ /* 0x000fe80000100a00 */
[----:B------:R-:W-:Y:S01]  /*2cb70*/  STL.64 [R1+0x14a0], R110 ;  /* 0x0014a06e01007387 */ /* 0x000fe20000100a00 */
[----:B--2---:R-:W-:-:S03]  /*2cb80*/  IADD3 R116, R116, -0x1cf, RZ ;  /* 0xfffffe3174747810 */ /* 0x004fc60007ffe0ff */
[----:B------:R-:W-:Y:S01]  /*2cb90*/  LDGSTS.E [R250+0x3000c], desc[UR52][R110.64], !P6 ;  /* 0x3000c0006efa7fae */ /* 0x000fe2000f121874 */
[----:B---3--:R-:W-:-:S03]  /*2cba0*/  IMAD.WIDE R112, R0, 0x4, R122 ;  /* 0x0000000400707825 */ /* 0x008fc600078e027a */
[----:B------:R-:W2:Y:S01]  /*2cbb0*/  LDL.LU.64 R122, [R1+0xca8] ;  /* 0x000ca800017a7983 */ /* 0x000ea20000300a00 */
[----:B------:R-:W-:Y:S01]  /*2cbc0*/  ISETP.GE.U32.AND P6, PT, R5, 0x7ffffdb3, PT ;  /* 0x7ffffdb30500780c */ /* 0x000fe20003fc6070 */
[----:B-1----:R-:W-:Y:S02]  /*2cbd0*/  VIADD R5, R117, 0xfffffe30 ;  /* 0xfffffe3075057836 */ /* 0x002fe40000000000 */
[----:B------:R-:W3:Y:S04]  /*2cbe0*/  LDL.LU.64 R138, [R1+0xca0] ;  /* 0x000ca000018a7983 */ /* 0x000ee80000300a00 */
[----:B------:R-:W-:Y:S01]  /*2cbf0*/  LDGSTS.E [R250+0x34000], desc[UR52][R112.64], !P0 ;  /* 0x3400000070fa7fae */ /* 0x000fe2000c121874 */
[----:B------:R-:W-:Y:S01]  /*2cc00*/  IMAD.WIDE R114, R0, 0x4, R114 ;  /* 0x0000000400727825 */ /* 0x000fe200078e0272 */
[----:B------:R-:W-:-:S02]  /*2cc10*/  ISETP.GE.U32.AND P0, PT, R116, 0x7ffffdb2, PT ;  /* 0x7ffffdb27400780c */ /* 0x000fc40003f06070 */
[----:B------:R-:W-:Y:S04]  /*2cc20*/  STL.64 [R1+0x14a8], R112 ;  /* 0x0014a87001007387 */ /* 0x000fe80000100a00 */
[----:B------:R-:W-:Y:S01]  /*2cc30*/  STL.64 [R1+0x14b0], R114 ;  /* 0x0014b07201007387 */ /* 0x000fe20000100a00 */
[----:B------:R-:W-:-:S03]  /*2cc40*/  IMAD.WIDE R116, R0, 0x4, R128 ;  /* 0x0000000400747825 */ /* 0x000fc600078e0280 */
        /* <DEDUP_REMOVED lines=14> */
[----:B------:R-:W-:Y:S01]  /*2cd30*/  VIADD R5, R125, 0xfffffe10 ;  /* 0xfffffe107d057836 */ /* 0x000fe20000000000 */
[----:B------:R-:W4:Y:S04]  /*2cd40*/  LDL.LU.64 R132, [R1+0xc80] ;  /* 0x000c800001847983 */ /* 0x000f280000300a00 */
[----:B------:R-:W-:Y:S01]  /*2cd50*/  LDGSTS.E [R250+0x38000], desc[UR52][R120.64], !P2 ;  /* 0x3800000078fa7fae */ /* 0x000fe2000d121874 */
[----:B--2---:R-:W-:-:S03]  /*2cd60*/  IMAD.WIDE R122, R0, 0x4, R122 ;  /* 0x00000004007a7825 */ /* 0x004fc600078e027a */
[----:B------:R-:W-:Y:S01]  /*2cd70*/  STL.64 [R1+0x14c8], R120 ;  /* 0x0014c87801007387 */ /* 0x000fe20000100a00 */
[----:B------:R-:W-:-:S03]  /*2cd80*/  ISETP.GE.U32.AND P2, PT, R124, 0x7ffffd92, PT ;  /* 0x7ffffd927c00780c */ /* 0x000fc60003f46070 */
[----:B------:R-:W-:Y:S01]  /*2cd90*/  LDGSTS.E [R250+0x38004], desc[UR52][R122.64], !P6 ;  /* 0x380040007afa7fae */ /* 0x000fe2000f121874 */
[----:B------:R-:W-:Y:S01]  /*2cda0*/  ISETP.GE.U32.AND P6, PT, R5, 0x7ffffd91, PT ;  /* 0x7ffffd910500780c */ /* 0x000fe20003fc6070 */
[----:B---3--:R-:W-:Y:S02]  /*2cdb0*/  IMAD.WIDE R124, R0, 0x4, R138 ;  /* 0x00000004007c7825 */ /* 0x008fe400078e028a */
[----:B------:R-:W-:Y:S01]  /*2cdc0*/  STL.64 [R1+0x14d0], R122 ;  /* 0x0014d07a01007387 */ /* 0x000fe20000100a00 */
[----:B------:R-:W1:Y:S01]  /*2cdd0*/  LDC R138, c[0x0][0x230] ;  /* 0x00008c00ff8a7b82 */ /* 0x000e620000000800 */
[----:B------:R-:W-:Y:S02]  /*2cde0*/  VIADD R5, R126, 0xfffffe6f ;  /* 0xfffffe6f7e057836 */ /* 0x000fe40000000000 */
[----:B------:R-:W2:Y:S04]  /*2cdf0*/  LDL.LU.64 R144, [R1+0xc78] ;  /* 0x000c780001907983 */ /* 0x000ea80000300a00 */
[----:B------:R-:W-:Y:S01]  /*2ce00*/  LDGSTS.E [R250+0x38008], desc[UR52][R124.64], !P0 ;  /* 0x380080007cfa7fae */ /* 0x000fe2000c121874 */
[----:B------:R-:W3:Y:S01]  /*2ce10*/  LDC R139, c[0x0][0x230] ;  /* 0x00008c00ff8b7b82 */ /* 0x000ee20000000800 */
[----:B------:R-:W-:-:S02]  /*2ce20*/  IMAD.WIDE R126, R0, 0x4, R136 ;  /* 0x00000004007e7825 */ /* 0x000fc400078e0288 */
[----:B------:R-:W3:Y:S02]  /*2ce30*/  LDL.LU.64 R136, [R1+0xc70] ;  /* 0x000c700001887983 */ /* 0x000ee40000300a00 */
[----:B------:R-:W-:Y:S01]  /*2ce40*/  IMAD.WIDE R128, R0, 0x4, R128 ;  /* 0x0000000400807825 */ /* 0x000fe200078e0280 */
[----:B------:R-:W-:Y:S01]  /*2ce50*/  ISETP.GE.U32.AND P0, PT, R5, 0x7ffffdf0, PT ;  /* 0x7ffffdf00500780c */ /* 0x000fe20003f06070 */
[----:B------:R-:W-:Y:S01]  /*2ce60*/  STL.64 [R1+0x14d8], R124 ;  /* 0x0014d87c01007387 */ /* 0x000fe20000100a00 */
[----:B------:R-:W-:-:S03]  /*2ce70*/  IADD3 R5, R131, -0x193, RZ ;  /* 0xfffffe6d83057810 */ /* 0x000fc60007ffe0ff */
[----:B------:R-:W-:Y:S01]  /*2ce80*/  LDGSTS.E [R250+0x3800c], desc[UR52][R126.64], !P3 ;  /* 0x3800c0007efa7fae */ /* 0x000fe2000d921874 */
[----:B------:R-:W-:-:S03]  /*2ce90*/  ISETP.GE.U32.AND P3, PT, R130, 0x7ffffdef, PT ;  /* 0x7ffffdef8200780c */ /* 0x000fc60003f66070 */
[----:B------:R-:W-:Y:S04]  /*2cea0*/  STL.64 [R1+0x14e0], R126 ;  /* 0x0014e07e01007387 */ /* 0x000fe80000100a00 */
[----:B------:R-:W-:Y:S04]  /*2ceb0*/  STL.64 [R1+0x14e8], R128 ;  /* 0x0014e88001007387 */ /* 0x000fe80000100a00 */
[----:B------:R-:W3:Y:S04]  /*2cec0*/  LDL.LU.64 R150, [R1+0xc68] ;  /* 0x000c680001967983 */ /* 0x000ee80000300a00 */
        /* <DEDUP_REMOVED lines=9> */
[----:B------:R-:W-:Y:S01]  /*2cf60*/  STL.64 [R1+0x14f0], R130 ;  /* 0x0014f08201007387 */ /* 0x000fe20000100a00 */
[----:B-1----:R-:W-:-:S03]  /*2cf70*/  VIADD R138, R138, 0xfffffe4e ;  /* 0xfffffe4e8a8a7836 */ /* 0x002fc60000000000 */
[----:B------:R-:W-:Y:S04]  /*2cf80*/  STL.64 [R1+0x14f8], R132 ;  /* 0x0014f88401007387 */ /* 0x000fe80000100a00 */
[----:B------:R-:W-:Y:S01]  /*2cf90*/  LDGSTS.E [R250+0x3c008], desc[UR52][R132.64], !P2 ;  /* 0x3c00800084fa7fae */ /* 0x000fe2000d121874 */
[----:B------:R-:W-:Y:S01]  /*2cfa0*/  ISETP.GE.U32.AND P2, PT, R5, 0x7ffffdd0, PT ;  /* 0x7ffffdd00500780c */ /* 0x000fe20003f46070 */
[----:B--2---:R-:W-:Y:S02]  /*2cfb0*/  IMAD.WIDE R134, R0, 0x4, R144 ;  /* 0x0000000400867825 */ /* 0x004fe400078e0290 */
[----:B------:R-:W2:Y:S01]  /*2cfc0*/  LDL.LU.64 R144, [R1+0xc50] ;  /* 0x000c500001907983 */ /* 0x000ea20000300a00 */
[----:B---3--:R-:W-:-:S03]  /*2cfd0*/  IADD3 R5, R139, -0x1b3, RZ ;  /* 0xfffffe4d8b057810 */ /* 0x008fc60007ffe0ff */
[----:B------:R-:W3:Y:S01]  /*2cfe0*/  LDL.LU.64 R160, [R1+0xc48] ;  /* 0x000c480001a07983 */ /* 0x000ee20000300a00 */
[----:B------:R-:W-:-:S03]  /*2cff0*/  IMAD.WIDE R136, R0, 0x4, R136 ;  /* 0x0000000400887825 */ /* 0x000fc600078e0288 */
[----:B------:R-:W3:Y:S04]  /*2d000*/  LDL.LU.64 R158, [R1+0xc40] ;  /* 0x000c4000019e7983 */ /* 0x000ee80000300a00 */
[----:B------:R-:W-:Y:S01]  /*2d010*/  LDGSTS.E [R250+0x3c00c], desc[UR52][R134.64], !P6 ;  /* 0x3c00c00086fa7fae */ /* 0x000fe2000f121874 */
[----:B------:R-:W-:-:S03]  /*2d020*/  ISETP.GE.U32.AND P6, PT, R138, 0x7ffffdcf, PT ;  /* 0x7ffffdcf8a00780c */ /* 0x000fc60003fc6070 */
[----:B------:R-:W-:Y:S04]  /*2d030*/  STL.64 [R1+0x1508], R250 ;  /* 0x001508fa01007387 */ /* 0x000fe80000100a00 */
[----:B------:R-:W-:Y:S04]  /*2d040*/  STL.64 [R1+0x1500], R134 ;  /* 0x0015008601007387 */ /* 0x000fe80000100a00 */
[----:B------:R-:W-:Y:S01]  /*2d050*/  STL.64 [R1+0x1510], R136 ;  /* 0x0015108801007387 */ /* 0x000fe20000100a00 */
[----:B------:R-:W-:-:S03]  /*2d060*/  IMAD.WIDE R138, R0, 0x4, R150 ;  /* 0x00000004008a7825 */ /* 0x000fc600078e0296 */
[----:B------:R-:W-:Y:S04]  /*2d070*/  LDGSTS.E [R249+0x30000], desc[UR52][R136.64], !P0 ;  /* 0x3000000088f97fae */ /* 0x000fe8000c121874 */
[----:B------:R-:W3:Y:S04]  /*2d080*/  LDL.LU.64 R150, [R1+0xc38] ;  /* 0x000c380001967983 */ /* 0x000ee80000300a00 */
[----:B------:R-:W-:Y:S01]  /*2d090*/  STL.64 [R1+0x1518], R138 ;  /* 0x0015188a01007387 */ /* 0x000fe20000100a00 */
[----:B----4-:R-:W-:Y:S01]  /*2d0a0*/  IMAD.WIDE R140, R0, 0x4, R140 ;  /* 0x00000004008c7825 */ /* 0x010fe200078e028c */
[----:B------:R-:W-:-:S02]  /*2d0b0*/  ISETP.GE.U32.AND P0, PT, R5, 0x7ffffdce, PT ;  /* 0x7ffffdce0500780c */ /* 0x000fc40003f06070 */
[----:B------:R-:W-:Y:S04]  /*2d0c0*/  LDGSTS.E [R249+0x30004], desc[UR52][R138.64], !P3 ;  /* 0x300040008af97fae */ /* 0x000fe8000d921874 */
[----:B------:R-:W-:Y:S04]  /*2d0d0*/  STL.64 [R1+0x1520], R140 ;  /* 0x0015208c01007387 */ /* 0x000fe80000100a00 */
[----:B------:R-:W4:Y:S01]  /*2d0e0*/  LDL.LU.64 R162, [R1+0xc30] ;  /* 0x000c300001a27983 */ /* 0x000f220000300a00 */
[----:B------:R-:W-:Y:S01]  /*2d0f0*/  VIADD R5, R143, 0xfffffe2f ;  /* 0xfffffe2f8f057836 */ /* 0x000fe20000000000 */
[----:B------:R-:W-:Y:S01]  /*2d100*/  ISETP.GE.U32.AND P3, PT, R142, 0x7ffffdcd, PT ;  /* 0x7ffffdcd8e00780c */ /* 0x000fe20003f66070 */
[----:B------:R-:W-:Y:S01]  /*2d110*/  IMAD.WIDE R142, R0, 0x4, R154 ;  /* 0x00000004008e7825 */ /* 0x000fe200078e029a */
[----:B------:R-:W-:Y:S02]  /*2d120*/  LDGSTS.E [R249+0x30008], desc[UR52][R140.64], !P5 ;  /* 0x300080008cf97fae */ /* 0x000fe4000e921874 */
[----:B------:R-:W-:-:S02]  /*2d130*/  ISETP.GE.U32.AND P5, PT, R5, 0x7ffffdb0, PT ;  /* 0x7ffffdb00500780c */ /* 0x000fc40003fa6070 */
[----:B------:R-:W-:Y:S01]  /*2d140*/  IADD3 R5, R147, -0x1d3, RZ ;  /* 0xfffffe2d93057810 */ /* 0x000fe20007ffe0ff */
[----:B------:R-:W-:Y:S01]  /*2d150*/  LDGSTS.E [R249+0x3000c], desc[UR52][R142.64], !P4 ;  /* 0x3000c0008ef97fae */ /* 0x000fe2000e121874 */
[----:B------:R-:W-:-:S03]  /*2d160*/  ISETP.GE.U32.AND P4, PT, R146, 0x7ffffdaf, PT ;  /* 0x7ffffdaf9200780c */ /* 0x000fc60003f86070 */
[----:B------:R-:W4:Y:S01]  /*2d170*/  LDL.LU.64 R154, [R1+0xc28] ;  /* 0x000c2800019a7983 */ /* 0x000f220000300a00 */
[----:B--2---:R-:W-:-:S03]  /*2d180*/  IMAD.WIDE R144, R0, 0x4, R144 ;  /* 0x0000000400907825 */ /* 0x004fc600078e0290 */
[----:B------:R-:W-:Y:S04]  /*2d190*/  STL.64 [R1+0x1530], R142 ;  /* 0x0015308e01007387 */ /* 0x000fe80000100a00 */
[----:B------:R-:W-:Y:S01]  /*2d1a0*/  LDGSTS.E [R249+0x34000], desc[UR52][R144.64], !P2 ;  /* 0x3400000090f97fae */ /* 0x000fe2000d121874 */
[----:B------:R-:W-:Y:S01]  /*2d1b0*/  ISETP.GE.U32.AND P2, PT, R5, 0x7ffffdae, PT ;  /* 0x7ffffdae0500780c */ /* 0x000fe20003f46070 */
[----:B---3--:R-:W-:Y:S02]  /*2d1c0*/  IMAD.WIDE R146, R0, 0x4, R160 ;  /* 0x0000000400927825 */ /* 0x008fe400078e02a0 */
[----:B------:R-:W-:Y:S01]  /*2d1d0*/  STL.64 [R1+0x1538], R144 ;  /* 0x0015389001007387 */ /* 0x000fe20000100a00 */
[----:B------:R-:W1:Y:S01]  /*2d1e0*/  LDC R160, c[0x0][0x230] ;  /* 0x00008c00ffa07b82 */ /* 0x000e620000000800 */
[----:B------:R-:W-:-:S02]  /*2d1f0*/  VIADD R5, R148, 0xfffffe2c ;  /* 0xfffffe2c94057836 */ /* 0x000fc40000000000 */
[----:B------:R-:W-:Y:S01]  /*2d200*/  IMAD.WIDE R148, R0, 0x4, R158 ;  /* 0x0000000400947825 */ /* 0x000fe200078e029e */
[----:B------:R-:W2:Y:S04]  /*2d210*/  LDL.LU.64 R170, [R1+0xc20] ;  /* 0x000c200001aa7983 */ /* 0x000ea80000300a00 */
[----:B------:R-:W3:Y:S01]  /*2d220*/  LDL.LU.64 R158, [R1+0xc18] ;  /* 0x000c1800019e7983 */ /* 0x000ee20000300a00 */
[----:B------:R-:W1:Y:S03]  /*2d230*/  LDC R161, c[0x0][0x230] ;  /* 0x00008c00ffa17b82 */ /* 0x000e660000000800 */
[----:B------:R-:W-:Y:S01]  /*2d240*/  LDGSTS.E [R249+0x34004], desc[UR52][R146.64], !P6 ;  /* 0x3400400092f97fae */ /* 0x000fe2000f121874 */
[----:B------:R-:W-:Y:S01]  /*2d250*/  ISETP.GE.U32.AND P6, PT, R5, 0x7ffffdad, PT ;  /* 0x7ffffdad0500780c */ /* 0x000fe20003fc6070 */
[----:B------:R-:W-:-:S02]  /*2d260*/  VIADD R5, R153, 0xfffffe0e ;  /* 0xfffffe0e99057836 */ /* 0x000fc40000000000 */
[----:B------:R-:W-:Y:S04]  /*2d270*/  STL.64 [R1+0x1540], R146 ;  /* 0x0015409201007387 */ /* 0x000fe80000100a00 */
[----:B------:R-:W3:Y:S01]  /*2d280*/  LDL.LU.64 R172, [R1+0xc10] ;  /* 0x000c100001ac7983 */ /* 0x000ee20000300a00 */
[----:B------:R-:W-:-:S03]  /*2d290*/  IMAD.WIDE R150, R0, 0x4, R150 ;  /* 0x0000000400967825 */ /* 0x000fc600078e0296 */
[----:B------:R-:W-:Y:S01]  /*2d2a0*/  LDGSTS.E [R249+0x34008], desc[UR52][R148.64], !P0 ;  /* 0x3400800094f97fae */ /* 0x000fe2000c121874 */
[----:B------:R-:W-:-:S03]  /*2d2b0*/  ISETP.GE.U32.AND P0, PT, R152, 0x7ffffd90, PT ;  /* 0x7ffffd909800780c */ /* 0x000fc60003f06070 */
[----:B------:R-:W-:Y:S04]  /*2d2c0*/  STL.64 [R1+0x1548], R148 ;  /* 0x0015489401007387 */ /* 0x000fe80000100a00 */
[----:B------:R-:W-:Y:S04]  /*2d2d0*/  STL.64 [R1+0x1550], R150 ;  /* 0x0015509601007387 */ /* 0x000fe80000100a00 */
[----:B------:R-:W-:Y:S01]  /*2d2e0*/  LDGSTS.E [R249+0x3400c], desc[UR52][R150.64], !P3 ;  /* 0x3400c00096f97fae */ /* 0x000fe2000d921874 */
[----:B----4-:R-:W-:-:S03]  /*2d2f0*/  IMAD.WIDE R152, R0, 0x4, R162 ;  /* 0x0000000400987825 */ /* 0x010fc600078e02a2 */
[----:B------:R-:W4:Y:S04]  /*2d300*/  LDL.LU.64 R162, [R1+0xc08] ;  /* 0x000c080001a27983 */ /* 0x000f280000300a00 */
[----:B------:R-:W4:Y:S01]  /*2d310*/  LDL.LU.64 R176, [R1+0xc00] ;  /* 0x000c000001b07983 */ /* 0x000f220000300a00 */
[----:B------:R-:W-:Y:S01]  /*2d320*/  ISETP.GE.U32.AND P3, PT, R5, 0x7ffffd8f, PT ;  /* 0x7ffffd8f0500780c */ /* 0x000fe20003f66070 */
[----:B------:R-:W-:Y:S02]  /*2d330*/  VIADD R5, R157, 0xfffffe0c ;  /* 0xfffffe0c9d057836 */ /* 0x000fe40000000000 */
[----:B------:R-:W-:Y:S01]  /*2d340*/  LDGSTS.E [R249+0x38000], desc[UR52][R152.64], !P5 ;  /* 0x3800000098f97fae */ /* 0x000fe2000e921874 */
[----:B------:R-:W-:Y:S01]  /*2d350*/  ISETP.GE.U32.AND P5, PT, R156, 0x7ffffd8e, PT ;  /* 0x7ffffd8e9c00780c */ /* 0x000fe20003fa6070 */
[----:B------:R-:W-:-:S02]  /*2d360*/  IMAD.WIDE R154, R0, 0x4, R154 ;  /* 0x00000004009a7825 */ /* 0x000fc400078e029a */
[----:B------:R-:W4:Y:S02]  /*2d370*/  LDL.LU.64 R166, [R1+0xbf8] ;  /* 0x000bf80001a67983 */ /* 0x000f240000300a00 */
[----:B-1----:R-:W-:Y:S02]  /*2d380*/  VIADD R160, R160, 0xfffffe6b ;  /* 0xfffffe6ba0a07836 */ /* 0x002fe40000000000 */
[----:B------:R-:W-:Y:S04]  /*2d390*/  STL.64 [R1+0x1558], R152 ;  /* 0x0015589801007387 */ /* 0x000fe80000100a00 */
[----:B------:R-:W-:Y:S01]  /*2d3a0*/  LDGSTS.E [R249+0x38004], desc[UR52][R154.64], !P4 ;  /* 0x380040009af97fae */ /* 0x000fe2000e121874 */
[----:B------:R-:W-:Y:S01]  /*2d3b0*/  ISETP.GE.U32.AND P4, PT, R5, 0x7ffffd8d, PT ;  /* 0x7ffffd8d0500780c */ /* 0x000fe20003f86070 */
[----:B------:R-:W-:-:S02]  /*2d3c0*/  VIADD R5, R161, 0xfffffe6a ;  /* 0xfffffe6aa1057836 */ /* 0x000fc40000000000 */
[----:B------:R-:W-:Y:S04]  /*2d3d0*/  STL.64 [R1+0x1560], R154 ;  /* 0x0015609a01007387 */ /* 0x000fe80000100a00 */
[----:B------:R-:W4:Y:S04]  /*2d3e0*/  LDL.LU.64 R182, [R1+0xbf0] ;  /* 0x000bf00001b67983 */ /* 0x000f280000300a00 */
[----:B------:R-:W4:Y:S01]  /*2d3f0*/  LDL.LU.64 R180, [R1+0xbe8] ;  /* 0x000be80001b47983 */ /* 0x000f220000300a00 */
[C---:B--2---:R-:W-:Y:S02]  /*2d400*/  IMAD.WIDE R156, R0.reuse, 0x4, R170 ;  /* 0x00000004009c7825 */ /* 0x044fe400078e02aa */
[----:B------:R-:W1:Y:S02]  /*2d410*/  LDC R170, c[0x0][0x230] ;  /* 0x00008c00ffaa7b82 */ /* 0x000e640000000800 */
[----:B---3--:R-:W-:Y:S01]  /*2d420*/  IMAD.WIDE R158, R0, 0x4, R158 ;  /* 0x00000004009e7825 */ /* 0x008fe200078e029e */
[----:B------:R-:W-:Y:S01]  /*2d430*/  LDGSTS.E [R249+0x38008], desc[UR52][R156.64], !P2 ;  /* 0x380080009cf97fae */ /* 0x000fe2000d121874 */
[----:B------:R-:W-:-:S03]  /*2d440*/  ISETP.GE.U32.AND P2, PT, R160, 0x7ffffdec, PT ;  /* 0x7ffffdeca000780c */ /* 0x000fc60003f46070 */
[----:B------:R-:W-:Y:S04]  /*2d450*/  STL.64 [R1+0x1568], R156 ;  /* 0x0015689c01007387 */ /* 0x000fe80000100a00 */
[----:B------:R-:W-:Y:S01]  /*2d460*/  STL.64 [R1+0x1570], R158 ;  /* 0x0015709e01007387 */ /* 0x000fe20000100a00 */
[----:B------:R-:W-:-:S03]  /*2d470*/  IMAD.WIDE R160, R0, 0x4, R172 ;  /* 0x0000000400a07825 */ /* 0x000fc600078e02ac */
[----:B------:R-:W-:Y:S04]  /*2d480*/  LDGSTS.E [R249+0x3800c], desc[UR52][R158.64], !P6 ;  /* 0x3800c0009ef97fae */ /* 0x000fe8000f121874 */
[----:B------:R-:W2:Y:S04]  /*2d490*/  LDL.LU.64 R172, [R1+0xbe0] ;  /* 0x000be00001ac7983 */ /* 0x000ea80000300a00 */
[----:B------:R-:W-:Y:S01]  /*2d4a0*/  STL.64 [R1+0x1578], R160 ;  /* 0x001578a001007387 */ /* 0x000fe20000100a00 */
[----:B------:R-:W-:Y:S01]  /*2d4b0*/  ISETP.GE.U32.AND P6, PT, R5, 0x7ffffdeb, PT ;  /* 0x7ffffdeb0500780c */ /* 0x000fe20003fc6070 */
[----:B------:R-:W-:-:S02]  /*2d4c0*/  VIADD R5, R165, 0xfffffe68 ;  /* 0xfffffe68a5057836 */ /* 0x000fc40000000000 */
[----:B------:R-:W-:Y:S01]  /*2d4d0*/  LDGSTS.E [R249+0x3c000], desc[UR52][R160.64], !P0 ;  /* 0x3c000000a0f97fae */ /* 0x000fe2000c121874 */
[----:B------:R-:W-:Y:S01]  /*2d4e0*/  ISETP.GE.U32.AND P0, PT, R164, 0x7ffffdea, PT ;  /* 0x7ffffdeaa400780c */ /* 0x000fe20003f06070 */
[----:B----4-:R-:W-:-:S05]  /*2d4f0*/  IMAD.WIDE R162, R0, 0x4, R162 ;  /* 0x0000000400a27825 */ /* 0x010fca00078e02a2 */
[----:B------:R-:W-:Y:S04]  /*2d500*/  STL.64 [R1+0x1580], R162 ;  /* 0x001580a201007387 */ /* 0x000fe80000100a00 */
[----:B------:R-:W3:Y:S01]  /*2d510*/  LDL.LU.64 R184, [R1+0xbd8] ;  /* 0x000bd80001b87983 */ /* 0x000ee20000300a00 */
[----:B------:R-:W-:-:S03]  /*2d520*/  IMAD.WIDE R164, R0, 0x4, R176 ;  /* 0x0000000400a47825 */ /* 0x000fc600078e02b0 */
[----:B------:R-:W4:Y:S01]  /*2d530*/  LDL.LU.64 R176, [R1+0xbd0] ;  /* 0x000bd00001b07983 */ /* 0x000f220000300a00 */
[----:B------:R-:W-:-:S03]  /*2d540*/  IMAD.WIDE R166, R0, 0x4, R166 ;  /* 0x0000000400a67825 */ /* 0x000fc600078e02a6 */
[----:B------:R-:W-:Y:S01]  /*2d550*/  LDGSTS.E [R249+0x3c004], desc[UR52][R162.64], !P3 ;  /* 0x3c004000a2f97fae */ /* 0x000fe2000d921874 */
[----:B------:R-:W-:Y:S01]  /*2d560*/  ISETP.GE.U32.AND P3, PT, R5, 0x7ffffde9, PT ;  /* 0x7ffffde90500780c */ /* 0x000fe20003f66070 */
[----:B------:R-:W-:Y:S02]  /*2d570*/  VIADD R5, R169, 0xfffffe4a ;  /* 0xfffffe4aa9057836 */ /* 0x000fe40000000000 */
[----:B------:R-:W-:Y:S01]  /*2d580*/  LDGSTS.E [R249+0x3c008], desc[UR52][R164.64], !P5 ;  /* 0x3c008000a4f97fae */ /* 0x000fe2000e921874 */
[----:B------:R-:W-:-:S03]  /*2d590*/  ISETP.GE.U32.AND P5, PT, R168, 0x7ffffdcc, PT ;  /* 0x7ffffdcca800780c */ /* 0x000fc60003fa6070 */
[----:B------:R-:W-:Y:S01]  /*2d5a0*/  LDGSTS.E [R249+0x3c00c], desc[UR52][R166.64], !P4 ;  /* 0x3c00c000a6f97fae */ /* 0x000fe2000e121874 */
[----:B------:R-:W-:Y:S01]  /*2d5b0*/  ISETP.GE.U32.AND P4, PT, R5, 0x7ffffdcb, PT ;  /* 0x7ffffdcb0500780c */ /* 0x000fe20003f86070 */
[----:B------:R-:W-:Y:S02]  /*2d5c0*/  IMAD.WIDE R168, R0, 0x4, R182 ;  /* 0x0000000400a87825 */ /* 0x000fe400078e02b6 */
[----:B------:R-:W-:Y:S01]  /*2d5d0*/  STL.64 [R1+0x1588], R164 ;  /* 0x001588a401007387 */ /* 0x000fe20000100a00 */
[----:B-1----:R-:W-:Y:S01]  /*2d5e0*/  IADD3 R5, R170, -0x1b7, RZ ;  /* 0xfffffe49aa057810 */ /* 0x002fe20007ffe0ff */
[----:B------:R-:W1:Y:S01]  /*2d5f0*/  LDC R182, c[0x0][0x230] ;  /* 0x00008c00ffb67b82 */ /* 0x000e620000000800 */
[----:B------:R-:W-:Y:S01]  /*2d600*/  IMAD.WIDE R170, R0, 0x4, R180 ;  /* 0x0000000400aa7825 */ /* 0x000fe200078e02b4 */
[----:B------:R-:W-:Y:S04]  /*2d610*/  STL.64 [R1+0x1590], R166 ;  /* 0x001590a601007387 */ /* 0x000fe80000100a00 */
[----:B------:R-:W4:Y:S02]  /*2d620*/  LDL.LU.64 R192, [R1+0xbc8] ;  /* 0x000bc80001c07983 */ /* 0x000f240000300a00 */
[----:B------:R-:W1:Y:S02]  /*2d630*/  LDC R183, c[0x0][0x230] ;  /* 0x00008c00ffb77b82 */ /* 0x000e640000000800 */
[----:B------:R-:W4:Y:S04]  /*2d640*/  LDL.LU.64 R180, [R1+0xbc0] ;  /* 0x000bc00001b47983 */ /* 0x000f280000300a00 */
[----:B------:R-:W-:Y:S01]  /*2d650*/  LDGSTS.E [R248+0x30000], desc[UR52][R168.64], !P2 ;  /* 0x30000000a8f87fae */ /* 0x000fe2000d121874 */
[----:B------:R-:W-:Y:S01]  /*2d660*/  ISETP.GE.U32.AND P2, PT, R5, 0x7ffffdca, PT ;  /* 0x7ffffdca0500780c */ /* 0x000fe20003f46070 */
[----:B------:R-:W-:-:S02]  /*2d670*/  VIADD R5, R175, 0xfffffe2b ;  /* 0xfffffe2baf057836 */ /* 0x000fc40000000000 */
[----:B------:R-:W-:Y:S04]  /*2d680*/  STL.64 [R1+0x1598], R168 ;  /* 0x001598a801007387 */ /* 0x000fe80000100a00 */
[----:B------:R-:W4:Y:S01]  /*2d690*/  LDL.LU.64 R194, [R1+0xbb8] ;  /* 0x000bb80001c27983 */ /* 0x000f220000300a00 */
[----:B--2---:R-:W-:-:S03]  /*2d6a0*/  IMAD.WIDE R172, R0, 0x4, R172 ;  /* 0x0000000400ac7825 */ /* 0x004fc600078e02ac */
[----:B------:R-:W-:Y:S01]  /*2d6b0*/  LDGSTS.E [R248+0x30004], desc[UR52][R170.64], !P6 ;  /* 0x30004000aaf87fae */ /* 0x000fe2000f121874 */
[----:B------:R-:W-:-:S03]  /*2d6c0*/  ISETP.GE.U32.AND P6, PT, R174, 0x7ffffdc9, PT ;  /* 0x7ffffdc9ae00780c */ /* 0x000fc60003fc6070 */
[----:B------:R-:W-:Y:S04]  /*2d6d0*/  STL.64 [R1+0x15a0], R170 ;  /* 0x0015a0aa01007387 */ /* 0x000fe80000100a00 */
[----:B------:R-:W-:Y:S04]  /*2d6e0*/  STL.64 [R1+0x15a8], R172 ;  /* 0x0015a8ac01007387 */ /* 0x000fe80000100a00 */
[----:B------:R-:W-:Y:S01]  /*2d6f0*/  LDGSTS.E [R248+0x30008], desc[UR52][R172.64], !P0 ;  /* 0x30008000acf87fae */ /* 0x000fe2000c121874 */
[----:B---3--:R-:W-:-:S03]  /*2d700*/  IMAD.WIDE R174, R0, 0x4, R184 ;  /* 0x0000000400ae7825 */ /* 0x008fc600078e02b8 */
[----:B------:R-:W2:Y:S01]  /*2d710*/  LDL.LU.64 R184, [R1+0xbb0] ;  /* 0x000bb00001b87983 */ /* 0x000ea20000300a00 */
[----:B----4-:R-:W-:-:S03]  /*2d720*/  IMAD.WIDE R176, R0, 0x4, R176 ;  /* 0x0000000400b07825 */ /* 0x010fc600078e02b0 */
[----:B------:R-:W3:Y:S04]  /*2d730*/  LDL.LU.64 R198, [R1+0xba8] ;  /* 0x000ba80001c67983 */ /* 0x000ee80000300a00 */
[----:B------:R-:W4:Y:S04]  /*2d740*/  LDL.LU.64 R188, [R1+0xba0] ;  /* 0x000ba00001bc7983 */ /* 0x000f280000300a00 */
[----:B------:R-:W-:Y:S04]  /*2d750*/  STL.64 [R1+0x15b0], R174 ;  /* 0x0015b0ae01007387 */ /* 0x000fe80000100a00 */
[----:B------:R-:W-:Y:S04]  /*2d760*/  STL.64 [R1+0x15b8], R176 ;  /* 0x0015b8b001007387 */ /* 0x000fe80000100a00 */
[----:B------:R-:W4:Y:S04]  /*2d770*/  LDL.LU.64 R204, [R1+0xb98] ;  /* 0x000b980001cc7983 */ /* 0x000f280000300a00 */
[----:B------:R-:W4:Y:S01]  /*2d780*/  LDL.LU.64 R202, [R1+0xb90] ;  /* 0x000b900001ca7983 */ /* 0x000f220000300a00 */
[----:B------:R-:W-:-:S02]  /*2d790*/  ISETP.GE.U32.AND P0, PT, R5, 0x7ffffdac, PT ;  /* 0x7ffffdac0500780c */ /* 0x000fc40003f06070 */
[----:B------:R-:W-:Y:S01]  /*2d7a0*/  IADD3 R5, R179, -0x1d7, RZ ;  /* 0xfffffe29b3057810 */ /* 0x000fe20007ffe0ff */
[----:B------:R-:W-:Y:S01]  /*2d7b0*/  LDGSTS.E [R248+0x3000c], desc[UR52][R174.64], !P3 ;  /* 0x3000c000aef87fae */ /* 0x000fe2000d921874 */
[----:B------:R-:W-:Y:S01]  /*2d7c0*/  ISETP.GE.U32.AND P3, PT, R178, 0x7ffffdab, PT ;  /* 0x7ffffdabb200780c */ /* 0x000fe20003f66070 */
[----:B------:R-:W-:Y:S02]  /*2d7d0*/  IMAD.WIDE R178, R0, 0x4, R192 ;  /* 0x0000000400b27825 */ /* 0x000fe400078e02c0 */
[----:B------:R-:W-:Y:S02]  /*2d7e0*/  LDGSTS.E [R248+0x34000], desc[UR52][R176.64], !P5 ;  /* 0x34000000b0f87fae */ /* 0x000fe4000e921874 */
[----:B-1----:R-:W-:Y:S02]  /*2d7f0*/  VIADD R182, R182, 0xfffffe28 ;  /* 0xfffffe28b6b67836 */ /* 0x002fe40000000000 */
[----:B------:R-:W-:Y:S01]  /*2d800*/  IMAD.WIDE R180, R0, 0x4, R180 ;  /* 0x0000000400b47825 */ /* 0x000fe200078e02b4 */
[----:B------:R-:W-:Y:S01]  /*2d810*/  ISETP.GE.U32.AND P5, PT, R5, 0x7ffffdaa, PT ;  /* 0x7ffffdaa0500780c */ /* 0x000fe20003fa6070 */
[----:B------:R-:W-:Y:S01]  /*2d820*/  LDGSTS.E [R248+0x34004], desc[UR52][R178.64], !P4 ;  /* 0x34004000b2f87fae */ /* 0x000fe2000e121874 */
[----:B------:R-:W-:Y:S01]  /*2d830*/  ISETP.GE.U32.AND P4, PT, R182, 0x7ffffda9, PT ;  /* 0x7ffffda9b600780c */ /* 0x000fe20003f86070 */
[----:B------:R-:W-:Y:S01]  /*2d840*/  VIADD R5, R183, 0xfffffe0b ;  /* 0xfffffe0bb7057836 */ /* 0x000fe20000000000 */
[----:B------:R-:W1:Y:S01]  /*2d850*/  LDC R192, c[0x0][0x230] ;  /* 0x00008c00ffc07b82 */ /* 0x000e620000000800 */
[----:B------:R-:W-:Y:S01]  /*2d860*/  STL.64 [R1+0x15c0], R178 ;  /* 0x0015c0b201007387 */ /* 0x000fe20000100a00 */
[----:B------:R-:W-:-:S03]  /*2d870*/  IMAD.WIDE R182, R0, 0x4, R194 ;  /* 0x0000000400b67825 */ /* 0x000fc600078e02c2 */
[----:B------:R-:W-:Y:S04]  /*2d880*/  STL.64 [R1+0x15c8], R180 ;  /* 0x0015c8b401007387 */ /* 0x000fe80000100a00 */
[----:B------:R-:W4:Y:S04]  /*2d890*/  LDL.LU.64 R194, [R1+0xb88] ;  /* 0x000b880001c27983 */ /* 0x000f280000300a00 */
[----:B------:R-:W-:Y:S04]  /*2d8a0*/  STL.64 [R1+0x15d0], R182 ;  /* 0x0015d0b601007387 */ /* 0x000fe80000100a00 */
[----:B------:R-:W-:Y:S01]  /*2d8b0*/  LDGSTS.E [R248+0x34008], desc[UR52][R180.64], !P2 ;  /* 0x34008000b4f87fae */ /* 0x000fe2000d121874 */
[----:B------:R-:W-:-:S02]  /*2d8c0*/  ISETP.GE.U32.AND P2, PT, R5, 0x7ffffd8c, PT ;  /* 0x7ffffd8c0500780c */ /* 0x000fc40003f46070 */
[----:B------:R-:W-:Y:S01]  /*2d8d0*/  IADD3 R5, R187, -0x1f7, RZ ;  /* 0xfffffe09bb057810 */ /* 0x000fe20007ffe0ff */
[----:B------:R-:W-:Y:S01]  /*2d8e0*/  LDGSTS.E [R248+0x3400c], desc[UR52][R182.64], !P6 ;  /* 0x3400c000b6f87fae */ /* 0x000fe2000f121874 */
[----:B------:R-:W-:Y:S01]  /*2d8f0*/  ISETP.GE.U32.AND P6, PT, R186, 0x7ffffd8b, PT ;  /* 0x7ffffd8bba00780c */ /* 0x000fe20003fc6070 */
[----:B--2---:R-:W-:-:S05]  /*2d900*/  IMAD.WIDE R184, R0, 0x4, R184 ;  /* 0x0000000400b87825 */ /* 0x004fca00078e02b8 */
[----:B------:R-:W-:Y:S04]  /*2d910*/  STL.64 [R1+0x15d8], R184 ;  /* 0x0015d8b801007387 */ /* 0x000fe80000100a00 */
[----:B------:R-:W2:Y:S01]  /*2d920*/  LDL.LU.64 R206, [R1+0xb80] ;  /* 0x000b800001ce7983 */ /* 0x000ea20000300a00 */
[----:B---3--:R-:W-:-:S03]  /*2d930*/  IMAD.WIDE R186, R0, 0x4, R198 ;  /* 0x0000000400ba7825 */ /* 0x008fc600078e02c6 */
[----:B------:R-:W-:Y:S01]  /*2d940*/  LDGSTS.E [R248+0x38000], desc[UR52][R184.64], !P0 ;  /* 0x38000000b8f87fae */ /* 0x000fe2000c121874 */
[----:B------:R-:W-:Y:S01]  /*2d950*/  ISETP.GE.U32.AND P0, PT, R5, 0x7ffffd8a, PT ;  /* 0x7ffffd8a0500780c */ /* 0x000fe20003f06070 */
[----:B----4-:R-:W-:Y:S02]  /*2d960*/  IMAD.WIDE R188, R0, 0x4, R188 ;  /* 0x0000000400bc7825 */ /* 0x010fe400078e02bc */
[----:B------:R-:W3:Y:S02]  /*2d970*/  LDL.LU.64 R198, [R1+0xb78] ;  /* 0x000b780001c67983 */ /* 0x000ee40000300a00 */
[----:B------:R-:W-:Y:S02]  /*2d980*/  VIADD R5, R191, 0xfffffe67 ;  /* 0xfffffe67bf057836 */ /* 0x000fe40000000000 */
[----:B------:R-:W-:Y:S04]  /*2d990*/  LDGSTS.E [R248+0x38004], desc[UR52][R186.64], !P3 ;  /* 0x38004000baf87fae */ /* 0x000fe8000d921874 */
[----:B------:R-:W-:Y:S01]  /*2d9a0*/  LDGSTS.E [R248+0x38008], desc[UR52][R188.64], !P5 ;  /* 0x38008000bcf87fae */ /* 0x000fe2000e921874 */
[----:B------:R-:W-:Y:S01]  /*2d9b0*/  ISETP.GE.U32.AND P5, PT, R5, 0x7ffffde8, PT ;  /* 0x7ffffde80500780c */ /* 0x000fe20003fa6070 */
[----:B-1----:R-:W-:-:S02]  /*2d9c0*/  VIADD R5, R192, 0xfffffe66 ;  /* 0xfffffe66c0057836 */ /* 0x002fc40000000000 */
[----:B------:R-:W-:Y:S01]  /*2d9d0*/  STL.64 [R1+0x15e0], R186 ;  /* 0x0015e0ba01007387 */ /* 0x000fe20000100a00 */
[----:B------:R-:W-:-:S03]  /*2d9e0*/  IMAD.WIDE R192, R0, 0x4, R202 ;  /* 0x0000000400c07825 */ /* 0x000fc600078e02ca */
[----:B------:R-:W-:Y:S04]  /*2d9f0*/  STL.64 [R1+0x15e8], R188 ;  /* 0x0015e8bc01007387 */ /* 0x000fe80000100a00 */
[----:B------:R-:W4:Y:S04]  /*2da00*/  LDL.LU.64 R214, [R1+0xb70] ;  /* 0x000b700001d67983 */ /* 0x000f280000300a00 */
[----:B------:R-:W4:Y:S01]  /*2da10*/  LDL.LU.64 R202, [R1+0xb68] ;  /* 0x000b680001ca7983 */ /* 0x000f220000300a00 */
[----:B------:R-:W-:Y:S01]  /*2da20*/  ISETP.GE.U32.AND P3, PT, R190, 0x7ffffd89, PT ;  /* 0x7ffffd89be00780c */ /* 0x000fe20003f66070 */
[----:B------:R-:W-:-:S02]  /*2da30*/  IMAD.WIDE R190, R0, 0x4, R204 ;  /* 0x0000000400be7825 */ /* 0x000fc400078e02cc */
[----:B------:R-:W1:Y:S03]  /*2da40*/  LDC R204, c[0x0][0x230] ;  /* 0x00008c00ffcc7b82 */ /* 0x000e660000000800 */
[----:B------:R-:W-:Y:S01]  /*2da50*/  LDGSTS.E [R248+0x3800c], desc[UR52][R190.64], !P4 ;  /* 0x3800c000bef87fae */ /* 0x000fe2000e121874 */
[----:B------:R-:W-:Y:S01]  /*2da60*/  IMAD.WIDE R194, R0, 0x4, R194 ;  /* 0x0000000400c27825 */ /* 0x000fe200078e02c2 */
[----:B------:R-:W-:Y:S02]  /*2da70*/  ISETP.GE.U32.AND P4, PT, R5, 0x7ffffde7, PT ;  /* 0x7ffffde70500780c */ /* 0x000fe40003f86070 */
[----:B------:R-:W-:Y:S01]  /*2da80*/  STL.64 [R1+0x15f0], R190 ;  /* 0x0015f0be01007387 */ /* 0x000fe20000100a00 */
[----:B------:R-:W1:Y:S01]  /*2da90*/  LDC R205, c[0x0][0x230] ;  /* 0x00008c00ffcd7b82 */ /* 0x000e620000000800 */
[----:B------:R-:W-:Y:S02]  /*2daa0*/  VIADD R5, R197, 0xfffffe64 ;  /* 0xfffffe64c5057836 */ /* 0x000fe40000000000 */
[----:B------:R-:W4:Y:S04]  /*2dab0*/  LDL.LU.64 R216, [R1+0xb60] ;  /* 0x000b600001d87983 */ /* 0x000f280000300a00 */
[----:B------:R-:W-:Y:S01]  /*2dac0*/  LDGSTS.E [R248+0x3c000], desc[UR52][R192.64], !P2 ;  /* 0x3c000000c0f87fae */ /* 0x000fe2000d121874 */
[----:B------:R-:W-:-:S03]  /*2dad0*/  ISETP.GE.U32.AND P2, PT, R196, 0x7ffffde6, PT ;  /* 0x7ffffde6c400780c */ /* 0x000fc60003f46070 */
[----:B------:R-:W-:Y:S04]  /*2dae0*/  STL.64 [R1+0x15f8], R192 ;  /* 0x0015f8c001007387 */ /* 0x000fe80000100a00 */
[----:B------:R-:W-:Y:S04]  /*2daf0*/  STL.64 [R1+0x1600], R194 ;  /* 0x001600c201007387 */ /* 0x000fe80000100a00 */
[----:B------:R-:W-:Y:S01]  /*2db00*/  LDGSTS.E [R248+0x3c004], desc[UR52][R194.64], !P6 ;  /* 0x3c004000c2f87fae */ /* 0x000fe2000f121874 */
[----:B------:R-:W-:Y:S01]  /*2db10*/  ISETP.GE.U32.AND P6, PT, R5, 0x7ffffde5, PT ;  /* 0x7ffffde50500780c */ /* 0x000fe20003fc6070 */
[----:B------:R-:W-:-:S02]  /*2db20*/  VIADD R5, R201, 0xfffffe46 ;  /* 0xfffffe46c9057836 */ /* 0x000fc40000000000 */
[C---:B--2---:R-:W-:Y:S02]  /*2db30*/  IMAD.WIDE R196, R0.reuse, 0x4, R206 ;  /* 0x0000000400c47825 */ /* 0x044fe400078e02ce */
[----:B------:R-:W2:Y:S04]  /*2db40*/  LDL.LU.64 R206, [R1+0xb58] ;  /* 0x000b580001ce7983 */ /* 0x000ea80000300a00 */
[----:B------:R-:W2:Y:S04]  /*2db50*/  LDL.LU.64 R220, [R1+0xb50] ;  /* 0x000b500001dc7983 */ /* 0x000ea80000300a00 */
[----:B------:R-:W2:Y:S01]  /*2db60*/  LDL.LU.64 R210, [R1+0xb48] ;  /* 0x000b480001d27983 */ /* 0x000ea20000300a00 */
[----:B---3--:R-:W-:-:S03]  /*2db70*/  IMAD.WIDE R198, R0, 0x4, R198 ;  /* 0x0000000400c67825 */ /* 0x008fc600078e02c6 */
[----:B------:R-:W-:Y:S01]  /*2db80*/  LDGSTS.E [R248+0x3c008], desc[UR52][R196.64], !P0 ;  /* 0x3c008000c4f87fae */ /* 0x000fe2000c121874 */
[----:B------:R-:W-:-:S03]  /*2db90*/  ISETP.GE.U32.AND P0, PT, R200, 0x7ffffdc8, PT ;  /* 0x7ffffdc8c800780c */ /* 0x000fc60003f06070 */
[----:B------:R-:W-:Y:S04]  /*2dba0*/  STL.64 [R1+0x1608], R196 ;  /* 0x001608c401007387 */ /* 0x000fe80000100a00 */
[----:B------:R-:W-:Y:S04]  /*2dbb0*/  STL.64 [R1+0x1618], R248 ;  /* 0x001618f801007387 */ /* 0x000fe80000100a00 */
[----:B------:R-:W-:Y:S01]  /*2dbc0*/  STL.64 [R1+0x1610], R198 ;  /* 0x001610c601007387 */ /* 0x000fe20000100a00 */
[----:B----4-:R-:W-:-:S03]  /*2dbd0*/  IMAD.WIDE R200, R0, 0x4, R214 ;  /* 0x0000000400c87825 */ /* 0x010fc600078e02d6 */
[----:B------:R-:W3:Y:S01]  /*2dbe0*/  LDL.LU.64 R16, [R1+0xb40] ;  /* 0x000b400001107983 */ /* 0x000ee20000300a00 */
[----:B------:R-:W-:Y:S01]  /*2dbf0*/  IMAD.WIDE R202, R0, 0x4, R202 ;  /* 0x0000000400ca7825 */ /* 0x000fe200078e02ca */
[----:B-1----:R-:W-:Y:S02]  /*2dc00*/  IADD3 R204, R204, -0x1bb, RZ ;  /* 0xfffffe45cccc7810 */ /* 0x002fe40007ffe0ff */
[----:B------:R-:W-:Y:S01]  /*2dc10*/  STL.64 [R1+0x1620], R200 ;  /* 0x001620c801007387 */ /* 0x000fe20000100a00 */
[----:B------:R-:W1:Y:S03]  /*2dc20*/  LDC R214, c[0x0][0x230] ;  /* 0x00008c00ffd67b82 */ /* 0x000e660000000800 */
[----:B------:R-:W-:Y:S04]  /*2dc30*/  STL.64 [R1+0x1628], R202 ;  /* 0x001628ca01007387 */ /* 0x000fe80000100a00 */
[----:B------:R-:W4:Y:S04]  /*2dc40*/  LDL.LU.64 R222, [R1+0xb38] ;  /* 0x000b380001de7983 */ /* 0x000f280000300a00 */
[----:B------:R-:W-:Y:S01]  /*2dc50*/  LDGSTS.E [R248+0x3c00c], desc[UR52][R198.64], !P3 ;  /* 0x3c00c000c6f87fae */ /* 0x000fe2000d921874 */
[----:B------:R-:W-:Y:S01]  /*2dc60*/  ISETP.GE.U32.AND P3, PT, R5, 0x7ffffdc7, PT ;  /* 0x7ffffdc70500780c */ /* 0x000fe20003f66070 */
[----:B------:R-:W-:-:S02]  /*2dc70*/  VIADD R5, R205, 0xfffffe44 ;  /* 0xfffffe44cd057836 */ /* 0x000fc40000000000 */
[----:B------:R-:W-:Y:S01]  /*2dc80*/  LDGSTS.E [R247+0x30000], desc[UR52][R200.64], !P5 ;  /* 0x30000000c8f77fae */ /* 0x000fe2000e921874 */
[----:B------:R-:W-:Y:S01]  /*2dc90*/  ISETP.GE.U32.AND P5, PT, R204, 0x7ffffdc6, PT ;  /* 0x7ffffdc6cc00780c */ /* 0x000fe20003fa6070 */
[----:B------:R-:W-:Y:S02]  /*2dca0*/  IMAD.WIDE R204, R0, 0x4, R216 ;  /* 0x0000000400cc7825 */ /* 0x000fe400078e02d8 */
[----:B------:R-:W-:Y:S02]  /*2dcb0*/  LDGSTS.E [R247+0x30004], desc[UR52][R202.64], !P4 ;  /* 0x30004000caf77fae */ /* 0x000fe4000e121874 */
[----:B------:R-:W-:Y:S01]  /*2dcc0*/  VIADD R208, R208, 0xfffffe27 ;  /* 0xfffffe27d0d07836 */ /* 0x000fe20000000000 */
[----:B------:R-:W-:Y:S01]  /*2dcd0*/  ISETP.GE.U32.AND P4, PT, R5, 0x7ffffdc5, PT ;  /* 0x7ffffdc50500780c */ /* 0x000fe20003f86070 */
[----:B------:R-:W4:Y:S01]  /*2dce0*/  LDL.LU.64 R216, [R1+0xb30] ;  /* 0x000b300001d87983 */ /* 0x000f220000300a00 */
[----:B------:R-:W-:-:S03]  /*2dcf0*/  VIADD R5, R209, 0xfffffe26 ;  /* 0xfffffe26d1057836 */ /* 0x000fc60000000000 */
[----:B------:R-:W-:Y:S01]  /*2dd00*/  LDGSTS.E [R247+0x30008], desc[UR52][R204.64], !P2 ;  /* 0x30008000ccf77fae */ /* 0x000fe2000d121874 */
[----:B------:R-:W-:-:S03]  /*2dd10*/  ISETP.GE.U32.AND P2, PT, R208, 0x7ffffda8, PT ;  /* 0x7ffffda8d000780c */ /* 0x000fc60003f46070 */
[----:B------:R-:W-:Y:S01]  /*2dd20*/  STL.64 [R1+0x1630], R204 ;  /* 0x001630cc01007387 */ /* 0x000fe20000100a00 */
[----:B--2---:R-:W-:-:S04]  /*2dd30*/  IMAD.WIDE R206, R0, 0x4, R206 ;  /* 0x0000000400ce7825 */ /* 0x004fc800078e02ce */
[C---:B------:R-:W-:Y:S01]  /*2dd40*/  IMAD.WIDE R208, R0.reuse, 0x4, R220 ;  /* 0x0000000400d07825 */ /* 0x040fe200078e02dc */
[----:B------:R-:W-:Y:S04]  /*2dd50*/  STL.64 [R1+0x1638], R206 ;  /* 0x001638ce01007387 */ /* 0x000fe80000100a00 */
[----:B------:R-:W2:Y:S04]  /*2dd60*/  LDL.LU.64 R14, [R1+0xb28] ;  /* 0x000b2800010e7983 */ /* 0x000ea80000300a00 */
[----:B------:R-:W2:Y:S01]  /*2dd70*/  LDL.LU.64 R220, [R1+0xb20] ;  /* 0x000b200001dc7983 */ /* 0x000ea20000300a00 */
[----:B------:R-:W-:-:S03]  /*2dd80*/  IMAD.WIDE R210, R0, 0x4, R210 ;  /* 0x0000000400d27825 */ /* 0x000fc600078e02d2 */
[----:B------:R-:W-:Y:S04]  /*2dd90*/  STL.64 [R1+0x1640], R208 ;  /* 0x001640d001007387 */ /* 0x000fe80000100a00 */
[----:B------:R-:W-:Y:S04]  /*2dda0*/  STL.64 [R1+0x1648], R210 ;  /* 0x001648d201007387 */ /* 0x000fe80000100a00 */
[----:B------:R-:W2:Y:S04]  /*2ddb0*/  LDL.LU.64 R20, [R1+0xb18] ;  /* 0x000b180001147983 */ /* 0x000ea80000300a00 */
[----:B------:R-:W-:Y:S01]  /*2ddc0*/  LDGSTS.E [R247+0x3000c], desc[UR52][R206.64], !P6 ;  /* 0x3000c000cef77fae */ /* 0x000fe2000f121874 */
[----:B------:R-:W-:Y:S01]  /*2ddd0*/  ISETP.GE.U32.AND P6, PT, R5, 0x7ffffda7, PT ;  /* 0x7ffffda70500780c */ /* 0x000fe20003fc6070 */
[----:B------:R-:W-:-:S02]  /*2dde0*/  VIADD R5, R213, 0xfffffe24 ;  /* 0xfffffe24d5057836 */ /* 0x000fc40000000000 */
[----:B------:R-:W2:Y:S04]  /*2ddf0*/  LDL.LU.64 R18, [R1+0xb10] ;  /* 0x000b100001127983 */ /* 0x000ea80000300a00 */
[----:B------:R-:W-:Y:S01]  /*2de00*/  LDGSTS.E [R247+0x34000], desc[UR52][R208.64], !P0 ;  /* 0x34000000d0f77fae */ /* 0x000fe2000c121874 */
[----:B------:R-:W-:Y:S01]  /*2de10*/  ISETP.GE.U32.AND P0, PT, R212, 0x7ffffda6, PT ;  /* 0x7ffffda6d400780c */ /* 0x000fe20003f06070 */
[----:B---3--:R-:W-:Y:S02]  /*2de20*/  IMAD.WIDE R212, R0, 0x4, R16 ;  /* 0x0000000400d47825 */ /* 0x008fe400078e0210 */
[----:B------:R-:W-:Y:S01]  /*2de30*/  LDGSTS.E [R247+0x34004], desc[UR52][R210.64], !P3 ;  /* 0x34004000d2f77fae */ /* 0x000fe2000d921874 */
[----:B------:R-:W-:Y:S01]  /*2de40*/  ISETP.GE.U32.AND P3, PT, R5, 0x7ffffda5, PT ;  /* 0x7ffffda50500780c */ /* 0x000fe20003f66070 */
[----:B-1----:R-:W-:-:S02]  /*2de50*/  VIADD R5, R214, 0xfffffe07 ;  /* 0xfffffe07d6057836 */ /* 0x002fc40000000000 */
[----:B----4-:R-:W-:Y:S01]  /*2de60*/  IMAD.WIDE R214, R0, 0x4, R222 ;  /* 0x0000000400d67825 */ /* 0x010fe200078e02de */
[----:B------:R-:W-:Y:S04]  /*2de70*/  STL.64 [R1+0x1650], R212 ;  /* 0x001650d401007387 */ /* 0x000fe80000100a00 */
[----:B------:R-:W3:Y:S01]  /*2de80*/  LDL.LU.64 R222, [R1+0xb08] ;  /* 0x000b080001de7983 */ /* 0x000ee20000300a00 */
[----:B------:R-:W-:-:S03]  /*2de90*/  VIADD R218, R218, 0xfffffe06 ;  /* 0xfffffe06dada7836 */ /* 0x000fc60000000000 */
[----:B------:R-:W-:Y:S01]  /*2dea0*/  LDGSTS.E [R247+0x34008], desc[UR52][R212.64], !P5 ;  /* 0x34008000d4f77fae */ /* 0x000fe2000e921874 */
[----:B------:R-:W-:Y:S01]  /*2deb0*/  ISETP.GE.U32.AND P5, PT, R5, 0x7ffffd88, PT ;  /* 0x7ffffd880500780c */ /* 0x000fe20003fa6070 */
[----:B------:R-:W-:Y:S01]  /*2dec0*/  IMAD.WIDE R216, R0, 0x4, R216 ;  /* 0x0000000400d87825 */ /* 0x000fe200078e02d8 */
[----:B------:R-:W-:Y:S01]  /*2ded0*/  IADD3 R5, R219, -0x1fb, RZ ;  /* 0xfffffe05db057810 */ /* 0x000fe20007ffe0ff */
[----:B------:R-:W-:Y:S01]  /*2dee0*/  LDGSTS.E [R247+0x3400c], desc[UR52][R214.64], !P4 ;  /* 0x3400c000d6f77fae */ /* 0x000fe2000e121874 */
[----:B------:R-:W-:-:S03]  /*2def0*/  ISETP.GE.U32.AND P4, PT, R218, 0x7ffffd87, PT ;  /* 0x7ffffd87da00780c */ /* 0x000fc60003f86070 */
[----:B------:R-:W4:Y:S04]  /*2df00*/  LDL.LU.64 R16, [R1+0xb00] ;  /* 0x000b000001107983 */ /* 0x000f280000300a00 */
[----:B------:R-:W-:Y:S04]  /*2df10*/  STL.64 [R1+0x1658], R214 ;  /* 0x001658d601007387 */ /* 0x000fe80000100a00 */
[----:B------:R-:W-:Y:S04]  /*2df20*/  STL.64 [R1+0x1660], R216 ;  /* 0x001660d801007387 */ /* 0x000fe80000100a00 */
[----:B------:R-:W-:Y:S01]  /*2df30*/  LDGSTS.E [R247+0x38000], desc[UR52][R216.64], !P2 ;  /* 0x38000000d8f77fae */ /* 0x000fe2000d121874 */
[----:B------:R-:W-:Y:S01]  /*2df40*/  ISETP.GE.U32.AND P2, PT, R5, 0x7ffffd86, PT ;  /* 0x7ffffd860500780c */ /* 0x000fe20003f46070 */
[----:B------:R-:W-:-:S02]  /*2df50*/  VIADD R5, R12, 0xfffffe63 ;  /* 0xfffffe630c057836 */ /* 0x000fc40000000000 */
[----:B------:R-:W-:Y:S01]  /*2df60*/  VIADD R9, R9, 0xfffffe04 ;  /* 0xfffffe0409097836 */ /* 0x000fe20000000000 */
[----:B------:R-:W1:Y:S01]  /*2df70*/  LDC R12, c[0x0][0x230] ;  /* 0x00008c00ff0c7b82 */ /* 0x000e620000000800 */
[----:B--2---:R-:W-:-:S04]  /*2df80*/  IMAD.WIDE R218, R0, 0x4, R14 ;  /* 0x0000000400da7825 */ /* 0x004fc800078e020e */
[C---:B------:R-:W-:Y:S01]  /*2df90*/  IMAD.WIDE R24, R0.reuse, 0x4, R220 ;  /* 0x0000000400187825 */ /* 0x040fe200078e02dc */
[----:B------:R-:W-:Y:S04]  /*2dfa0*/  STL.64 [R1+0x1668], R218 ;  /* 0x001668da01007387 */ /* 0x000fe80000100a00 */
[----:B------:R2:W-:Y:S04]  /*2dfb0*/  STL.64 [R1+0xd8], R24 ;  /* 0x0000d81801007387 */ /* 0x0005e80000100a00 */
[----:B------:R-:W3:Y:S04]  /*2dfc0*/  LDL.LU.64 R14, [R1+0xaf8] ;  /* 0x000af800010e7983 */ /* 0x000ee80000300a00 */
[----:B------:R-:W3:Y:S01]  /*2dfd0*/  LDL.LU.64 R220, [R1+0xaf0] ;  /* 0x000af00001dc7983 */ /* 0x000ee20000300a00 */
[----:B------:R-:W-:-:S03]  /*2dfe0*/  IMAD.WIDE R20, R0, 0x4, R20 ;  /* 0x0000000400147825 */ /* 0x000fc600078e0214 */
[----:B------:R-:W-:Y:S01]  /*2dff0*/  LDGSTS.E [R247+0x38004], desc[UR52][R218.64], !P6 ;  /* 0x38004000daf77fae */ /* 0x000fe2000f121874 */
[----:B------:R-:W-:-:S03]  /*2e000*/  IMAD.WIDE R18, R0, 0x4, R18 ;  /* 0x0000000400127825 */ /* 0x000fc600078e0212 */
[----:B------:R-:W-:Y:S01]  /*2e010*/  LDGSTS.E [R247+0x38008], desc[UR52][R24.64], !P0 ;  /* 0x3800800018f77fae */ /* 0x000fe2000c121874 */
[----:B------:R-:W-:Y:S02]  /*2e020*/  ISETP.GE.U32.AND P0, PT, R5, 0x7ffffde4, PT ;  /* 0x7ffffde40500780c */ /* 0x000fe40003f06070 */
[----:B------:R-:W-:Y:S01]  /*2e030*/  IADD3 R5, R22, -0x19f, RZ ;  /* 0xfffffe6116057810 */ /* 0x000fe20007ffe0ff */
[----:B------:R1:W-:Y:S04]  /*2e040*/  STL.64 [R1+0xe0], R20 ;  /* 0x0000e01401007387 */ /* 0x0003e80000100a00 */
[----:B------:R-:W3:Y:S04]  /*2e050*/  LDL.LU.64 R22, [R1+0xae8] ;  /* 0x000ae80001167983 */ /* 0x000ee80000300a00 */
[----:B------:R3:W-:Y:S04]  /*2e060*/  STL.64 [R1+0xf8], R18 ;  /* 0x0000f81201007387 */ /* 0x0007e80000100a00 */
[----:B--2---:R-:W2:Y:S04]  /*2e070*/  LDL.LU.64 R24, [R1+0xae0] ;  /* 0x000ae00001187983 */ /* 0x004ea80000300a00 */
[----:B------:R1:W-:Y:S04]  /*2e080*/  LDGSTS.E [R247+0x3800c], desc[UR52][R20.64], !P3 ;  /* 0x3800c00014f77fae */ /* 0x0003e8000d921874 */
[----:B------:R3:W-:Y:S01]  /*2e090*/  LDGSTS.E [R247+0x3c000], desc[UR52][R18.64], !P5 ;  /* 0x3c00000012f77fae */ /* 0x0007e2000e921874 */
[----:B------:R-:W-:Y:S01]  /*2e0a0*/  ISETP.GE.U32.AND P6, PT, R9, 0x7ffffd85, PT ;  /* 0x7ffffd850900780c */ /* 0x000fe20003fc6070 */
[----:B------:R-:W-:Y:S01]  /*2e0b0*/  VIADD R8, R8, 0xfffffe62 ;  /* 0xfffffe6208087836 */ /* 0x000fe20000000000 */
[----:B------:R-:W3:Y:S01]  /*2e0c0*/  LDC R9, c[0x0][0x230] ;  /* 0x00008c00ff097b82 */ /* 0x000ee20000000800 */
[----:B----4-:R-:W-:-:S04]  /*2e0d0*/  IMAD.WIDE R16, R0, 0x4, R16 ;  /* 0x0000000400107825 */ /* 0x010fc800078e0210 */
[----:B------:R-:W-:-:S03]  /*2e0e0*/  VIADD R13, R13, 0xfffffe60 ;  /* 0xfffffe600d0d7836 */ /* 0x000fc60000000000 */
[----:B-1----:R-:W1:Y:S01]  /*2e0f0*/  LDC R21, c[0x0][0x230] ;  /* 0x00008c00ff157b82 */ /* 0x002e620000000800 */
[----:B---3--:R-:W-:Y:S02]  /*2e100*/  IMAD.WIDE R18, R0, 0x4, R222 ;  /* 0x0000000400127825 */ /* 0x008fe400078e02de */
[----:B------:R-:W3:Y:S01]  /*2e110*/  LDL.LU.64 R222, [R1+0xad8] ;  /* 0x000ad80001de7983 */ /* 0x000ee20000300a00 */
[----:B------:R-:W-:Y:S02]  /*2e120*/  ISETP.GE.U32.AND P3, PT, R8, 0x7ffffde3, PT ;  /* 0x7ffffde30800780c */ /* 0x000fe40003f66070 */
[----:B------:R-:W-:Y:S01]  /*2e130*/  ISETP.GE.U32.AND P5, PT, R5, 0x7ffffde2, PT ;  /* 0x7ffffde20500780c */ /* 0x000fe20003fa6070 */
[----:B------:R-:W-:Y:S01]  /*2e140*/  LDGSTS.E [R247+0x3c004], desc[UR52][R18.64], !P4 ;  /* 0x3c00400012f77fae */ /* 0x000fe2000e121874 */
[----:B------:R-:W4:Y:S01]  /*2e150*/  LDC R8, c[0x0][0x230] ;  /* 0x00008c00ff087b82 */ /* 0x000f220000000800 */
[----:B------:R-:W-:Y:S02]  /*2e160*/  VIADD R5, R26, 0xfffffe43 ;  /* 0xfffffe431a057836 */ /* 0x000fe40000000000 */
[----:B------:R1:W-:Y:S04]  /*2e170*/  STL.64 [R1+0x100], R18 ;  /* 0x0001001201007387 */ /* 0x0003e80000100a00 */
[----:B------:R4:W-:Y:S01]  /*2e180*/  STL.64 [R1+0x118], R16 ;  /* 0x0001181001007387 */ /* 0x0009e20000100a00 */
[----:B------:R-:W2:Y:S03]  /*2e190*/  LDC R20, c[0x0][0x230] ;  /* 0x00008c00ff147b82 */ /* 0x000ea60000000800 */
[----:B------:R-:W-:Y:S01]  /*2e1a0*/  LDGSTS.E [R247+0x3c008], desc[UR52][R16.64], !P2 ;  /* 0x3c00800010f77fae */ /* 0x000fe2000d121874 */
[----:B------:R-:W-:-:S03]  /*2e1b0*/  ISETP.GE.U32.AND P2, PT, R5, 0x7ffffdc4, PT ;  /* 0x7ffffdc40500780c */ /* 0x000fc60003f46070 */
[----:B-1----:R-:W3:Y:S01]  /*2e1c0*/  LDL.LU.64 R18, [R1+0xad0] ;  /* 0x000ad00001127983 */ /* 0x002ee20000300a00 */
[----:B------:R-:W-:Y:S01]  /*2e1d0*/  VIADD R9, R9, 0xfffffe42 ;  /* 0xfffffe4209097836 */ /* 0x000fe20000000000 */
[----:B------:R-:W-:Y:S01]  /*2e1e0*/  IADD3 R5, R12, -0x1bf, RZ ;  /* 0xfffffe410c057810 */ /* 0x000fe20007ffe0ff */
[C---:B------:R-:W-:Y:S01]  /*2e1f0*/  IMAD.WIDE R28, R0.reuse, 0x4, R14 ;  /* 0x00000004001c7825 */ /* 0x040fe200078e020e */
[----:B----4-:R-:W4:Y:S03]  /*2e200*/  LDL.LU.64 R16, [R1+0xac8] ;  /* 0x000ac80001107983 */ /* 0x010f260000300a00 */
[----:B------:R-:W-:-:S04]  /*2e210*/  IMAD.WIDE R22, R0, 0x4, R22 ;  /* 0x0000000400167825 */ /* 0x000fc800078e0216 */
[C---:B------:R-:W-:Y:S01]  /*2e220*/  IMAD.WIDE R26, R0.reuse, 0x4, R220 ;  /* 0x00000004001a7825 */ /* 0x040fe200078e02dc */
[----:B------:R-:W-:Y:S03]  /*2e230*/  STL.64 [R1+0x120], R28 ;  /* 0x0001201c01007387 */ /* 0x000fe60000100a00 */
[----:B--2---:R-:W-:Y:S01]  /*2e240*/  IMAD.WIDE R24, R0, 0x4, R24 ;  /* 0x0000000400187825 */ /* 0x004fe200078e0218 */
[----:B------:R-:W-:Y:S01]  /*2e250*/  STL.64 [R1+0x138], R26 ;  /* 0x0001381a01007387 */ /* 0x000fe20000100a00 */
[----:B------:R-:W-:Y:S01]  /*2e260*/  ISETP.GE.U32.AND P4, PT, R13, 0x7ffffde1, PT ;  /* 0x7ffffde10d00780c */ /* 0x000fe20003f86070 */
[----:B------:R-:W1:Y:S02]  /*2e270*/  LDC R14, c[0x0][0x230] ;  /* 0x00008c00ff0e7b82 */ /* 0x000e640000000800 */
[----:B------:R-:W2:Y:S04]  /*2e280*/  LDL.LU.64 R220, [R1+0xac0] ;  /* 0x000ac00001dc7983 */ /* 0x000ea80000300a00 */
[----:B------:R-:W-:Y:S01]  /*2e290*/  LDGSTS.E [R247+0x3c00c], desc[UR52][R28.64], !P6 ;  /* 0x3c00c0001cf77fae */ /* 0x000fe2000f121874 */
[----:B------:R-:W-:Y:S01]  /*2e2a0*/  ISETP.GE.U32.AND P6, PT, R9, 0x7ffffdc3, PT ;  /* 0x7ffffdc30900780c */ /* 0x000fe20003fc6070 */
[----:B------:R-:W3:Y:S02]  /*2e2b0*/  LDC R13, c[0x0][0x230] ;  /* 0x00008c00ff0d7b82 */ /* 0x000ee40000000800 */
[----:B------:R-:W-:Y:S01]  /*2e2c0*/  LDGSTS.E [R246+0x30000], desc[UR52][R26.64], !P0 ;  /* 0x300000001af67fae */ /* 0x000fe2000c121874 */
[----:B------:R-:W-:Y:S01]  /*2e2d0*/  ISETP.GE.U32.AND P0, PT, R5, 0x7ffffdc2, PT ;  /* 0x7ffffdc20500780c */ /* 0x000fe20003f06070 */
[----:B------:R-:W-:-:S02]  /*2e2e0*/  VIADD R5, R8, 0xfffffe40 ;  /* 0xfffffe4008057836 */ /* 0x000fc40000000000 */
[----:B------:R-:W2:Y:S02]  /*2e2f0*/  LDL.LU.64 R8, [R1+0xab8] ;  /* 0x000ab80001087983 */ /* 0x000ea40000300a00 */
[----:B------:R-:W1:Y:S02]  /*2e300*/  LDC R12, c[0x0][0x230] ;  /* 0x00008c00ff0c7b82 */ /* 0x000e640000000800 */
[----:B------:R3:W-:Y:S04]  /*2e310*/  STL.64 [R1+0x140], R22 ;  /* 0x0001401601007387 */ /* 0x0007e80000100a00 */
[----:B------:R3:W-:Y:S01]  /*2e320*/  LDGSTS.E [R246+0x30004], desc[UR52][R22.64], !P3 ;  /* 0x3000400016f67fae */ /* 0x0007e2000d921874 */
[----:B------:R-:W-:Y:S01]  /*2e330*/  VIADD R20, R20, 0xfffffe23 ;  /* 0xfffffe2314147836 */ /* 0x000fe20000000000 */
[----:B------:R-:W2:Y:S02]  /*2e340*/  LDC R15, c[0x0][0x230] ;  /* 0x00008c00ff0f7b82 */ /* 0x000ea40000000800 */
[----:B------:R-:W-:Y:S01]  /*2e350*/  STL.64 [R1+0x158], R24 ;  /* 0x0001581801007387 */ /* 0x000fe20000100a00 */
[----:B---3--:R-:W-:-:S03]  /*2e360*/  IADD3 R13, R13, -0x1df, RZ ;  /* 0xfffffe210d0d7810 */ /* 0x008fc60007ffe0ff */
[----:B------:R2:W-:Y:S01]  /*2e370*/  LDGSTS.E [R246+0x30008], desc[UR52][R24.64], !P5 ;  /* 0x3000800018f67fae */ /* 0x0005e2000e921874 */
[C---:B------:R-:W-:Y:S01]  /*2e380*/  IMAD.WIDE R22, R0.reuse, 0x4, R222 ;  /* 0x0000000400167825 */ /* 0x040fe200078e02de */
[----:B------:R-:W3:Y:S02]  /*2e390*/  LDC R26, c[0x0][0x230] ;  /* 0x00008c00ff1a7b82 */ /* 0x000ee40000000800 */
[----:B------:R-:W3:Y:S01]  /*2e3a0*/  LDL.LU.64 R222, [R1+0xab0] ;  /* 0x000ab00001de7983 */ /* 0x000ee20000300a00 */
[----:B------:R-:W-:Y:S01]  /*2e3b0*/  ISETP.GE.U32.AND P3, PT, R5, 0x7ffffdc1, PT ;  /* 0x7ffffdc10500780c */ /* 0x000fe20003f66070 */
[----:B------:R-:W-:Y:S02]  /*2e3c0*/  IMAD.WIDE R18, R0, 0x4, R18 ;  /* 0x0000000400127825 */ /* 0x000fe400078e0212 */
[----:B------:R1:W-:Y:S02]  /*2e3d0*/  STL.64 [R1+0x160], R22 ;  /* 0x0001601601007387 */ /* 0x0003e40000100a00 */
[----:B------:R-:W-:-:S02]  /*2e3e0*/  VIADD R5, R21, 0xfffffe22 ;  /* 0xfffffe2215057836 */ /* 0x000fc40000000000 */
[----:B------:R-:W3:Y:S01]  /*2e3f0*/  LDL.LU.64 R28, [R1+0xaa8] ;  /* 0x000aa800011c7983 */ /* 0x000ee20000300a00 */
[----:B----4-:R-:W-:-:S03]  /*2e400*/  IMAD.WIDE R16, R0, 0x4, R16 ;  /* 0x0000000400107825 */ /* 0x010fc600078e0210 */
[----:B------:R-:W-:Y:S01]  /*2e410*/  LDGSTS.E [R246+0x3000c], desc[UR52][R22.64], !P4 ;  /* 0x3000c00016f67fae */ /* 0x000fe2000e121874 */
[----:B------:R-:W-:Y:S01]  /*2e420*/  ISETP.GE.U32.AND P4, PT, R5, 0x7ffffda3, PT ;  /* 0x7ffffda30500780c */ /* 0x000fe20003f86070 */
[----:B------:R-:W4:Y:S02]  /*2e430*/  LDC R21, c[0x0][0x230] ;  /* 0x00008c00ff157b82 */ /* 0x000f240000000800 */
[----:B------:R1:W-:Y:S02]  /*2e440*/  STL.64 [R1+0x178], R18 ;  /* 0x0001781201007387 */ /* 0x0003e40000100a00 */
[----:B-1----:R-:W-:Y:S02]  /*2e450*/  VIADD R5, R14, 0xfffffe20 ;  /* 0xfffffe200e057836 */ /* 0x002fe40000000000 */
[----:B------:R-:W-:Y:S01]  /*2e460*/  LDGSTS.E [R246+0x34000], desc[UR52][R18.64], !P2 ;  /* 0x3400000012f67fae */ /* 0x000fe2000d121874 */
[----:B------:R-:W-:-:S03]  /*2e470*/  ISETP.GE.U32.AND P2, PT, R13, 0x7ffffda2, PT ;  /* 0x7ffffda20d00780c */ /* 0x000fc60003f46070 */
[----:B------:R-:W4:Y:S01]  /*2e480*/  LDL.LU.64 R22, [R1+0xaa0] ;  /* 0x000aa00001167983 */ /* 0x000f220000300a00 */
[----:B------:R-:W-:-:S03]  /*2e490*/  VIADD R14, R12, 0xfffffe03 ;  /* 0xfffffe030c0e7836 */ /* 0x000fc60000000000 */
[----:B------:R1:W-:Y:S04]  /*2e4a0*/  STL.64 [R1+0x180], R16 ;  /* 0x0001801001007387 */ /* 0x0003e80000100a00 */
[----:B------:R-:W4:Y:S04]  /*2e4b0*/  LDL.LU.64 R18, [R1+0xa98] ;  /* 0x000a980001127983 */ /* 0x000f280000300a00 */
[----:B------:R1:W-:Y:S01]  /*2e4c0*/  LDGSTS.E [R246+0x34004], desc[UR52][R16.64], !P6 ;  /* 0x3400400010f67fae */ /* 0x0003e2000f121874 */
[----:B--2---:R-:W-:-:S05]  /*2e4d0*/  IMAD.WIDE R24, R0, 0x4, R220 ;  /* 0x0000000400187825 */ /* 0x004fca00078e02dc */
[----:B------:R-:W-:Y:S01]  /*2e4e0*/  STL.64 [R1+0x190], R24 ;  /* 0x0001901801007387 */ /* 0x000fe20000100a00 */
[----:B------:R-:W-:-:S03]  /*2e4f0*/  IMAD.WIDE R8, R0, 0x4, R8 ;  /* 0x0000000400087825 */ /* 0x000fc600078e0208 */
[----:B------:R-:W2:Y:S01]  /*2e500*/  LDL.LU.64 R12, [R1+0xa90] ;  /* 0x000a9000010c7983 */ /* 0x000ea20000300a00 */
[----:B------:R-:W-:Y:S01]  /*2e510*/  ISETP.GE.U32.AND P5, PT, R20, 0x7ffffda4, PT ;  /* 0x7ffffda41400780c */ /* 0x000fe20003fa6070 */
[----:B-1----:R-:W1:Y:S02]  /*2e520*/  LDC R16, c[0x0][0x230] ;  /* 0x00008c00ff107b82 */ /* 0x002e640000000800 */
[----:B------:R3:W-:Y:S04]  /*2e530*/  LDGSTS.E [R246+0x34008], desc[UR52][R24.64], !P0 ;  /* 0x3400800018f67fae */ /* 0x0007e8000c121874 */
[----:B------:R3:W-:Y:S02]  /*2e540*/  STL.64 [R1+0x198], R8 ;  /* 0x0001980801007387 */ /* 0x0007e40000100a00 */
[----:B------:R-:W1:Y:S02]  /*2e550*/  LDC R20, c[0x0][0x230] ;  /* 0x00008c00ff147b82 */ /* 0x000e640000000800 */
[----:B------:R-:W-:Y:S06]  /*2e560*/  LDGSTS.E [R246+0x3400c], desc[UR52][R8.64], !P3 ;  /* 0x3400c00008f67fae */ /* 0x000fec000d921874 */
[----:B------:R-:W4:Y:S01]  /*2e570*/  LDC R17, c[0x0][0x230] ;  /* 0x00008c00ff117b82 */ /* 0x000f220000000800 */
[----:B---3--:R-:W3:Y:S01]  /*2e580*/  LDL.LU.64 R8, [R1+0xa88] ;  /* 0x000a880001087983 */ /* 0x008ee20000300a00 */
[----:B------:R-:W-:-:S03]  /*2e590*/  IMAD.WIDE R24, R0, 0x4, R222 ;  /* 0x0000000400187825 */ /* 0x000fc600078e02de */
[----:B------:R-:W3:Y:S04]  /*2e5a0*/  LDL.LU.64 R220, [R1+0xa80] ;  /* 0x000a800001dc7983 */ /* 0x000ee80000300a00 */
[----:B------:R-:W3:Y:S04]  /*2e5b0*/  LDL.LU.64 R222, [R1+0xa78] ;  /* 0x000a780001de7983 */ /* 0x000ee80000300a00 */
[----:B------:R1:W-:Y:S04]  /*2e5c0*/  STL.64 [R1+0x1a0], R24 ;  /* 0x0001a01801007387 */ /* 0x0003e80000100a00 */
[----:B------:R1:W-:Y:S02]  /*2e5d0*/  LDGSTS.E [R246+0x38000], desc[UR52][R24.64], !P5 ;  /* 0x3800000018f67fae */ /* 0x0003e4000e921874 */
[----:B-1----:R-:W1:Y:S01]  /*2e5e0*/  LDC R25, c[0x0][0x230] ;  /* 0x00008c00ff197b82 */ /* 0x002e620000000800 */
[----:B------:R-:W-:Y:S01]  /*2e5f0*/  ISETP.GE.U32.AND P6, PT, R5, 0x7ffffda1, PT ;  /* 0x7ffffda10500780c */ /* 0x000fe20003fc6070 */
[----:B------:R-:W-:Y:S01]  /*2e600*/  VIADD R5, R15, 0xfffffe02 ;  /* 0xfffffe020f057836 */ /* 0x000fe20000000000 */
[----:B------:R-:W-:-:S02]  /*2e610*/  ISETP.GE.U32.AND P0, PT, R14, 0x7ffffd84, PT ;  /* 0x7ffffd840e00780c */ /* 0x000fc40003f06070 */
[----:B------:R-:W-:-:S03]  /*2e620*/  IADD3 R20, R20, -0x200, RZ ;  /* 0xfffffe0014147810 */ /* 0x000fc60007ffe0ff */
[----:B------:R-:W2:Y:S01]  /*2e630*/  LDC R15, c[0x0][0x230] ;  /* 0x00008c00ff0f7b82 */ /* 0x000ea20000000800 */
[----:B------:R-:W-:Y:S01]  /*2e640*/  IMAD.WIDE R28, R0, 0x4, R28 ;  /* 0x00000004001c7825 */ /* 0x000fe200078e021c */
[----:B------:R-:W-:Y:S02]  /*2e650*/  ISETP.GE.AND P5, PT, R3, R20, PT ;  /* 0x000000140300720c */ /* 0x000fe40003fa6270 */
[----:B------:R-:W-:Y:S02]  /*2e660*/  ISETP.GE.U32.AND P3, PT, R5, 0x7ffffd83, PT ;  /* 0x7ffffd830500780c */ /* 0x000fe40003f66070 */
[----:B------:R-:W-:Y:S02]  /*2e670*/  LDGSTS.E [R246+0x38004], desc[UR52][R28.64], !P4 ;  /* 0x380040001cf67fae */ /* 0x000fe4000e121874 */
[----:B------:R-:W4:Y:S01]  /*2e680*/  LDC R14, c[0x0][0x230] ;  /* 0x00008c00ff0e7b82 */ /* 0x000f220000000800 */
[----:B------:R-:W-:Y:S01]  /*2e690*/  SEL R5, RZ, 0x4, P5 ;  /* 0x00000004ff057807 */ /* 0x000fe20002800000 */
[----:B-1----:R-:W-:-:S05]  /*2e6a0*/  VIADD R25, R25, 0x7f ;  /* 0x0000007f19197836 */ /* 0x002fca0000000000 */
[----:B------:R-:W-:Y:S01]  /*2e6b0*/  ISETP.GT.AND P4, PT, R25, 0x27f, PT ;  /* 0x0000027f1900780c */ /* 0x000fe20003f84270 */
[----:B------:R-:W-:Y:S03]  /*2e6c0*/  STL.64 [R1+0x1a8], R28 ;  /* 0x0001a81c01007387 */ /* 0x000fe60000100a00 */
[----:B------:R-:W-:Y:S01]  /*2e6d0*/  SEL R5, R5, RZ, P4 ;  /* 0x000000ff05057207 */ /* 0x000fe20002000000 */
[----:B------:R-:W-:Y:S02]  /*2e6e0*/  VIADD R16, R16, 0xfffffdff ;  /* 0xfffffdff10107836 */ /* 0x000fe40000000000 */
[----:B----4-:R-:W-:Y:S01]  /*2e6f0*/  VIADD R21, R21, 0xfffffe01 ;  /* 0xfffffe0115157836 */ /* 0x010fe20000000000 */
[----:B------:R-:W-:Y:S02]  /*2e700*/  ISETP.NE.U32.AND P4, PT, R5, RZ, PT ;  /* 0x000000ff0500720c */ /* 0x000fe40003f85070 */
[----:B------:R-:W-:-:S02]  /*2e710*/  IADD3 R5, R17, -0x202, RZ ;  /* 0xfffffdfe11057810 */ /* 0x000fc40007ffe0ff */
[----:B------:R-:W-:Y:S01]  /*2e720*/  ISETP.GE.U32.AND P5, PT, R21, 0x7ffffd82, PT ;  /* 0x7ffffd821500780c */ /* 0x000fe20003fa6070 */
[----:B------:R-:W-:Y:S02]  /*2e730*/  VIADD R21, R14, 0xfffffdfc ;  /* 0xfffffdfc0e157836 */ /* 0x000fe40000000000 */
[----:B------:R-:W-:-:S04]  /*2e740*/  IMAD.WIDE R22, R0, 0x4, R22 ;  /* 0x0000000400167825 */ /* 0x000fc800078e0216 */
[----:B------:R-:W-:Y:S01]  /*2e750*/  IMAD.WIDE R18, R0, 0x4, R18 ;  /* 0x0000000400127825 */ /* 0x000fe200078e0212 */
[----:B------:R-:W-:Y:S04]  /*2e760*/  STL.64 [R1+0x1b0], R22 ;  /* 0x0001b01601007387 */ /* 0x000fe80000100a00 */
[----:B------:R-:W-:Y:S04]  /*2e770*/  LDGSTS.E [R246+0x38008], desc[UR52][R22.64], !P2 ;  /* 0x3800800016f67fae */ /* 0x000fe8000d121874 */
[----:B------:R-:W-:Y:S04]  /*2e780*/  STL.64 [R1+0x1b8], R18 ;  /* 0x0001b81201007387 */ /* 0x000fe80000100a00 */
[----:B------:R-:W-:Y:S01]  /*2e790*/  LDGSTS.E [R246+0x3800c], desc[UR52][R18.64], !P6 ;  /* 0x3800c00012f67fae */ /* 0x000fe2000f121874 */
[----:B------:R-:W-:Y:S01]  /*2e7a0*/  ISETP.GE.U32.AND P6, PT, R16, 0x7ffffd80, PT ;  /* 0x7ffffd801000780c */ /* 0x000fe20003fc6070 */
[----:B--2---:R-:W-:-:S05]  /*2e7b0*/  IMAD.WIDE R12, R0, 0x4, R12 ;  /* 0x00000004000c7825 */ /* 0x004fca00078e020c */
[----:B------:R1:W-:Y:S04]  /*2e7c0*/  STL.64 [R1+0x1c0], R12 ;  /* 0x0001c00c01007387 */ /* 0x0003e80000100a00 */
[----:B------:R2:W-:Y:S01]  /*2e7d0*/  LDGSTS.E [R246+0x3c000], desc[UR52][R12.64], !P0 ;  /* 0x3c0000000cf67fae */ /* 0x0005e2000c121874 */
[----:B------:R-:W-:Y:S01]  /*2e7e0*/  ISETP.GE.U32.AND P0, PT, R5, 0x7ffffd7f, PT ;  /* 0x7ffffd7f0500780c */ /* 0x000fe20003f06070 */
[----:B------:R-:W-:Y:S02]  /*2e7f0*/  VIADD R5, R15, 0xfffffdfd ;  /* 0xfffffdfd0f057836 */ /* 0x000fe40000000000 */
[----:B-1----:R-:W2:Y:S01]  /*2e800*/  LDL.LU.64 R12, [R1+0xa70] ;  /* 0x000a7000010c7983 */ /* 0x002ea20000300a00 */
[----:B---3--:R-:W-:-:S04]  /*2e810*/  IMAD.WIDE R8, R0, 0x4, R8 ;  /* 0x0000000400087825 */ /* 0x008fc800078e0208 */
[C---:B------:R-:W-:Y:S01]  /*2e820*/  IMAD.WIDE R16, R0.reuse, 0x4, R220 ;  /* 0x0000000400107825 */ /* 0x040fe200078e02dc */
[----:B------:R1:W-:Y:S03]  /*2e830*/  STL.64 [R1+0x1d0], R8 ;  /* 0x0001d00801007387 */ /* 0x0003e60000100a00 */
[----:B------:R-:W-:Y:S01]  /*2e840*/  IMAD.WIDE R14, R0, 0x4, R222 ;  /* 0x00000004000e7825 */ /* 0x000fe200078e02de */
[----:B------:R-:W3:Y:S04]  /*2e850*/  LDL.LU.64 R36, [R1+0xa68] ;  /* 0x000a680001247983 */ /* 0x000ee80000300a00 */
[----:B------:R-:W4:Y:S04]  /*2e860*/  LDL.LU.64 R34, [R1+0xa60] ;  /* 0x000a600001227983 */ /* 0x000f280000300a00 */
[----:B------:R1:W-:Y:S04]  /*2e870*/  STL.64 [R1+0x1d8], R16 ;  /* 0x0001d81001007387 */ /* 0x0003e80000100a00 */
[----:B------:R-:W4:Y:S04]  /*2e880*/  LDL.LU.64 R222, [R1+0xa58] ;  /* 0x000a580001de7983 */ /* 0x000f280000300a00 */
[----:B------:R1:W-:Y:S04]  /*2e890*/  STL.64 [R1+0x1e0], R14 ;  /* 0x0001e00e01007387 */ /* 0x0003e80000100a00 */
[----:B------:R-:W4:Y:S01]  /*2e8a0*/  LDL.LU.64 R30, [R1+0xa50] ;  /* 0x000a5000011e7983 */ /* 0x000f220000300a00 */
[----:B------:R-:W-:-:S02]  /*2e8b0*/  ISETP.GE.U32.AND P2, PT, R20, 0x7ffffd81, PT ;  /* 0x7ffffd811400780c */ /* 0x000fc40003f46070 */
[----:B------:R-:W1:Y:S01]  /*2e8c0*/  LDC R20, c[0x0][0x230] ;  /* 0x00008c00ff147b82 */ /* 0x000e620000000800 */
[----:B------:R-:W-:Y:S04]  /*2e8d0*/  LDGSTS.E [R246+0x3c004], desc[UR52][R8.64], !P3 ;  /* 0x3c00400008f67fae */ /* 0x000fe8000d921874 */
[----:B------:R-:W4:Y:S04]  /*2e8e0*/  LDL.LU.64 R24, [R1+0xa48] ;  /* 0x000a480001187983 */ /* 0x000f280000300a00 */
[----:B------:R4:W-:Y:S04]  /*2e8f0*/  LDGSTS.E [R246+0x3c008], desc[UR52][R16.64], !P5 ;  /* 0x3c00800010f67fae */ /* 0x0009e8000e921874 */
[----:B-1----:R-:W4:Y:S04]  /*2e900*/  LDL.LU.64 R8, [R1+0xa40] ;  /* 0x000a400001087983 */ /* 0x002f280000300a00 */
[----:B------:R-:W4:Y:S04]  /*2e910*/  LDL.LU.64 R22, [R1+0xa38] ;  /* 0x000a380001167983 */ /* 0x000f280000300a00 */
[----:B------:R-:W4:Y:S04]  /*2e920*/  LDL.LU.64 R18, [R1+0xa30] ;  /* 0x000a300001127983 */ /* 0x000f280000300a00 */
[----:B------:R-:W4:Y:S04]  /*2e930*/  LDL.LU.64 R16, [R1+0xa28] ;  /* 0x000a280001107983 */ /* 0x000f280000300a00 */
[----:B------:R1:W-:Y:S01]  /*2e940*/  LDGSTS.E [R246+0x3c00c], desc[UR52][R14.64], !P2 ;  /* 0x3c00c0000ef67fae */ /* 0x0003e2000d121874 */
[----:B------:R-:W-:-:S03]  /*2e950*/  ISETP.GE.U32.AND P3, PT, R5, 0x7ffffd7e, PT ;  /* 0x7ffffd7e0500780c */ /* 0x000fc60003f66070 */
[----:B------:R-:W1:Y:S04]  /*2e960*/  LDL.LU.64 R14, [R1+0xa20] ;  /* 0x000a2000010e7983 */ /* 0x000e680000300a00 */
[----:B------:R-:W-:Y:S04]  /*2e970*/  STL.64 [R1+0x1670], R246 ;  /* 0x001670f601007387 */ /* 0x000fe80000100a00 */
[----:B------:R-:W4:Y:S01]  /*2e980*/  LDL.LU.64 R220, [R1+0xa18] ;  /* 0x000a180001dc7983 */ /* 0x000f220000300a00 */
[----:B------:R-:W-:-:S03]  /*2e990*/  VIADD R5, R26, 0xfffffddf ;  /* 0xfffffddf1a057836 */ /* 0x000fc60000000000 */
[----:B------:R-:W4:Y:S01]  /*2e9a0*/  LDL.LU.64 R32, [R1+0xa10] ;  /* 0x000a100001207983 */ /* 0x000f220000300a00 */
[----:B------:R-:W-:Y:S02]  /*2e9b0*/  ISETP.GE.U32.AND P5, PT, R21, 0x7ffffd7d, PT ;  /* 0x7ffffd7d1500780c */ /* 0x000fe40003fa6070 */
[----:B------:R-:W-:Y:S01]  /*2e9c0*/  ISETP.GE.U32.AND P2, PT, R5, 0x7ffffd60, PT ;  /* 0x7ffffd600500780c */ /* 0x000fe20003f46070 */
[----:B------:R-:W4:Y:S01]  /*2e9d0*/  LDL.LU.64 R28, [R1+0xa08] ;  /* 0x000a0800011c7983 */ /* 0x000f220000300a00 */
[----:B------:R-:W-:Y:S01]  /*2e9e0*/  IADD3 R5, R20, -0x222, RZ ;  /* 0xfffffdde14057810 */ /* 0x000fe20007ffe0ff */
[C---:B------:R-:W-:Y:S02]  /*2e9f0*/  IMAD.WIDE R204, R4.reuse, 0x4, R242 ;  /* 0x0000000404cc7825 */ /* 0x040fe400078e02f2 */
[----:B------:R-:W0:Y:S02]  /*2ea00*/  LDGDEPBAR ;  /* 0x00000000000079af */ /* 0x000e240000000000 */
[----:B--2---:R-:W-:-:S05]  /*2ea10*/  IMAD.WIDE R12, R4, 0x4, R12 ;  /* 0x00000004040c7825 */ /* 0x004fca00078e020c */
[----:B------:R2:W-:Y:S04]  /*2ea20*/  STL.64 [R1+0x1e8], R12 ;  /* 0x0001e80c01007387 */ /* 0x0005e80000100a00 */
[----:B------:R-:W2:Y:S01]  /*2ea30*/  LDL.LU.64 R26, [R1+0xa00] ;  /* 0x000a0000011a7983 */ /* 0x000ea20000300a00 */
[----:B---3--:R-:W-:-:S03]  /*2ea40*/  IMAD.WIDE R38, R4, 0x4, R36 ;  /* 0x0000000404267825 */ /* 0x008fc600078e0224 */
[----:B------:R-:W3:Y:S01]  /*2ea50*/  LDL.LU.64 R20, [R1+0x9f8] ;  /* 0x0009f80001147983 */ /* 0x000ee20000300a00 */
[----:B----4-:R-:W-:-:S03]  /*2ea60*/  IMAD.WIDE R36, R4, 0x4, R34 ;  /* 0x0000000404247825 */ /* 0x010fc600078e0222 */
[----:B--2---:R-:W2:Y:S04]  /*2ea70*/  LDL.LU.64 R12, [R1+0x9f0] ;  /* 0x0009f000010c7983 */ /* 0x004ea80000300a00 */
[----:B------:R-:W-:Y:S01]  /*2ea80*/  STL.64 [R1+0xa68], R38 ;  /* 0x000a682601007387 */ /* 0x000fe20000100a00 */
[----:B------:R-:W-:-:S03]  /*2ea90*/  IMAD.WIDE R34, R4, 0x4, R222 ;  /* 0x0000000404227825 */ /* 0x000fc600078e02de */
[----:B------:R-:W4:Y:S01]  /*2eaa0*/  LDL.LU.64 R222, [R1+0x9e8] ;  /* 0x0009e80001de7983 */ /* 0x000f220000300a00 */
[----:B------:R-:W-:-:S03]  /*2eab0*/  IMAD.WIDE R30, R4, 0x4, R30 ;  /* 0x00000004041e7825 */ /* 0x000fc600078e021e */
[----:B------:R-:W-:Y:S04]  /*2eac0*/  STL.64 [R1+0xa80], R36 ;  /* 0x000a802401007387 */ /* 0x000fe80000100a00 */
[----:B------:R-:W-:Y:S04]  /*2ead0*/  STL.64 [R1+0xb38], R34 ;  /* 0x000b382201007387 */ /* 0x000fe80000100a00 */
[----:B------:R1:W-:Y:S01]  /*2eae0*/  STL.64 [R1+0xbc8], R30 ;  /* 0x000bc81e01007387 */ /* 0x0003e20000100a00 */
[----:B------:R-:W-:-:S04]  /*2eaf0*/  IMAD.WIDE R192, R4, 0x4, R24 ;  /* 0x0000000404c07825 */ /* 0x000fc800078e0218 */
[C---:B------:R-:W-:Y:S02]  /*2eb00*/  IMAD.WIDE R132, R4.reuse, 0x4, R8 ;  /* 0x0000000404847825 */ /* 0x040fe400078e0208 */
[----:B------:R-:W4:Y:S02]  /*2eb10*/  LDL.LU.64 R8, [R1+0x9e0] ;  /* 0x0009e00001087983 */ /* 0x000f240000300a00 */
[C---:B------:R-:W-:Y:S02]  /*2eb20*/  IMAD.WIDE R18, R4.reuse, 0x4, R18 ;  /* 0x0000000404127825 */ /* 0x040fe400078e0212 */
[----:B------:R-:W-:Y:S04]  /*2eb30*/  STL.64 [R1+0xc38], R192 ;  /* 0x000c38c001007387 */ /* 0x000fe80000100a00 */
[----:B------:R-:W-:Y:S01]  /*2eb40*/  STL.64 [R1+0x1678], R192 ;  /* 0x001678c001007387 */ /* 0x000fe20000100a00 */
[----:B------:R-:W-:-:S03]  /*2eb50*/  IMAD.WIDE R16, R4, 0x4, R16 ;  /* 0x0000000404107825 */ /* 0x000fc600078e0210 */
[----:B------:R1:W-:Y:S04]  /*2eb60*/  STL.64 [R1+0x1f0], R18 ;  /* 0x0001f01201007387 */ /* 0x0003e80000100a00 */
[----:B-1----:R-:W4:Y:S01]  /*2eb70*/  LDL.LU.64 R30, [R1+0x9d8] ;  /* 0x0009d800011e7983 */ /* 0x002f220000300a00 */
[----:B------:R-:W-:-:S03]  /*2eb80*/  IMAD.WIDE R68, R4, 0x4, R22 ;  /* 0x0000000404447825 */ /* 0x000fc600078e0216 */
[----:B------:R-:W4:Y:S01]  /*2eb90*/  LDL.LU.64 R18, [R1+0x9d0] ;  /* 0x0009d00001127983 */ /* 0x000f220000300a00 */
[----:B------:R-:W-:-:S03]  /*2eba0*/  IMAD.WIDE R14, R4, 0x4, R14 ;  /* 0x00000004040e7825 */ /* 0x000fc600078e020e */
[----:B------:R1:W-:Y:S04]  /*2ebb0*/  STL.64 [R1+0xa28], R16 ;  /* 0x000a281001007387 */ /* 0x0003e80000100a00 */
[----:B------:R-:W-:Y:S04]  /*2ebc0*/  STL.64 [R1+0xc80], R132 ;  /* 0x000c808401007387 */ /* 0x000fe80000100a00 */
[----:B------:R-:W-:Y:S04]  /*2ebd0*/  STL.64 [R1+0x1680], R132 ;  /* 0x0016808401007387 */ /* 0x000fe80000100a00 */
[----:B------:R-:W4:Y:S04]  /*2ebe0*/  LDL.LU.64 R24, [R1+0x9c8] ;  /* 0x0009c80001187983 */ /* 0x000f280000300a00 */
[----:B------:R-:W4:Y:S04]  /*2ebf0*/  LDL.LU.64 R22, [R1+0x9c0] ;  /* 0x0009c00001167983 */ /* 0x000f280000300a00 */
[----:B------:R1:W-:Y:S04]  /*2ec00*/  STL.64 [R1+0xa48], R14 ;  /* 0x000a480e01007387 */ /* 0x0003e80000100a00 */
[----:B-1----:R-:W4:Y:S01]  /*2ec10*/  LDL.LU.64 R16, [R1+0x9b8] ;  /* 0x0009b80001107983 */ /* 0x002f220000300a00 */
[----:B------:R-:W-:-:S03]  /*2ec20*/  IMAD.WIDE R34, R4, 0x4, R220 ;  /* 0x0000000404227825 */ /* 0x000fc600078e02dc */
[----:B------:R-:W4:Y:S04]  /*2ec30*/  LDL.LU.64 R14, [R1+0x9b0] ;  /* 0x0009b000010e7983 */ /* 0x000f280000300a00 */
[----:B------:R-:W-:Y:S04]  /*2ec40*/  STL.64 [R1+0xca8], R68 ;  /* 0x000ca84401007387 */ /* 0x000fe80000100a00 */
[----:B------:R-:W-:Y:S04]  /*2ec50*/  STL.64 [R1+0x1688], R68 ;  /* 0x0016884401007387 */ /* 0x000fe80000100a00 */
[----:B------:R-:W4:Y:S01]  /*2ec60*/  LDL.LU.64 R220, [R1+0x9a8] ;  /* 0x0009a80001dc7983 */ /* 0x000f220000300a00 */
[----:B------:R-:W-:-:S03]  /*2ec70*/  IMAD.WIDE R32, R4, 0x4, R32 ;  /* 0x0000000404207825 */ /* 0x000fc600078e0220 */
[----:B------:R-:W-:Y:S01]  /*2ec80*/  STL.64 [R1+0xb10], R34 ;  /* 0x000b102201007387 */ /* 0x000fe20000100a00 */
[----:B------:R-:W-:-:S03]  /*2ec90*/  IMAD.WIDE R190, R4, 0x4, R28 ;  /* 0x0000000404be7825 */ /* 0x000fc600078e021c */
[----:B------:R-:W-:Y:S01]  /*2eca0*/  STL.64 [R1+0xba8], R32 ;  /* 0x000ba82001007387 */ /* 0x000fe20000100a00 */
[----:B---3--:R-:W-:-:S04]  /*2ecb0*/  IMAD.WIDE R66, R4, 0x4, R20 ;  /* 0x0000000404427825 */ /* 0x008fc800078e0214 */
[C---:B--2---:R-:W-:Y:S02]  /*2ecc0*/  IMAD.WIDE R20, R4.reuse, 0x4, R12 ;  /* 0x0000000404147825 */ /* 0x044fe400078e020c */
[----:B------:R-:W2:Y:S02]  /*2ecd0*/  LDL.LU.64 R12, [R1+0x9a0] ;  /* 0x0009a000010c7983 */ /* 0x000ea40000300a00 */
[C---:B------:R-:W-:Y:S02]  /*2ece0*/  IMAD.WIDE R130, R4.reuse, 0x4, R26 ;  /* 0x0000000404827825 */ /* 0x040fe400078e021a */
[----:B------:R-:W-:Y:S02]  /*2ecf0*/  STL.64 [R1+0xc20], R190 ;  /* 0x000c20be01007387 */ /* 0x000fe40000100a00 */
[C---:B----4-:R-:W-:Y:S02]  /*2ed00*/  IMAD.WIDE R26, R4.reuse, 0x4, R222 ;  /* 0x00000004041a7825 */ /* 0x050fe400078e02de */
[----:B------:R1:W-:Y:S04]  /*2ed10*/  STL.64 [R1+0x1f8], R20 ;  /* 0x0001f81401007387 */ /* 0x0003e80000100a00 */
[----:B------:R-:W-:Y:S04]  /*2ed20*/  STL.64 [R1+0x1690], R190 ;  /* 0x001690be01007387 */ /* 0x000fe80000100a00 */
[----:B-1----:R-:W3:Y:S04]  /*2ed30*/  LDL.LU.64 R20, [R1+0x998] ;  /* 0x0009980001147983 */ /* 0x002ee80000300a00 */
[----:B------:R-:W-:Y:S04]  /*2ed40*/  STL.64 [R1+0xc70], R130 ;  /* 0x000c708201007387 */ /* 0x000fe80000100a00 */
[----:B------:R1:W-:Y:S01]  /*2ed50*/  STL.64 [R1+0x9e8], R26 ;  /* 0x0009e81a01007387 */ /* 0x0003e20000100a00 */
[----:B------:R-:W-:-:S03]  /*2ed60*/  IMAD.WIDE R8, R4, 0x4, R8 ;  /* 0x0000000404087825 */ /* 0x000fc600078e0208 */
[----:B------:R-:W-:Y:S04]  /*2ed70*/  STL.64 [R1+0x1698], R130 ;  /* 0x0016988201007387 */ /* 0x000fe80000100a00 */
[----:B------:R-:W4:Y:S04]  /*2ed80*/  LDL.LU.64 R32, [R1+0x990] ;  /* 0x0009900001207983 */ /* 0x000f280000300a00 */
[----:B------:R-:W4:Y:S04]  /*2ed90*/  LDL.LU.64 R222, [R1+0x988] ;  /* 0x0009880001de7983 */ /* 0x000f280000300a00 */
[----:B------:R1:W-:Y:S04]  /*2eda0*/  STL.64 [R1+0xa10], R8 ;  /* 0x000a100801007387 */ /* 0x0003e80000100a00 */
[----:B------:R-:W4:Y:S04]  /*2edb0*/  LDL.LU.64 R28, [R1+0x980] ;  /* 0x00098000011c7983 */ /* 0x000f280000300a00 */
[----:B-1----:R-:W4:Y:S01]  /*2edc0*/  LDL.LU.64 R26, [R1+0x978] ;  /* 0x00097800011a7983 */ /* 0x002f220000300a00 */
[----:B------:R-:W-:-:S03]  /*2edd0*/  IMAD.WIDE R34, R4, 0x4, R30 ;  /* 0x0000000404227825 */ /* 0x000fc600078e021e */
[----:B------:R-:W4:Y:S01]  /*2ede0*/  LDL.LU.64 R8, [R1+0x970] ;  /* 0x0009700001087983 */ /* 0x000f220000300a00 */
[----:B------:R-:W-:-:S03]  /*2edf0*/  IMAD.WIDE R30, R4, 0x4, R18 ;  /* 0x00000004041e7825 */ /* 0x000fc600078e0212 */
[----:B------:R-:W-:Y:S04]  /*2ee00*/  STL.64 [R1+0xca0], R66 ;  /* 0x000ca04201007387 */ /* 0x000fe80000100a00 */
[----:B------:R-:W-:Y:S04]  /*2ee10*/  STL.64 [R1+0x16a0], R66 ;  /* 0x0016a04201007387 */ /* 0x000fe80000100a00 */
[----:B------:R-:W4:Y:S04]  /*2ee20*/  LDL.LU.64 R18, [R1+0x968] ;  /* 0x0009680001127983 */ /* 0x000f280000300a00 */
[----:B------:R-:W-:Y:S01]  /*2ee30*/  STL.64 [R1+0xae8], R34 ;  /* 0x000ae82201007387 */ /* 0x000fe20000100a00 */
[----:B------:R-:W-:-:S03]  /*2ee40*/  IMAD.WIDE R188, R4, 0x4, R24 ;  /* 0x0000000404bc7825 */ /* 0x000fc600078e0218 */
[----:B------:R1:W-:Y:S01]  /*2ee50*/  STL.64 [R1+0xb88], R30 ;  /* 0x000b881e01007387 */ /* 0x0003e20000100a00 */
[----:B------:R-:W-:-:S04]  /*2ee60*/  IMAD.WIDE R64, R4, 0x4, R16 ;  /* 0x0000000404407825 */ /* 0x000fc800078e0210 */
[C---:B------:R-:W-:Y:S02]  /*2ee70*/  IMAD.WIDE R16, R4.reuse, 0x4, R14 ;  /* 0x0000000404107825 */ /* 0x040fe400078e020e */
[----:B------:R-:W4:Y:S04]  /*2ee80*/  LDL.LU.64 R14, [R1+0x960] ;  /* 0x00096000010e7983 */ /* 0x000f280000300a00 */
[----:B------:R-:W-:Y:S04]  /*2ee90*/  STL.64 [R1+0xc08], R188 ;  /* 0x000c08bc01007387 */ /* 0x000fe80000100a00 */
[----:B------:R1:W-:Y:S04]  /*2eea0*/  STL.64 [R1+0x200], R16 ;  /* 0x0002001001007387 */ /* 0x0003e80000100a00 */
[----:B------:R-:W-:Y:S04]  /*2eeb0*/  STL.64 [R1+0x16a8], R188 ;  /* 0x0016a8bc01007387 */ /* 0x000fe80000100a00 */
[----:B-1----:R-:W4:Y:S01]  /*2eec0*/  LDL.LU.64 R30, [R1+0x958] ;  /* 0x00095800011e7983 */ /* 0x002f220000300a00 */
[----:B------:R-:W-:-:S03]  /*2eed0*/  IMAD.WIDE R16, R4, 0x4, R220 ;  /* 0x0000000404107825 */ /* 0x000fc600078e02dc */
[----:B------:R-:W4:Y:S01]  /*2eee0*/  LDL.LU.64 R220, [R1+0x950] ;  /* 0x0009500001dc7983 */ /* 0x000f220000300a00 */
[----:B------:R-:W-:-:S03]  /*2eef0*/  IMAD.WIDE R128, R4, 0x4, R22 ;  /* 0x0000000404807825 */ /* 0x000fc600078e0216 */
[----:B------:R1:W-:Y:S04]  /*2ef00*/  STL.64 [R1+0x900], R16 ;  /* 0x0009001001007387 */ /* 0x0003e80000100a00 */
[----:B------:R-:W4:Y:S04]  /*2ef10*/  LDL.LU.64 R24, [R1+0x948] ;  /* 0x0009480001187983 */ /* 0x000f280000300a00 */
[----:B------:R-:W4:Y:S04]  /*2ef20*/  LDL.LU.64 R22, [R1+0x940] ;  /* 0x0009400001167983 */ /* 0x000f280000300a00 */
[----:B-1----:R-:W4:Y:S04]  /*2ef30*/  LDL.LU.64 R16, [R1+0x938] ;  /* 0x0009380001107983 */ /* 0x002f280000300a00 */
[----:B------:R-:W-:Y:S04]  /*2ef40*/  STL.64 [R1+0xc60], R128 ;  /* 0x000c608001007387 */ /* 0x000fe80000100a00 */
[----:B------:R-:W-:Y:S01]  /*2ef50*/  STL.64 [R1+0x16b0], R128 ;  /* 0x0016b08001007387 */ /* 0x000fe20000100a00 */
[----:B--2---:R-:W-:-:S03]  /*2ef60*/  IMAD.WIDE R34, R4, 0x4, R12 ;  /* 0x0000000404227825 */ /* 0x004fc600078e020c */
[----:B------:R-:W2:Y:S04]  /*2ef70*/  LDL.LU.64 R12, [R1+0x8c0] ;  /* 0x0008c000010c7983 */ /* 0x000ea80000300a00 */
[----:B------:R-:W-:Y:S04]  /*2ef80*/  STL.64 [R1+0xc98], R64 ;  /* 0x000c984001007387 */ /* 0x000fe80000100a00 */
[----:B------:R3:W-:Y:S04]  /*2ef90*/  STL.64 [R1+0x9d8], R34 ;  /* 0x0009d82201007387 */ /* 0x0007e80000100a00 */
[----:B------:R-:W-:Y:S01]  /*2efa0*/  STL.64 [R1+0x16b8], R64 ;  /* 0x0016b84001007387 */ /* 0x000fe20000100a00 */
[----:B---3--:R-:W-:-:S03]  /*2efb0*/  IMAD.WIDE R34, R4, 0x4, R20 ;  /* 0x0000000404227825 */ /* 0x008fc600078e0214 */
[----:B------:R-:W3:Y:S04]  /*2efc0*/  LDL.LU.64 R20, [R1+0x8b0] ;  /* 0x0008b00001147983 */ /* 0x000ee80000300a00 */
[----:B------:R-:W-:Y:S01]  /*2efd0*/  STL.64 [R1+0xac0], R34 ;  /* 0x000ac02201007387 */ /* 0x000fe20000100a00 */
[----:B----4-:R-:W-:-:S04]  /*2efe0*/  IMAD.WIDE R32, R4, 0x4, R32 ;  /* 0x0000000404207825 */ /* 0x010fc800078e0220 */
[C---:B------:R-:W-:Y:S02]  /*2eff0*/  IMAD.WIDE R186, R4.reuse, 0x4, R222 ;  /* 0x0000000404ba7825 */ /* 0x040fe400078e02de */
[----:B------:R-:W4:Y:S04]  /*2f000*/  LDL.LU.64 R222, [R1+0x8a8] ;  /* 0x0008a80001de7983 */ /* 0x000f280000300a00 */
[----:B------:R-:W-:Y:S01]  /*2f010*/  STL.64 [R1+0xb68], R32 ;  /* 0x000b682001007387 */ /* 0x000fe20000100a00 */
[----:B------:R-:W-:-:S04]  /*2f020*/  IMAD.WIDE R62, R4, 0x4, R26 ;  /* 0x00000004043e7825 */ /* 0x000fc800078e021a */
[C---:B------:R-:W-:Y:S02]  /*2f030*/  IMAD.WIDE R26, R4.reuse, 0x4, R8 ;  /* 0x00000004041a7825 */ /* 0x040fe400078e0208 */
[----:B------:R-:W4:Y:S02]  /*2f040*/  LDL.LU.64 R8, [R1+0x8a0] ;  /* 0x0008a00001087983 */ /* 0x000f240000300a00 */
[C---:B------:R-:W-:Y:S02]  /*2f050*/  IMAD.WIDE R126, R4.reuse, 0x4, R28 ;  /* 0x00000004047e7825 */ /* 0x040fe400078e021c */
[----:B------:R-:W-:Y:S04]  /*2f060*/  STL.64 [R1+0xbf0], R186 ;  /* 0x000bf0ba01007387 */ /* 0x000fe80000100a00 */
[----:B------:R1:W-:Y:S01]  /*2f070*/  STL.64 [R1+0x210], R26 ;  /* 0x0002101a01007387 */ /* 0x0003e20000100a00 */
[----:B------:R-:W-:-:S03]  /*2f080*/  IMAD.WIDE R18, R4, 0x4, R18 ;  /* 0x0000000404127825 */ /* 0x000fc600078e0212 */
[----:B------:R-:W-:Y:S04]  /*2f090*/  STL.64 [R1+0x16c0], R186 ;  /* 0x0016c0ba01007387 */ /* 0x000fe80000100a00 */
[----:B------:R-:W4:Y:S04]  /*2f0a0*/  LDL.LU.64 R28, [R1+0x898] ;  /* 0x00089800011c7983 */ /* 0x000f280000300a00 */
[----:B-1----:R-:W4:Y:S04]  /*2f0b0*/  LDL.LU.64 R26, [R1+0x888] ;  /* 0x00088800011a7983 */ /* 0x002f280000300a00 */
[----:B------:R1:W-:Y:S04]  /*2f0c0*/  STL.64 [R1+0x8c8], R18 ;  /* 0x0008c81201007387 */ /* 0x0003e80000100a00 */
[----:B-1----:R-:W4:Y:S01]  /*2f0d0*/  LDL.LU.64 R18, [R1+0x880] ;  /* 0x0008800001127983 */ /* 0x002f220000300a00 */
[----:B------:R-:W-:-:S03]  /*2f0e0*/  IMAD.WIDE R32, R4, 0x4, R14 ;  /* 0x0000000404207825 */ /* 0x000fc600078e020e */
[----:B------:R-:W-:Y:S04]  /*2f0f0*/  STL.64 [R1+0xc50], R126 ;  /* 0x000c507e01007387 */ /* 0x000fe80000100a00 */
[----:B------:R-:W-:Y:S04]  /*2f100*/  STL.64 [R1+0x16c8], R126 ;  /* 0x0016c87e01007387 */ /* 0x000fe80000100a00 */
[----:B------:R-:W4:Y:S04]  /*2f110*/  LDL.LU.64 R14, [R1+0x870] ;  /* 0x00087000010e7983 */ /* 0x000f280000300a00 */
[----:B------:R-:W-:Y:S04]  /*2f120*/  STL.64 [R1+0xc90], R62 ;  /* 0x000c903e01007387 */ /* 0x000fe80000100a00 */
[----:B------:R1:W-:Y:S04]  /*2f130*/  STL.64 [R1+0x9a8], R32 ;  /* 0x0009a82001007387 */ /* 0x0003e80000100a00 */
[----:B------:R-:W-:Y:S01]  /*2f140*/  STL.64 [R1+0x16d0], R62 ;  /* 0x0016d03e01007387 */ /* 0x000fe20000100a00 */
[----:B-1----:R-:W-:-:S04]  /*2f150*/  IMAD.WIDE R32, R4, 0x4, R30 ;  /* 0x0000000404207825 */ /* 0x002fc800078e021e */
[C---:B------:R-:W-:Y:S02]  /*2f160*/  IMAD.WIDE R30, R4.reuse, 0x4, R220 ;  /* 0x00000004041e7825 */ /* 0x040fe400078e02dc */
[----:B------:R-:W4:Y:S02]  /*2f170*/  LDL.LU.64 R220, [R1+0x868] ;  /* 0x0008680001dc7983 */ /* 0x000f240000300a00 */
[C---:B------:R-:W-:Y:S02]  /*2f180*/  IMAD.WIDE R60, R4.reuse, 0x4, R16 ;  /* 0x00000004043c7825 */ /* 0x040fe400078e0210 */
[----:B------:R-:W-:Y:S04]  /*2f190*/  STL.64 [R1+0xa98], R32 ;  /* 0x000a982001007387 */ /* 0x000fe80000100a00 */
[----:B------:R-:W-:Y:S01]  /*2f1a0*/  STL.64 [R1+0xb48], R30 ;  /* 0x000b481e01007387 */ /* 0x000fe20000100a00 */
[----:B------:R-:W-:-:S03]  /*2f1b0*/  IMAD.WIDE R184, R4, 0x4, R24 ;  /* 0x0000000404b87825 */ /* 0x000fc600078e0218 */
[----:B------:R-:W4:Y:S01]  /*2f1c0*/  LDL.LU.64 R16, [R1+0x860] ;  /* 0x0008600001107983 */ /* 0x000f220000300a00 */
[----:B------:R-:W-:-:S04]  /*2f1d0*/  IMAD.WIDE R124, R4, 0x4, R22 ;  /* 0x00000004047c7825 */ /* 0x000fc800078e0216 */
[C---:B--2---:R-:W-:Y:S02]  /*2f1e0*/  IMAD.WIDE R22, R4.reuse, 0x4, R12 ;  /* 0x0000000404167825 */ /* 0x044fe400078e020c */
[----:B------:R-:W2:Y:S04]  /*2f1f0*/  LDL.LU.64 R12, [R1+0x850] ;  /* 0x00085000010c7983 */ /* 0x000ea80000300a00 */
[----:B------:R-:W-:Y:S04]  /*2f200*/  STL.64 [R1+0xbd8], R184 ;  /* 0x000bd8b801007387 */ /* 0x000fe80000100a00 */
[----:B------:R-:W-:Y:S04]  /*2f210*/  STL.64 [R1+0x220], R22 ;  /* 0x0002201601007387 */ /* 0x000fe80000100a00 */
[----:B------:R-:W-:Y:S04]  /*2f220*/  STL.64 [R1+0x16d8], R184 ;  /* 0x0016d8b801007387 */ /* 0x000fe80000100a00 */
[----:B------:R-:W-:Y:S01]  /*2f230*/  STL.64 [R1+0xc40], R124 ;  /* 0x000c407c01007387 */ /* 0x000fe20000100a00 */
[----:B---3--:R-:W-:-:S03]  /*2f240*/  IMAD.WIDE R20, R4, 0x4, R20 ;  /* 0x0000000404147825 */ /* 0x008fc600078e0214 */
[----:B------:R-:W-:Y:S04]  /*2f250*/  STL.64 [R1+0x16e0], R124 ;  /* 0x0016e07c01007387 */ /* 0x000fe80000100a00 */
[----:B------:R4:W-:Y:S04]  /*2f260*/  STL.64 [R1+0x8b0], R20 ;  /* 0x0008b01401007387 */ /* 0x0009e80000100a00 */
[----:B------:R-:W3:Y:S01]  /*2f270*/  LDL.LU.64 R24, [R1+0x848] ;  /* 0x0008480001187983 */ /* 0x000ee20000300a00 */
[----:B----4-:R-:W-:-:S03]  /*2f280*/  IMAD.WIDE R20, R4, 0x4, R222 ;  /* 0x0000000404147825 */ /* 0x010fc600078e02de */
[----:B------:R-:W4:Y:S04]  /*2f290*/  LDL.LU.64 R222, [R1+0x838] ;  /* 0x0008380001de7983 */ /* 0x000f280000300a00 */
[----:B------:R1:W-:Y:S04]  /*2f2a0*/  STL.64 [R1+0x978], R20 ;  /* 0x0009781401007387 */ /* 0x0003e80000100a00 */
[----:B------:R-:W-:Y:S04]  /*2f2b0*/  STL.64 [R1+0xc88], R60 ;  /* 0x000c883c01007387 */ /* 0x000fe80000100a00 */
[----:B------:R-:W-:Y:S01]  /*2f2c0*/  STL.64 [R1+0x16e8], R60 ;  /* 0x0016e83c01007387 */ /* 0x000fe20000100a00 */
[----:B------:R-:W-:-:S03]  /*2f2d0*/  IMAD.WIDE R124, R4, 0x4, R8 ;  /* 0x00000004047c7825 */ /* 0x000fc600078e0208 */
[----:B------:R-:W4:Y:S04]  /*2f2e0*/  LDL.LU.64 R22, [R1+0x830] ;  /* 0x0008300001167983 */ /* 0x000f280000300a00 */
[----:B-1----:R-:W4:Y:S04]  /*2f2f0*/  LDL.LU.64 R20, [R1+0x828] ;  /* 0x0008280001147983 */ /* 0x002f280000300a00 */
[----:B------:R-:W4:Y:S01]  /*2f300*/  LDL.LU.64 R8, [R1+0x818] ;  /* 0x0008180001087983 */ /* 0x000f220000300a00 */
[----:B------:R-:W-:-:S04]  /*2f310*/  IMAD.WIDE R62, R4, 0x4, R28 ;  /* 0x00000004043e7825 */ /* 0x000fc800078e021c */
[----:B------:R-:W-:-:S04]  /*2f320*/  IMAD.WIDE R182, R4, 0x4, R26 ;  /* 0x0000000404b67825 */ /* 0x000fc800078e021a */
[C---:B------:R-:W-:Y:S02]  /*2f330*/  IMAD.WIDE R122, R4.reuse, 0x4, R18 ;  /* 0x00000004047a7825 */ /* 0x040fe400078e0212 */
[----:B------:R-:W4:Y:S04]  /*2f340*/  LDL.LU.64 R18, [R1+0x810] ;  /* 0x0008100001127983 */ /* 0x000f280000300a00 */
[----:B------:R-:W-:Y:S04]  /*2f350*/  STL.64 [R1+0xa60], R124 ;  /* 0x000a607c01007387 */ /* 0x000fe80000100a00 */
[----:B------:R-:W-:Y:S01]  /*2f360*/  STL.64 [R1+0x17c8], R124 ;  /* 0x0017c87c01007387 */ /* 0x000fe20000100a00 */
[----:B------:R-:W-:-:S03]  /*2f370*/  IMAD.WIDE R58, R4, 0x4, R14 ;  /* 0x00000004043a7825 */ /* 0x000fc600078e020e */
        /* <DEDUP_REMOVED lines=8> */
[----:B------:R-:W-:Y:S04]  /*2f400*/  STL.64 [R1+0x1700], R182 ;  /* 0x001700b601007387 */ /* 0x000fe80000100a00 */
[----:B------:R-:W-:Y:S04]  /*2f410*/  STL.64 [R1+0xc28], R122 ;  /* 0x000c287a01007387 */ /* 0x000fe80000100a00 */
[----:B------:R-:W-:Y:S04]  /*2f420*/  STL.64 [R1+0x1708], R122 ;  /* 0x0017087a01007387 */ /* 0x000fe80000100a00 */
[----:B------:R1:W-:Y:S04]  /*2f430*/  STL.64 [R1+0x868], R16 ;  /* 0x0008681001007387 */ /* 0x0003e80000100a00 */
[----:B------:R-:W4:Y:S04]  /*2f440*/  LDL.LU.64 R30, [R1+0x7f0] ;  /* 0x0007f000011e7983 */ /* 0x000f280000300a00 */
[----:B------:R-:W4:Y:S01]  /*2f450*/  LDL.LU.64 R28, [R1+0x7e0] ;  /* 0x0007e000011c7983 */ /* 0x000f220000300a00 */
[----:B--2---:R-:W-:-:S05]  /*2f460*/  IMAD.WIDE R12, R4, 0x4, R12 ;  /* 0x00000004040c7825 */ /* 0x004fca00078e020c */
[----:B------:R2:W-:Y:S04]  /*2f470*/  STL.64 [R1+0x948], R12 ;  /* 0x0009480c01007387 */ /* 0x0005e80000100a00 */
[----:B-1----:R-:W4:Y:S04]  /*2f480*/  LDL.LU.64 R16, [R1+0x7d8] ;  /* 0x0007d80001107983 */ /* 0x002f280000300a00 */
[----:B------:R-:W4:Y:S04]  /*2f490*/  LDL.LU.64 R26, [R1+0x7c8] ;  /* 0x0007c800011a7983 */ /* 0x000f280000300a00 */
[----:B--2---:R-:W2:Y:S04]  /*2f4a0*/  LDL.LU.64 R12, [R1+0x7c0] ;  /* 0x0007c000010c7983 */ /* 0x004ea80000300a00 */
[----:B------:R-:W-:Y:S04]  /*2f4b0*/  STL.64 [R1+0xc78], R58 ;  /* 0x000c783a01007387 */ /* 0x000fe80000100a00 */
[----:B------:R-:W-:Y:S01]  /*2f4c0*/  STL.64 [R1+0x1710], R58 ;  /* 0x0017103a01007387 */ /* 0x000fe20000100a00 */
[----:B---3--:R-:W-:-:S04]  /*2f4d0*/  IMAD.WIDE R24, R4, 0x4, R24 ;  /* 0x0000000404187825 */ /* 0x008fc800078e0218 */
[C---:B----4-:R-:W-:Y:S02]  /*2f4e0*/  IMAD.WIDE R126, R4.reuse, 0x4, R222 ;  /* 0x00000004047e7825 */ /* 0x050fe400078e02de */
[----:B------:R-:W3:Y:S04]  /*2f4f0*/  LDL.LU.64 R222, [R1+0x7b8] ;  /* 0x0007b80001de7983 */ /* 0x000ee80000300a00 */
[----:B------:R1:W-:Y:S04]  /*2f500*/  STL.64 [R1+0xa30], R24 ;  /* 0x000a301801007387 */ /* 0x0003e80000100a00 */
[----:B-1----:R-:W4:Y:S01]  /*2f510*/  LDL.LU.64 R24, [R1+0x7b0] ;  /* 0x0007b00001187983 */ /* 0x002f220000300a00 */
[----:B------:R-:W-:-:S04]  /*2f520*/  IMAD.WIDE R180, R4, 0x4, R22 ;  /* 0x0000000404b47825 */ /* 0x000fc800078e0216 */
[C---:B------:R-:W-:Y:S02]  /*2f530*/  IMAD.WIDE R56, R4.reuse, 0x4, R8 ;  /* 0x0000000404387825 */ /* 0x040fe400078e0208 */
[----:B------:R-:W4:Y:S04]  /*2f540*/  LDL.LU.64 R8, [R1+0x7a8] ;  /* 0x0007a80001087983 */ /* 0x000f280000300a00 */
[----:B------:R-:W-:Y:S04]  /*2f550*/  STL.64 [R1+0xaf8], R126 ;  /* 0x000af87e01007387 */ /* 0x000fe80000100a00 */
[----:B------:R-:W-:Y:S04]  /*2f560*/  STL.64 [R1+0x1718], R126 ;  /* 0x0017187e01007387 */ /* 0x000fe80000100a00 */
[----:B------:R-:W4:Y:S01]  /*2f570*/  LDL.LU.64 R22, [R1+0x7a0] ;  /* 0x0007a00001167983 */ /* 0x000f220000300a00 */
[----:B------:R-:W-:-:S03]  /*2f580*/  IMAD.WIDE R120, R4, 0x4, R20 ;  /* 0x0000000404787825 */ /* 0x000fc600078e0214 */
[----:B------:R-:W-:Y:S01]  /*2f590*/  STL.64 [R1+0xb98], R180 ;  /* 0x000b98b401007387 */ /* 0x000fe20000100a00 */
[----:B------:R-:W-:-:S05]  /*2f5a0*/  IMAD.WIDE R18, R4, 0x4, R18 ;  /* 0x0000000404127825 */ /* 0x000fca00078e0212 */
[----:B------:R-:W-:Y:S04]  /*2f5b0*/  STL.64 [R1+0x230], R18 ;  /* 0x0002301201007387 */ /* 0x000fe80000100a00 */
[----:B------:R-:W-:Y:S01]  /*2f5c0*/  STL.64 [R1+0x1720], R180 ;  /* 0x001720b401007387 */ /* 0x000fe20000100a00 */
[----:B------:R-:W-:-:S03]  /*2f5d0*/  IMAD.WIDE R14, R4, 0x4, R14 ;  /* 0x00000004040e7825 */ /* 0x000fc600078e020e */
[----:B------:R-:W4:Y:S04]  /*2f5e0*/  LDL.LU.64 R20, [R1+0x798] ;  /* 0x0007980001147983 */ /* 0x000f280000300a00 */
[----:B------:R-:W-:Y:S04]  /*2f5f0*/  STL.64 [R1+0xc10], R120 ;  /* 0x000c107801007387 */ /* 0x000fe80000100a00 */
[----:B------:R1:W-:Y:S04]  /*2f600*/  STL.64 [R1+0x820], R14 ;  /* 0x0008200e01007387 */ /* 0x0003e80000100a00 */
[----:B------:R-:W-:Y:S04]  /*2f610*/  STL.64 [R1+0x1728], R120 ;  /* 0x0017287801007387 */ /* 0x000fe80000100a00 */
[----:B-1----:R-:W4:Y:S04]  /*2f620*/  LDL.LU.64 R14, [R1+0x790] ;  /* 0x00079000010e7983 */ /* 0x002f280000300a00 */
[----:B------:R-:W4:Y:S01]  /*2f630*/  LDL.LU.64 R18, [R1+0x788] ;  /* 0x0007880001127983 */ /* 0x000f220000300a00 */
[----:B------:R-:W-:-:S05]  /*2f640*/  IMAD.WIDE R32, R4, 0x4, R220 ;  /* 0x0000000404207825 */ /* 0x000fca00078e02dc */
[----:B------:R-:W-:Y:S04]  /*2f650*/  STL.64 [R1+0x920], R32 ;  /* 0x0009202001007387 */ /* 0x000fe80000100a00 */
[----:B------:R-:W4:Y:S04]  /*2f660*/  LDL.LU.64 R220, [R1+0x780] ;  /* 0x0007800001dc7983 */ /* 0x000f280000300a00 */
[----:B------:R-:W-:Y:S04]  /*2f670*/  STL.64 [R1+0xc68], R56 ;  /* 0x000c683801007387 */ /* 0x000fe80000100a00 */
[----:B------:R-:W-:Y:S01]  /*2f680*/  STL.64 [R1+0x1730], R56 ;  /* 0x0017303801007387 */ /* 0x000fe20000100a00 */
[----:B------:R-:W-:-:S04]  /*2f690*/  IMAD.WIDE R30, R4, 0x4, R30 ;  /* 0x00000004041e7825 */ /* 0x000fc800078e021e */
[C---:B------:R-:W-:Y:S01]  /*2f6a0*/  IMAD.WIDE R186, R4.reuse, 0x4, R28 ;  /* 0x0000000404ba7825 */ /* 0x040fe200078e021c */
[----:B------:R-:W-:Y:S03]  /*2f6b0*/  STL.64 [R1+0x9f8], R30 ;  /* 0x0009f81e01007387 */ /* 0x000fe60000100a00 */
[C---:B------:R-:W-:Y:S02]  /*2f6c0*/  IMAD.WIDE R178, R4.reuse, 0x4, R16 ;  /* 0x0000000404b27825 */ /* 0x040fe400078e0210 */
[----:B------:R-:W4:Y:S02]  /*2f6d0*/  LDL.LU.64 R16, [R1+0x778] ;  /* 0x0007780001107983 */ /* 0x000f240000300a00 */
[----:B------:R-:W-:-:S04]  /*2f6e0*/  IMAD.WIDE R118, R4, 0x4, R26 ;  /* 0x0000000404767825 */ /* 0x000fc800078e021a */
[C---:B--2---:R-:W-:Y:S02]  /*2f6f0*/  IMAD.WIDE R54, R4.reuse, 0x4, R12 ;  /* 0x0000000404367825 */ /* 0x044fe400078e020c */
[----:B------:R-:W2:Y:S04]  /*2f700*/  LDL.LU.64 R12, [R1+0x770] ;  /* 0x00077000010c7983 */ /* 0x000ea80000300a00 */
[----:B------:R-:W-:Y:S04]  /*2f710*/  STL.64 [R1+0xad0], R186 ;  /* 0x000ad0ba01007387 */ /* 0x000fe80000100a00 */
[----:B------:R-:W-:Y:S01]  /*2f720*/  STL.64 [R1+0x1738], R186 ;  /* 0x001738ba01007387 */ /* 0x000fe20000100a00 */
[----:B---3--:R-:W-:-:S03]  /*2f730*/  IMAD.WIDE R26, R4, 0x4, R222 ;  /* 0x00000004041a7825 */ /* 0x008fc600078e02de */
[----:B------:R-:W3:Y:S04]  /*2f740*/  LDL.LU.64 R222, [R1+0x768] ;  /* 0x0007680001de7983 */ /* 0x000ee80000300a00 */
[----:B------:R-:W-:Y:S04]  /*2f750*/  STL.64 [R1+0xb78], R178 ;  /* 0x000b78b201007387 */ /* 0x000fe80000100a00 */
[----:B------:R1:W-:Y:S04]  /*2f760*/  STL.64 [R1+0x240], R26 ;  /* 0x0002401a01007387 */ /* 0x0003e80000100a00 */
[----:B------:R-:W-:Y:S01]  /*2f770*/  STL.64 [R1+0x1740], R178 ;  /* 0x001740b201007387 */ /* 0x000fe20000100a00 */
[----:B----4-:R-:W-:-:S03]  /*2f780*/  IMAD.WIDE R24, R4, 0x4, R24 ;  /* 0x0000000404187825 */ /* 0x010fc600078e0218 */
[----:B------:R-:W-:Y:S04]  /*2f790*/  STL.64 [R1+0xbf8], R118 ;  /* 0x000bf87601007387 */ /* 0x000fe80000100a00 */
[----:B------:R-:W-:Y:S01]  /*2f7a0*/  STL.64 [R1+0x1748], R118 ;  /* 0x0017487601007387 */ /* 0x000fe20000100a00 */
[----:B------:R-:W-:-:S03]  /*2f7b0*/  IMAD.WIDE R184, R4, 0x4, R8 ;  /* 0x0000000404b87825 */ /* 0x000fc600078e0208 */
[----:B------:R4:W-:Y:S04]  /*2f7c0*/  STL.64 [R1+0x7e0], R24 ;  /* 0x0007e01801007387 */ /* 0x0009e80000100a00 */
[----:B------:R-:W3:Y:S04]  /*2f7d0*/  LDL.LU.64 R8, [R1+0x760] ;  /* 0x0007600001087983 */ /* 0x000ee80000300a00 */
[----:B------:R-:W-:Y:S01]  /*2f7e0*/  STL.64 [R1+0xc58], R54 ;  /* 0x000c583601007387 */ /* 0x000fe20000100a00 */
[----:B------:R-:W-:-:S03]  /*2f7f0*/  IMAD.WIDE R22, R4, 0x4, R22 ;  /* 0x0000000404167825 */ /* 0x000fc600078e0216 */
[----:B------:R-:W-:Y:S04]  /*2f800*/  STL.64 [R1+0x1750], R54 ;  /* 0x0017503601007387 */ /* 0x000fe80000100a00 */
[----:B------:R-:W-:Y:S04]  /*2f810*/  STL.64 [R1+0x8e8], R184 ;  /* 0x0008e8b801007387 */ /* 0x000fe80000100a00 */
[----:B------:R2:W-:Y:S04]  /*2f820*/  STL.64 [R1+0x1848], R184 ;  /* 0x001848b801007387 */ /* 0x0005e80000100a00 */
[----:B------:R-:W-:Y:S04]  /*2f830*/  STL.64 [R1+0x9c0], R22 ;  /* 0x0009c01601007387 */ /* 0x000fe80000100a00 */
[----:B-1----:R-:W3:Y:S04]  /*2f840*/  LDL.LU.64 R26, [R1+0x758] ;  /* 0x00075800011a7983 */ /* 0x002ee80000300a00 */
[----:B----4-:R-:W4:Y:S01]  /*2f850*/  LDL.LU.64 R24, [R1+0x750] ;  /* 0x0007500001187983 */ /* 0x010f220000300a00 */
[----:B------:R-:W-:-:S03]  /*2f860*/  IMAD.WIDE R64, R4, 0x4, R20 ;  /* 0x0000000404407825 */ /* 0x000fc600078e0214 */
[----:B------:R-:W4:Y:S01]  /*2f870*/  LDL.LU.64 R20, [R1+0x748] ;  /* 0x0007480001147983 */ /* 0x000f220000300a00 */
[----:B------:R-:W-:-:S03]  /*2f880*/  IMAD.WIDE R176, R4, 0x4, R14 ;  /* 0x0000000404b07825 */ /* 0x000fc600078e020e */
[----:B------:R-:W4:Y:S01]  /*2f890*/  LDL.LU.64 R14, [R1+0x740] ;  /* 0x00074000010e7983 */ /* 0x000f220000300a00 */
[----:B------:R-:W-:-:S03]  /*2f8a0*/  IMAD.WIDE R52, R4, 0x4, R220 ;  /* 0x0000000404347825 */ /* 0x000fc600078e02dc */
[----:B------:R-:W4:Y:S01]  /*2f8b0*/  LDL.LU.64 R220, [R1+0x738] ;  /* 0x0007380001dc7983 */ /* 0x000f220000300a00 */
[----:B------:R-:W-:-:S03]  /*2f8c0*/  IMAD.WIDE R116, R4, 0x4, R18 ;  /* 0x0000000404747825 */ /* 0x000fc600078e0212 */
[----:B------:R-:W-:Y:S04]  /*2f8d0*/  STL.64 [R1+0xaa8], R64 ;  /* 0x000aa84001007387 */ /* 0x000fe80000100a00 */
[----:B------:R-:W-:Y:S01]  /*2f8e0*/  STL.64 [R1+0x1758], R64 ;  /* 0x0017584001007387 */ /* 0x000fe20000100a00 */
[----:B------:R-:W-:-:S03]  /*2f8f0*/  IMAD.WIDE R18, R4, 0x4, R16 ;  /* 0x0000000404127825 */ /* 0x000fc600078e0210 */
[----:B------:R-:W4:Y:S04]  /*2f900*/  LDL.LU.64 R16, [R1+0x730] ;  /* 0x0007300001107983 */ /* 0x000f280000300a00 */
[----:B------:R-:W-:Y:S01]  /*2f910*/  STL.64 [R1+0xb58], R176 ;  /* 0x000b58b001007387 */ /* 0x000fe20000100a00 */
[----:B--2---:R-:W-:-:S03]  /*2f920*/  IMAD.WIDE R184, R4, 0x4, R12 ;  /* 0x0000000404b87825 */ /* 0x004fc600078e020c */
[----:B------:R1:W-:Y:S04]  /*2f930*/  STL.64 [R1+0x248], R18 ;  /* 0x0002481201007387 */ /* 0x0003e80000100a00 */
[----:B------:R-:W-:Y:S04]  /*2f940*/  STL.64 [R1+0x1760], R176 ;  /* 0x001760b001007387 */ /* 0x000fe80000100a00 */
[----:B------:R-:W2:Y:S04]  /*2f950*/  LDL.LU.64 R12, [R1+0x728] ;  /* 0x00072800010c7983 */ /* 0x000ea80000300a00 */
[----:B------:R-:W-:Y:S04]  /*2f960*/  STL.64 [R1+0xbe0], R116 ;  /* 0x000be07401007387 */ /* 0x000fe80000100a00 */
[----:B------:R-:W-:Y:S04]  /*2f970*/  STL.64 [R1+0x1768], R116 ;  /* 0x0017687401007387 */ /* 0x000fe80000100a00 */
[----:B-1----:R-:W2:Y:S04]  /*2f980*/  LDL.LU.64 R18, [R1+0x720] ;  /* 0x0007200001127983 */ /* 0x002ea80000300a00 */
[----:B------:R-:W-:Y:S04]  /*2f990*/  STL.64 [R1+0x7a0], R184 ;  /* 0x0007a0b801007387 */ /* 0x000fe80000100a00 */
[----:B------:R-:W-:Y:S04]  /*2f9a0*/  STL.64 [R1+0x1918], R184 ;  /* 0x001918b801007387 */ /* 0x000fe80000100a00 */
[----:B------:R-:W-:Y:S01]  /*2f9b0*/  STL.64 [R1+0xc48], R52 ;  /* 0x000c483401007387 */ /* 0x000fe20000100a00 */
[----:B---3--:R-:W-:-:S03]  /*2f9c0*/  IMAD.WIDE R62, R4, 0x4, R222 ;  /* 0x00000004043e7825 */ /* 0x008fc600078e02de */
[----:B------:R-:W-:Y:S04]  /*2f9d0*/  STL.64 [R1+0x1770], R52 ;  /* 0x0017703401007387 */ /* 0x000fe80000100a00 */
[----:B------:R-:W3:Y:S01]  /*2f9e0*/  LDL.LU.64 R28, [R1+0x718] ;  /* 0x00071800011c7983 */ /* 0x000ee20000300a00 */
[----:B------:R-:W-:-:S03]  /*2f9f0*/  IMAD.WIDE R22, R4, 0x4, R8 ;  /* 0x0000000404167825 */ /* 0x000fc600078e0208 */
[----:B------:R-:W3:Y:S04]  /*2fa00*/  LDL.LU.64 R8, [R1+0x710] ;  /* 0x0007100001087983 */ /* 0x000ee80000300a00 */
[----:B------:R1:W-:Y:S04]  /*2fa10*/  STL.64 [R1+0x990], R22 ;  /* 0x0009901601007387 */ /* 0x0003e80000100a00 */
[----:B-1----:R-:W3:Y:S04]  /*2fa20*/  LDL.LU.64 R22, [R1+0x708] ;  /* 0x0007080001167983 */ /* 0x002ee80000300a00 */
[----:B------:R-:W3:Y:S04]  /*2fa30*/  LDL.LU.64 R222, [R1+0x700] ;  /* 0x0007000001de7983 */ /* 0x000ee80000300a00 */
[----:B------:R-:W-:Y:S04]  /*2fa40*/  STL.64 [R1+0x8c0], R62 ;  /* 0x0008c03e01007387 */ /* 0x000fe80000100a00 */
[----:B------:R-:W-:Y:S01]  /*2fa50*/  STL.64 [R1+0x1850], R62 ;  /* 0x0018503e01007387 */ /* 0x000fe20000100a00 */
[----:B----4-:R-:W-:-:S03]  /*2fa60*/  IMAD.WIDE R114, R4, 0x4, R20 ;  /* 0x0000000404727825 */ /* 0x010fc600078e0214 */
        /* <DEDUP_REMOVED lines=10> */
[----:B------:R-:W-:Y:S04]  /*2fb10*/  STL.64 [R1+0x250], R24 ;  /* 0x0002501801007387 */ /* 0x000fe80000100a00 */
[----:B------:R-:W-:Y:S04]  /*2fb20*/  STL.64 [R1+0x1780], R174 ;  /* 0x001780ae01007387 */ /* 0x000fe80000100a00 */
[----:B------:R-:W-:Y:S04]  /*2fb30*/  STL.64 [R1+0xbc0], R114 ;  /* 0x000bc07201007387 */ /* 0x000fe80000100a00 */
[----:B------:R-:W-:Y:S01]  /*2fb40*/  STL.64 [R1+0x1788], R114 ;  /* 0x0017887201007387 */ /* 0x000fe20000100a00 */
[----:B------:R-:W-:-:S05]  /*2fb50*/  IMAD.WIDE R16, R4, 0x4, R16 ;  /* 0x0000000404107825 */ /* 0x000fca00078e0210 */
[----:B------:R1:W-:Y:S04]  /*2fb60*/  STL.64 [R1+0x748], R16 ;  /* 0x0007481001007387 */ /* 0x0003e80000100a00 */
[----:B-1----:R-:W4:Y:S01]  /*2fb70*/  LDL.LU.64 R16, [R1+0x6e0] ;  /* 0x0006e00001107983 */ /* 0x002f220000300a00 */
[----:B--2---:R-:W-:-:S03]  /*2fb80*/  IMAD.WIDE R60, R4, 0x4, R12 ;  /* 0x00000004043c7825 */ /* 0x004fc600078e020c */
[----:B------:R-:W2:Y:S04]  /*2fb90*/  LDL.LU.64 R26, [R1+0x6d8] ;  /* 0x0006d800011a7983 */ /* 0x000ea80000300a00 */
[----:B------:R-:W2:Y:S01]  /*2fba0*/  LDL.LU.64 R24, [R1+0x6d0] ;  /* 0x0006d00001187983 */ /* 0x000ea20000300a00 */
[----:B------:R-:W-:-:S03]  /*2fbb0*/  IMAD.WIDE R30, R4, 0x4, R18 ;  /* 0x00000004041e7825 */ /* 0x000fc600078e0212 */
[----:B------:R-:W2:Y:S04]  /*2fbc0*/  LDL.LU.64 R12, [R1+0x6c8] ;  /* 0x0006c800010c7983 */ /* 0x000ea80000300a00 */
[----:B------:R-:W-:Y:S04]  /*2fbd0*/  STL.64 [R1+0xc30], R50 ;  /* 0x000c303201007387 */ /* 0x000fe80000100a00 */
[----:B------:R-:W-:Y:S04]  /*2fbe0*/  STL.64 [R1+0x1790], R50 ;  /* 0x0017903201007387 */ /* 0x000fe80000100a00 */
[----:B------:R-:W2:Y:S04]  /*2fbf0*/  LDL.LU.64 R18, [R1+0x6c0] ;  /* 0x0006c00001127983 */ /* 0x000ea80000300a00 */
[----:B------:R-:W-:Y:S04]  /*2fc00*/  STL.64 [R1+0x888], R60 ;  /* 0x0008883c01007387 */ /* 0x000fe80000100a00 */
[----:B------:R-:W-:Y:S04]  /*2fc10*/  STL.64 [R1+0x960], R30 ;  /* 0x0009601e01007387 */ /* 0x000fe80000100a00 */
[----:B------:R-:W-:Y:S01]  /*2fc20*/  STL.64 [R1+0x1858], R60 ;  /* 0x0018583c01007387 */ /* 0x000fe20000100a00 */
[----:B---3--:R-:W-:-:S04]  /*2fc30*/  IMAD.WIDE R188, R4, 0x4, R28 ;  /* 0x0000000404bc7825 */ /* 0x008fc800078e021c */
[C---:B------:R-:W-:Y:S02]  /*2fc40*/  IMAD.WIDE R172, R4.reuse, 0x4, R8 ;  /* 0x0000000404ac7825 */ /* 0x040fe400078e0208 */
[----:B------:R-:W3:Y:S02]  /*2fc50*/  LDL.LU.64 R8, [R1+0x6b8] ;  /* 0x0006b80001087983 */ /* 0x000ee40000300a00 */
[----:B------:R-:W-:-:S04]  /*2fc60*/  IMAD.WIDE R112, R4, 0x4, R22 ;  /* 0x0000000404707825 */ /* 0x000fc800078e0216 */
[C---:B------:R-:W-:Y:S02]  /*2fc70*/  IMAD.WIDE R48, R4.reuse, 0x4, R222 ;  /* 0x0000000404307825 */ /* 0x040fe400078e02de */
[----:B------:R-:W3:Y:S04]  /*2fc80*/  LDL.LU.64 R222, [R1+0x6b0] ;  /* 0x0006b00001de7983 */ /* 0x000ee80000300a00 */
[----:B------:R-:W-:Y:S04]  /*2fc90*/  STL.64 [R1+0xa40], R188 ;  /* 0x000a40bc01007387 */ /* 0x000fe80000100a00 */
[----:B------:R-:W-:Y:S04]  /*2fca0*/  STL.64 [R1+0x1798], R188 ;  /* 0x001798bc01007387 */ /* 0x000fe80000100a00 */
[----:B------:R-:W3:Y:S01]  /*2fcb0*/  LDL.LU.64 R22, [R1+0x6a8] ;  /* 0x0006a80001167983 */ /* 0x000ee20000300a00 */
[----:B----4-:R-:W-:-:S03]  /*2fcc0*/  IMAD.WIDE R20, R4, 0x4, R20 ;  /* 0x0000000404147825 */ /* 0x010fc600078e0214 */
[----:B------:R-:W-:Y:S04]  /*2fcd0*/  STL.64 [R1+0xb08], R172 ;  /* 0x000b08ac01007387 */ /* 0x000fe80000100a00 */
[----:B------:R1:W-:Y:S04]  /*2fce0*/  STL.64 [R1+0x258], R20 ;  /* 0x0002581401007387 */ /* 0x0003e80000100a00 */
[----:B------:R-:W-:Y:S01]  /*2fcf0*/  STL.64 [R1+0x17a0], R172 ;  /* 0x0017a0ac01007387 */ /* 0x000fe20000100a00 */
[----:B-1----:R-:W-:-:S03]  /*2fd00*/  IMAD.WIDE R20, R4, 0x4, R14 ;  /* 0x0000000404147825 */ /* 0x002fc600078e020e */
[----:B------:R-:W4:Y:S04]  /*2fd10*/  LDL.LU.64 R14, [R1+0x6a0] ;  /* 0x0006a000010e7983 */ /* 0x000f280000300a00 */
[----:B------:R-:W-:Y:S04]  /*2fd20*/  STL.64 [R1+0xba0], R112 ;  /* 0x000ba07001007387 */ /* 0x000fe80000100a00 */
[----:B------:R1:W-:Y:S04]  /*2fd30*/  STL.64 [R1+0x6f0], R20 ;  /* 0x0006f01401007387 */ /* 0x0003e80000100a00 */
[----:B------:R-:W-:Y:S01]  /*2fd40*/  STL.64 [R1+0x17a8], R112 ;  /* 0x0017a87001007387 */ /* 0x000fe20000100a00 */
[----:B------:R-:W-:-:S03]  /*2fd50*/  IMAD.WIDE R28, R4, 0x4, R220 ;  /* 0x00000004041c7825 */ /* 0x000fc600078e02dc */
[----:B------:R-:W4:Y:S04]  /*2fd60*/  LDL.LU.64 R220, [R1+0x698] ;  /* 0x0006980001dc7983 */ /* 0x000f280000300a00 */
[----:B-1----:R-:W4:Y:S04]  /*2fd70*/  LDL.LU.64 R20, [R1+0x690] ;  /* 0x0006900001147983 */ /* 0x002f280000300a00 */
[----:B------:R-:W-:Y:S04]  /*2fd80*/  STL.64 [R1+0x6e8], R28 ;  /* 0x0006e81c01007387 */ /* 0x000fe80000100a00 */
[----:B------:R-:W-:Y:S04]  /*2fd90*/  STL.64 [R1+0xc18], R48 ;  /* 0x000c183001007387 */ /* 0x000fe80000100a00 */
[----:B------:R-:W-:Y:S01]  /*2fda0*/  STL.64 [R1+0x17b0], R48 ;  /* 0x0017b03001007387 */ /* 0x000fe20000100a00 */
[----:B------:R-:W-:-:S03]  /*2fdb0*/  IMAD.WIDE R188, R4, 0x4, R16 ;  /* 0x0000000404bc7825 */ /* 0x000fc600078e0210 */
[----:B------:R-:W4:Y:S01]  /*2fdc0*/  LDL.LU.64 R16, [R1+0x688] ;  /* 0x0006880001107983 */ /* 0x000f220000300a00 */
[----:B--2---:R-:W-:-:S04]  /*2fdd0*/  IMAD.WIDE R66, R4, 0x4, R26 ;  /* 0x0000000404427825 */ /* 0x004fc800078e021a */
[C---:B------:R-:W-:Y:S02]  /*2fde0*/  IMAD.WIDE R110, R4.reuse, 0x4, R12 ;  /* 0x00000004046e7825 */ /* 0x040fe400078e020c */
[----:B------:R-:W2:Y:S04]  /*2fdf0*/  LDL.LU.64 R12, [R1+0x680] ;  /* 0x00068000010c7983 */ /* 0x000ea80000300a00 */
[----:B------:R-:W-:Y:S01]  /*2fe00*/  STL.64 [R1+0x930], R188 ;  /* 0x000930bc01007387 */ /* 0x000fe20000100a00 */
[----:B------:R-:W-:-:S03]  /*2fe10*/  IMAD.WIDE R170, R4, 0x4, R24 ;  /* 0x0000000404aa7825 */ /* 0x000fc600078e0218 */
[----:B------:R-:W-:Y:S01]  /*2fe20*/  STL.64 [R1+0x17b8], R188 ;  /* 0x0017b8bc01007387 */ /* 0x000fe20000100a00 */
[----:B------:R-:W-:-:S03]  /*2fe30*/  IMAD.WIDE R46, R4, 0x4, R18 ;  /* 0x00000004042e7825 */ /* 0x000fc600078e0212 */
        /* <DEDUP_REMOVED lines=8> */
[----:B-1----:R-:W-:-:S03]  /*2fec0*/  IMAD.WIDE R24, R4, 0x4, R222 ;  /* 0x0000000404187825 */ /* 0x002fc600078e02de */
[----:B------:R-:W3:Y:S04]  /*2fed0*/  LDL.LU.64 R222, [R1+0x668] ;  /* 0x0006680001de7983 */ /* 0x000ee80000300a00 */
[----:B------:R-:W-:Y:S04]  /*2fee0*/  STL.64 [R1+0xb80], R110 ;  /* 0x000b806e01007387 */ /* 0x000fe80000100a00 */
[----:B------:R3:W-:Y:S01]  /*2fef0*/  STL.64 [R1+0x6b0], R24 ;  /* 0x0006b01801007387 */ /* 0x0007e20000100a00 */
[----:B------:R-:W-:-:S03]  /*2ff00*/  IMAD.WIDE R188, R4, 0x4, R22 ;  /* 0x0000000404bc7825 */ /* 0x000fc600078e0216 */
[----:B------:R-:W-:Y:S04]  /*2ff10*/  STL.64 [R1+0x17d8], R110 ;  /* 0x0017d86e01007387 */ /* 0x000fe80000100a00 */
[----:B------:R-:W3:Y:S04]  /*2ff20*/  LDL.LU.64 R22, [R1+0x660] ;  /* 0x0006600001167983 */ /* 0x000ee80000300a00 */
[----:B------:R-:W-:Y:S04]  /*2ff30*/  STL.64 [R1+0xc00], R46 ;  /* 0x000c002e01007387 */ /* 0x000fe80000100a00 */
[----:B------:R-:W-:Y:S01]  /*2ff40*/  STL.64 [R1+0x17e0], R46 ;  /* 0x0017e02e01007387 */ /* 0x000fe20000100a00 */
[----:B----4-:R-:W-:-:S03]  /*2ff50*/  IMAD.WIDE R50, R4, 0x4, R14 ;  /* 0x0000000404327825 */ /* 0x010fc600078e020e */
[----:B------:R-:W4:Y:S04]  /*2ff60*/  LDL.LU.64 R14, [R1+0x658] ;  /* 0x00065800010e7983 */ /* 0x000f280000300a00 */
[----:B------:R-:W-:Y:S04]  /*2ff70*/  STL.64 [R1+0x6a8], R188 ;  /* 0x0006a8bc01007387 */ /* 0x000fe80000100a00 */
[----:B------:R-:W-:Y:S01]  /*2ff80*/  STL.64 [R1+0x1840], R188 ;  /* 0x001840bc01007387 */ /* 0x000fe20000100a00 */
[----:B------:R-:W-:-:S03]  /*2ff90*/  IMAD.WIDE R130, R4, 0x4, R220 ;  /* 0x0000000404827825 */ /* 0x000fc600078e02dc */
[----:B------:R-:W4:Y:S01]  /*2ffa0*/  LDL.LU.64 R220, [R1+0x650] ;  /* 0x0006500001dc7983 */ /* 0x000f220000300a00 */
[----:B------:R-:W-:-:S03]  /*2ffb0*/  IMAD.WIDE R168, R4, 0x4, R20 ;  /* 0x0000000404a87825 */ /* 0x000fc600078e0214 */
[----:B------:R-:W4:Y:S01]  /*2ffc0*/  LDL.LU.64 R20, [R1+0x648] ;  /* 0x0006480001147983 */ /* 0x000f220000300a00 */
[----:B------:R-:W-:-:S03]  /*2ffd0*/  IMAD.WIDE R108, R4, 0x4, R16 ;  /* 0x00000004046c7825 */ /* 0x000fc600078e0210 */
[----:B------:R-:W4:Y:S04]  /*2ffe0*/  LDL.LU.64 R16, [R1+0x640] ;  /* 0x0006400001107983 */ /* 0x000f280000300a00 */
[----:B------:R-:W-:Y:S04]  /*2fff0*/  STL.64 [R1+0x8f8], R50 ;  /* 0x0008f83201007387 */ /* 0x000fe80000100a00 */
[----:B------:R-:W-:Y:S01]  /*30000*/  STL.64 [R1+0x17e8], R50 ;  /* 0x0017e83201007387 */ /* 0x000fe20000100a00 */
[----:B--2---:R-:W-:-:S03]  /*30010*/  IMAD.WIDE R44, R4, 0x4, R12 ;  /* 0x00000004042c7825 */ /* 0x004fc600078e020c */
[----:B------:R-:W2:Y:S04]  /*30020*/  LDL.LU.64 R12, [R1+0x638] ;  /* 0x00063800010c7983 */ /* 0x000ea80000300a00 */
[----:B------:R-:W-:Y:S04]  /*30030*/  STL.64 [R1+0x9d0], R130 ;  /* 0x0009d08201007387 */ /* 0x000fe80000100a00 */
        /* <DEDUP_REMOVED lines=9> */
[----:B------:R-:W-:Y:S04]  /*300d0*/  STL.64 [R1+0x1968], R184 ;  /* 0x001968b801007387 */ /* 0x000fe80000100a00 */
[----:B------:R-:W-:Y:S04]  /*300e0*/  STL.64 [R1+0xb60], R108 ;  /* 0x000b606c01007387 */ /* 0x000fe80000100a00 */
[----:B------:R-:W-:Y:S01]  /*300f0*/  STL.64 [R1+0x1800], R108 ;  /* 0x0018006c01007387 */ /* 0x000fe20000100a00 */
[----:B------:R-:W-:-:S03]  /*30100*/  IMAD.WIDE R172, R4, 0x4, R222 ;  /* 0x0000000404ac7825 */ /* 0x000fc600078e02de */
[----:B------:R-:W3:Y:S04]  /*30110*/  LDL.LU.64 R222, [R1+0x620] ;  /* 0x0006200001de7983 */ /* 0x000ee80000300a00 */
[----:B------:R-:W-:Y:S04]  /*30120*/  STL.64 [R1+0xbe8], R44 ;  /* 0x000be82c01007387 */ /* 0x000fe80000100a00 */
[----:B------:R-:W-:Y:S04]  /*30130*/  STL.64 [R1+0x1808], R44 ;  /* 0x0018082c01007387 */ /* 0x000fe80000100a00 */
[----:B------:R-:W-:Y:S04]  /*30140*/  STL.64 [R1+0x668], R172 ;  /* 0x000668ac01007387 */ /* 0x000fe80000100a00 */
[----:B------:R-:W-:Y:S04]  /*30150*/  STL.64 [R1+0x1860], R172 ;  /* 0x001860ac01007387 */ /* 0x000fe80000100a00 */
[----:B-1----:R-:W3:Y:S01]  /*30160*/  LDL.LU.64 R24, [R1+0x618] ;  /* 0x0006180001187983 */ /* 0x002ee20000300a00 */
[----:B----4-:R-:W-:-:S03]  /*30170*/  IMAD.WIDE R190, R4, 0x4, R14 ;  /* 0x0000000404be7825 */ /* 0x010fc600078e020e */
[----:B------:R-:W4:Y:S01]  /*30180*/  LDL.LU.64 R14, [R1+0x610] ;  /* 0x00061000010e7983 */ /* 0x000f220000300a00 */
[----:B------:R-:W-:-:S03]  /*30190*/  IMAD.WIDE R166, R4, 0x4, R220 ;  /* 0x0000000404a67825 */ /* 0x000fc600078e02dc */
[----:B------:R-:W4:Y:S01]  /*301a0*/  LDL.LU.64 R220, [R1+0x608] ;  /* 0x0006080001dc7983 */ /* 0x000f220000300a00 */
        /* <DEDUP_REMOVED lines=16> */
[----:B------:R1:W-:Y:S04]  /*302b0*/  STL.64 [R1+0x638], R22 ;  /* 0x0006381601007387 */ /* 0x0003e80000100a00 */
[----:B------:R-:W-:Y:S04]  /*302c0*/  STL.64 [R1+0x1970], R62 ;  /* 0x0019703e01007387 */ /* 0x000fe80000100a00 */
[----:B------:R-:W-:Y:S04]  /*302d0*/  STL.64 [R1+0xb40], R106 ;  /* 0x000b406a01007387 */ /* 0x000fe80000100a00 */
[----:B------:R-:W-:Y:S01]  /*302e0*/  STL.64 [R1+0x1828], R106 ;  /* 0x0018286a01007387 */ /* 0x000fe20000100a00 */
[----:B---3--:R-:W-:-:S03]  /*302f0*/  IMAD.WIDE R112, R4, 0x4, R8 ;  /* 0x0000000404707825 */ /* 0x008fc600078e0208 */
[----:B------:R-:W3:Y:S04]  /*30300*/  LDL.LU.64 R8, [R1+0x5e0] ;  /* 0x0005e00001087983 */ /* 0x000ee80000300a00 */
[----:B------:R-:W-:Y:S04]  /*30310*/  STL.64 [R1+0xbd0], R42 ;  /* 0x000bd02a01007387 */ /* 0x000fe80000100a00 */
[----:B------:R-:W-:Y:S04]  /*30320*/  STL.64 [R1+0x1830], R42 ;  /* 0x0018302a01007387 */ /* 0x000fe80000100a00 */
[----:B-1----:R-:W3:Y:S01]  /*30330*/  LDL.LU.64 R22, [R1+0x5d8] ;  /* 0x0005d80001167983 */ /* 0x002ee20000300a00 */
[----:B------:R-:W-:-:S03]  /*30340*/  IMAD.WIDE R174, R4, 0x4, R222 ;  /* 0x0000000404ae7825 */ /* 0x000fc600078e02de */
[----:B------:R-:W3:Y:S04]  /*30350*/  LDL.LU.64 R222, [R1+0x5d0] ;  /* 0x0005d00001de7983 */ /* 0x000ee80000300a00 */
[----:B------:R-:W-:Y:S04]  /*30360*/  STL.64 [R1+0x628], R112 ;  /* 0x0006287001007387 */ /* 0x000fe80000100a00 */
[----:B------:R-:W-:Y:S01]  /*30370*/  STL.64 [R1+0x1868], R112 ;  /* 0x0018687001007387 */ /* 0x000fe20000100a00 */
[----:B----4-:R-:W-:-:S03]  /*30380*/  IMAD.WIDE R164, R4, 0x4, R14 ;  /* 0x0000000404a47825 */ /* 0x010fc600078e020e */
[----:B------:R-:W4:Y:S01]  /*30390*/  LDL.LU.64 R14, [R1+0x5c8] ;  /* 0x0005c800010e7983 */ /* 0x000f220000300a00 */
[----:B------:R-:W-:-:S03]  /*303a0*/  IMAD.WIDE R104, R4, 0x4, R220 ;  /* 0x0000000404687825 */ /* 0x000fc600078e02dc */
[----:B------:R-:W4:Y:S01]  /*303b0*/  LDL.LU.64 R220, [R1+0x5c0] ;  /* 0x0005c00001dc7983 */ /* 0x000f220000300a00 */
[----:B------:R-:W-:-:S03]  /*303c0*/  IMAD.WIDE R68, R4, 0x4, R24 ;  /* 0x0000000404447825 */ /* 0x000fc600078e0218 */
[----:B------:R-:W-:Y:S01]  /*303d0*/  STL.64 [R1+0x6b8], R174 ;  /* 0x0006b8ae01007387 */ /* 0x000fe20000100a00 */
[----:B------:R-:W-:-:S03]  /*303e0*/  IMAD.WIDE R40, R4, 0x4, R20 ;  /* 0x0000000404287825 */ /* 0x000fc600078e0214 */
[----:B------:R-:W-:Y:S04]  /*303f0*/  STL.64 [R1+0x1838], R174 ;  /* 0x001838ae01007387 */ /* 0x000fe80000100a00 */
        /* <DEDUP_REMOVED lines=10> */
[----:B------:R1:W-:Y:S01]  /*304a0*/  STL.64 [R1+0x5f0], R24 ;  /* 0x0005f01801007387 */ /* 0x0003e20000100a00 */
[----:B------:R-:W-:-:S03]  /*304b0*/  IMAD.WIDE R66, R4, 0x4, R18 ;  /* 0x0000000404427825 */ /* 0x000fc600078e0212 */
[----:B------:R-:W-:Y:S04]  /*304c0*/  STL.64 [R1+0x1978], R60 ;  /* 0x0019783c01007387 */ /* 0x000fe80000100a00 */
[----:B------:R-:W-:Y:S04]  /*304d0*/  STL.64 [R1+0xb18], R104 ;  /* 0x000b186801007387 */ /* 0x000fe80000100a00 */
[----:B------:R-:W-:Y:S04]  /*304e0*/  STL.64 [R1+0x1888], R104 ;  /* 0x0018886801007387 */ /* 0x000fe80000100a00 */
[----:B------:R-:W2:Y:S04]  /*304f0*/  LDL.LU.64 R18, [R1+0x5a0] ;  /* 0x0005a00001127983 */ /* 0x000ea80000300a00 */
        /* <DEDUP_REMOVED lines=8> */
[----:B------:R-:W3:Y:S01]  /*30580*/  LDL.LU.64 R222, [R1+0x588] ;  /* 0x0005880001de7983 */ /* 0x000ee20000300a00 */
[----:B----4-:R-:W-:-:S03]  /*30590*/  IMAD.WIDE R102, R4, 0x4, R14 ;  /* 0x0000000404667825 */ /* 0x010fc600078e020e */
[----:B------:R-:W4:Y:S04]  /*305a0*/  LDL.LU.64 R14, [R1+0x580] ;  /* 0x00058000010e7983 */ /* 0x000f280000300a00 */
[----:B------:R-:W-:Y:S04]  /*305b0*/  STL.64 [R1+0x680], R128 ;  /* 0x0006808001007387 */ /* 0x000fe80000100a00 */
[----:B------:R-:W-:Y:S01]  /*305c0*/  STL.64 [R1+0x18a0], R128 ;  /* 0x0018a08001007387 */ /* 0x000fe20000100a00 */
[----:B------:R-:W-:-:S03]  /*305d0*/  IMAD.WIDE R38, R4, 0x4, R220 ;  /* 0x0000000404267825 */ /* 0x000fc600078e02dc */
[----:B------:R-:W4:Y:S01]  /*305e0*/  LDL.LU.64 R220, [R1+0x578] ;  /* 0x0005780001dc7983 */ /* 0x000f220000300a00 */
[----:B------:R-:W-:-:S05]  /*305f0*/  IMAD.WIDE R132, R4, 0x4, R22 ;  /* 0x0000000404847825 */ /* 0x000fca00078e0216 */
[----:B------:R-:W-:Y:S01]  /*30600*/  STL.64 [R1+0x940], R132 ;  /* 0x0009408401007387 */ /* 0x000fe20000100a00 */
[----:B------:R-:W-:-:S03]  /*30610*/  IMAD.WIDE R22, R4, 0x4, R20 ;  /* 0x0000000404167825 */ /* 0x000fc600078e0214 */
[----:B------:R-:W-:Y:S04]  /*30620*/  STL.64 [R1+0x18a8], R132 ;  /* 0x0018a88401007387 */ /* 0x000fe80000100a00 */
[----:B------:R-:W4:Y:S04]  /*30630*/  LDL.LU.64 R20, [R1+0x570] ;  /* 0x0005700001147983 */ /* 0x000f280000300a00 */
[----:B------:R-:W-:Y:S04]  /*30640*/  STL.64 [R1+0xa20], R162 ;  /* 0x000a20a201007387 */ /* 0x000fe80000100a00 */
[----:B------:R1:W-:Y:S04]  /*30650*/  STL.64 [R1+0x280], R22 ;  /* 0x0002801601007387 */ /* 0x0003e80000100a00 */
        /* <DEDUP_REMOVED lines=8> */
[----:B------:R-:W-:Y:S04]  /*306e0*/  STL.64 [R1+0x18e8], R188 ;  /* 0x0018e8bc01007387 */ /* 0x000fe80000100a00 */
[----:B------:R-:W-:Y:S04]  /*306f0*/  STL.64 [R1+0xb90], R38 ;  /* 0x000b902601007387 */ /* 0x000fe80000100a00 */
[----:B------:R-:W-:Y:S04]  /*30700*/  STL.64 [R1+0x18c0], R38 ;  /* 0x0018c02601007387 */ /* 0x000fe80000100a00 */
[----:B-1----:R-:W2:Y:S01]  /*30710*/  LDL.LU.64 R22, [R1+0x558] ;  /* 0x0005580001167983 */ /* 0x002ea20000300a00 */
[----:B------:R-:W-:-:S03]  /*30720*/  IMAD.WIDE R52, R4, 0x4, R18 ;  /* 0x0000000404347825 */ /* 0x000fc600078e0212 */
[----:B------:R-:W2:Y:S01]  /*30730*/  LDL.LU.64 R18, [R1+0x550] ;  /* 0x0005500001127983 */ /* 0x000ea20000300a00 */
[----:B---3--:R-:W-:-:S03]  /*30740*/  IMAD.WIDE R192, R4, 0x4, R8 ;  /* 0x0000000404c07825 */ /* 0x008fc600078e0208 */
[----:B------:R-:W3:Y:S04]  /*30750*/  LDL.LU.64 R8, [R1+0x548] ;  /* 0x0005480001087983 */ /* 0x000ee80000300a00 */
[----:B------:R-:W-:Y:S04]  /*30760*/  STL.64 [R1+0x5a8], R48 ;  /* 0x0005a83001007387 */ /* 0x000fe80000100a00 */
[----:B------:R-:W-:Y:S01]  /*30770*/  STL.64 [R1+0x18c8], R48 ;  /* 0x0018c83001007387 */ /* 0x000fe20000100a00 */
[----:B------:R-:W-:-:S03]  /*30780*/  IMAD.WIDE R100, R4, 0x4, R222 ;  /* 0x0000000404647825 */ /* 0x000fc600078e02de */
[----:B------:R-:W3:Y:S04]  /*30790*/  LDL.LU.64 R222, [R1+0x540] ;  /* 0x0005400001de7983 */ /* 0x000ee80000300a00 */
[----:B------:R-:W-:Y:S01]  /*307a0*/  STL.64 [R1+0x640], R52 ;  /* 0x0006403401007387 */ /* 0x000fe20000100a00 */
[----:B------:R-:W-:-:S03]  /*307b0*/  IMAD.WIDE R160, R4, 0x4, R24 ;  /* 0x0000000404a07825 */ /* 0x000fc600078e0218 */
[----:B------:R-:W-:Y:S01]  /*307c0*/  STL.64 [R1+0x18d0], R52 ;  /* 0x0018d03401007387 */ /* 0x000fe20000100a00 */
[----:B----4-:R-:W-:-:S03]  /*307d0*/  IMAD.WIDE R36, R4, 0x4, R14 ;  /* 0x0000000404247825 */ /* 0x010fc600078e020e */
[----:B------:R-:W4:Y:S04]  /*307e0*/  LDL.LU.64 R14, [R1+0x538] ;  /* 0x00053800010e7983 */ /* 0x000f280000300a00 */
[----:B------:R-:W-:Y:S04]  /*307f0*/  STL.64 [R1+0x910], R192 ;  /* 0x000910c001007387 */ /* 0x000fe80000100a00 */
[----:B------:R-:W-:Y:S01]  /*30800*/  STL.64 [R1+0x18d8], R192 ;  /* 0x0018d8c001007387 */ /* 0x000fe20000100a00 */
[----:B------:R-:W-:-:S03]  /*30810*/  IMAD.WIDE R24, R4, 0x4, R220 ;  /* 0x0000000404187825 */ /* 0x000fc600078e02dc */
[----:B------:R-:W4:Y:S04]  /*30820*/  LDL.LU.64 R220, [R1+0x530] ;  /* 0x0005300001dc7983 */ /* 0x000f280000300a00 */
[----:B------:R-:W-:Y:S04]  /*30830*/  STL.64 [R1+0x9f0], R160 ;  /* 0x0009f0a001007387 */ /* 0x000fe80000100a00 */
[----:B------:R-:W-:Y:S04]  /*30840*/  STL.64 [R1+0x290], R24 ;  /* 0x0002901801007387 */ /* 0x000fe80000100a00 */
[----:B------:R1:W-:Y:S04]  /*30850*/  STL.64 [R1+0x18e0], R160 ;  /* 0x0018e0a001007387 */ /* 0x0003e80000100a00 */
[----:B------:R-:W-:Y:S04]  /*30860*/  STL.64 [R1+0xac8], R100 ;  /* 0x000ac86401007387 */ /* 0x000fe80000100a00 */
[----:B------:R-:W-:Y:S01]  /*30870*/  STL.64 [R1+0x18f0], R100 ;  /* 0x0018f06401007387 */ /* 0x000fe20000100a00 */
[----:B-1----:R-:W-:-:S04]  /*30880*/  IMAD.WIDE R160, R4, 0x4, R20 ;  /* 0x0000000404a07825 */ /* 0x002fc800078e0214 */
[C---:B------:R-:W-:Y:S02]  /*30890*/  IMAD.WIDE R174, R4.reuse, 0x4, R16 ;  /* 0x0000000404ae7825 */ /* 0x040fe400078e0210 */
[----:B------:R-:W4:Y:S04]  /*308a0*/  LDL.LU.64 R16, [R1+0x528] ;  /* 0x0005280001107983 */ /* 0x000f280000300a00 */
[----:B------:R-:W-:Y:S04]  /*308b0*/  STL.64 [R1+0xb70], R36 ;  /* 0x000b702401007387 */ /* 0x000fe80000100a00 */
[----:B------:R-:W-:Y:S01]  /*308c0*/  STL.64 [R1+0x18f8], R36 ;  /* 0x0018f82401007387 */ /* 0x000fe20000100a00 */
[----:B--2---:R-:W-:-:S03]  /*308d0*/  IMAD.WIDE R116, R4, 0x4, R12 ;  /* 0x0000000404747825 */ /* 0x004fc600078e020c */
[----:B------:R-:W-:Y:S04]  /*308e0*/  STL.64 [R1+0x570], R160 ;  /* 0x000570a001007387 */ /* 0x000fe80000100a00 */
[----:B------:R-:W-:Y:S04]  /*308f0*/  STL.64 [R1+0x1900], R160 ;  /* 0x001900a001007387 */ /* 0x000fe80000100a00 */
[----:B------:R-:W2:Y:S04]  /*30900*/  LDL.LU.64 R20, [R1+0x520] ;  /* 0x0005200001147983 */ /* 0x000ea80000300a00 */
[----:B------:R-:W2:Y:S04]  /*30910*/  LDL.LU.64 R12, [R1+0x518] ;  /* 0x00051800010c7983 */ /* 0x000ea80000300a00 */
[----:B------:R-:W-:Y:S04]  /*30920*/  STL.64 [R1+0x568], R174 ;  /* 0x000568ae01007387 */ /* 0x000fe80000100a00 */
[----:B------:R1:W-:Y:S01]  /*30930*/  STL.64 [R1+0x1908], R174 ;  /* 0x001908ae01007387 */ /* 0x0003e20000100a00 */
[----:B------:R-:W-:-:S03]  /*30940*/  IMAD.WIDE R158, R4, 0x4, R18 ;  /* 0x00000004049e7825 */ /* 0x000fc600078e0212 */
[----:B------:R-:W2:Y:S01]  /*30950*/  LDL.LU.64 R18, [R1+0x510] ;  /* 0x0005100001127983 */ /* 0x000ea20000300a00 */
[----:B------:R-:W-:-:S04]  /*30960*/  IMAD.WIDE R246, R4, 0x4, R22 ;  /* 0x0000000404f67825 */ /* 0x000fc800078e0216 */
[C---:B---3--:R-:W-:Y:S02]  /*30970*/  IMAD.WIDE R98, R4.reuse, 0x4, R8 ;  /* 0x0000000404627825 */ /* 0x048fe400078e0208 */
[----:B------:R-:W3:Y:S04]  /*30980*/  LDL.LU.64 R8, [R1+0x508] ;  /* 0x0005080001087983 */ /* 0x000ee80000300a00 */
[----:B------:R-:W-:Y:S04]  /*30990*/  STL.64 [R1+0x608], R116 ;  /* 0x0006087401007387 */ /* 0x000fe80000100a00 */
[----:B------:R1:W-:Y:S01]  /*309a0*/  STL.64 [R1+0x1910], R116 ;  /* 0x0019107401007387 */ /* 0x0003e20000100a00 */
[----:B------:R-:W-:-:S03]  /*309b0*/  IMAD.WIDE R34, R4, 0x4, R222 ;  /* 0x0000000404227825 */ /* 0x000fc600078e02de */
[----:B------:R-:W3:Y:S04]  /*309c0*/  LDL.LU.64 R222, [R1+0x500] ;  /* 0x0005000001de7983 */ /* 0x000ee80000300a00 */
[----:B------:R-:W-:Y:S04]  /*309d0*/  STL.64 [R1+0x8e0], R246 ;  /* 0x0008e0f601007387 */ /* 0x000fe80000100a00 */
[----:B------:R-:W-:Y:S01]  /*309e0*/  STL.64 [R1+0x1928], R246 ;  /* 0x001928f601007387 */ /* 0x000fe20000100a00 */
[----:B----4-:R-:W-:-:S03]  /*309f0*/  IMAD.WIDE R188, R4, 0x4, R14 ;  /* 0x0000000404bc7825 */ /* 0x010fc600078e020e */
[----:B------:R-:W1:Y:S04]  /*30a00*/  LDL.LU.64 R14, [R1+0x4f8] ;  /* 0x0004f800010e7983 */ /* 0x000e680000300a00 */
[----:B------:R-:W-:Y:S04]  /*30a10*/  STL.64 [R1+0x9b8], R158 ;  /* 0x0009b89e01007387 */ /* 0x000fe80000100a00 */
[----:B------:R-:W-:Y:S01]  /*30a20*/  STL.64 [R1+0x1930], R158 ;  /* 0x0019309e01007387 */ /* 0x000fe20000100a00 */
[----:B------:R-:W-:-:S03]  /*30a30*/  IMAD.WIDE R192, R4, 0x4, R220 ;  /* 0x0000000404c07825 */ /* 0x000fc600078e02dc */
[----:B------:R-:W4:Y:S04]  /*30a40*/  LDL.LU.64 R220, [R1+0x4f0] ;  /* 0x0004f00001dc7983 */ /* 0x000f280000300a00 */
[----:B------:R-:W-:Y:S04]  /*30a50*/  STL.64 [R1+0x2a0], R188 ;  /* 0x0002a0bc01007387 */ /* 0x000fe80000100a00 */
[----:B------:R-:W-:Y:S04]  /*30a60*/  STL.64 [R1+0x1958], R188 ;  /* 0x001958bc01007387 */ /* 0x000fe80000100a00 */
        /* <DEDUP_REMOVED lines=8> */
[----:B--2---:R-:W-:-:S03]  /*30af0*/  IMAD.WIDE R176, R4, 0x4, R20 ;  /* 0x0000000404b07825 */ /* 0x004fc600078e0214 */
[----:B------:R-:W2:Y:S01]  /*30b00*/  LDL.LU.64 R28, [R1+0x4e0] ;  /* 0x0004e000011c7983 */ /* 0x000ea20000300a00 */
[----:B------:R-:W-:-:S03]  /*30b10*/  IMAD.WIDE R218, R4, 0x4, R12 ;  /* 0x0000000404da7825 */ /* 0x000fc600078e020c */
[----:B------:R-:W2:Y:S04]  /*30b20*/  LDL.LU.64 R12, [R1+0x4d8] ;  /* 0x0004d800010c7983 */ /* 0x000ea80000300a00 */
[----:B------:R-:W-:Y:S04]  /*30b30*/  STL.64 [R1+0x528], R42 ;  /* 0x0005282a01007387 */ /* 0x000fe80000100a00 */
[----:B------:R2:W-:Y:S04]  /*30b40*/  STL.64 [R1+0x1950], R42 ;  /* 0x0019502a01007387 */ /* 0x0005e80000100a00 */
[----:B------:R-:W2:Y:S01]  /*30b50*/  LDL.LU.64 R22, [R1+0x4d0] ;  /* 0x0004d00001167983 */ /* 0x000ea20000300a00 */
[----:B------:R-:W-:-:S04]  /*30b60*/  IMAD.WIDE R156, R4, 0x4, R18 ;  /* 0x00000004049c7825 */ /* 0x000fc800078e0212 */
[C---:B---3--:R-:W-:Y:S02]  /*30b70*/  IMAD.WIDE R96, R4.reuse, 0x4, R8 ;  /* 0x0000000404607825 */ /* 0x048fe400078e0208 */
[----:B------:R-:W3:Y:S04]  /*30b80*/  LDL.LU.64 R8, [R1+0x4c8] ;  /* 0x0004c80001087983 */ /* 0x000ee80000300a00 */
[----:B------:R-:W3:Y:S04]  /*30b90*/  LDL.LU.64 R20, [R1+0x4c0] ;  /* 0x0004c00001147983 */ /* 0x000ee80000300a00 */
[----:B------:R-:W-:Y:S04]  /*30ba0*/  STL.64 [R1+0x5c8], R176 ;  /* 0x0005c8b001007387 */ /* 0x000fe80000100a00 */
[----:B------:R-:W-:Y:S01]  /*30bb0*/  STL.64 [R1+0x1960], R176 ;  /* 0x001960b001007387 */ /* 0x000fe20000100a00 */
[----:B------:R-:W-:-:S03]  /*30bc0*/  IMAD.WIDE R32, R4, 0x4, R222 ;  /* 0x0000000404207825 */ /* 0x000fc600078e02de */
[----:B------:R-:W3:Y:S04]  /*30bd0*/  LDL.LU.64 R222, [R1+0x4b8] ;  /* 0x0004b80001de7983 */ /* 0x000ee80000300a00 */
[----:B------:R-:W3:Y:S04]  /*30be0*/  LDL.LU.64 R18, [R1+0x4b0] ;  /* 0x0004b00001127983 */ /* 0x000ee80000300a00 */
[----:B------:R-:W-:Y:S04]  /*30bf0*/  STL.64 [R1+0x6c8], R218 ;  /* 0x0006c8da01007387 */ /* 0x000fe80000100a00 */
[----:B------:R-:W-:Y:S04]  /*30c00*/  STL.64 [R1+0x1980], R218 ;  /* 0x001980da01007387 */ /* 0x000fe80000100a00 */
[----:B------:R-:W-:Y:S04]  /*30c10*/  STL.64 [R1+0x988], R156 ;  /* 0x0009889c01007387 */ /* 0x000fe80000100a00 */
[----:B------:R-:W-:Y:S01]  /*30c20*/  STL.64 [R1+0x1988], R156 ;  /* 0x0019889c01007387 */ /* 0x000fe20000100a00 */
[----:B-1----:R-:W-:-:S03]  /*30c30*/  IMAD.WIDE R174, R4, 0x4, R14 ;  /* 0x0000000404ae7825 */ /* 0x002fc600078e020e */
[----:B------:R-:W3:Y:S04]  /*30c40*/  LDL.LU.64 R14, [R1+0x4a8] ;  /* 0x0004a800010e7983 */ /* 0x000ee80000300a00 */
[----:B------:R-:W3:Y:S01]  /*30c50*/  LDL.LU.64 R26, [R1+0x4a0] ;  /* 0x0004a000011a7983 */ /* 0x000ee20000300a00 */
[----:B----4-:R-:W-:-:S03]  /*30c60*/  IMAD.WIDE R52, R4, 0x4, R220 ;  /* 0x0000000404347825 */ /* 0x010fc600078e02dc */
[----:B------:R-:W4:Y:S04]  /*30c70*/  LDL.LU.64 R220, [R1+0x498] ;  /* 0x0004980001dc7983 */ /* 0x000f280000300a00 */
[----:B------:R-:W-:Y:S04]  /*30c80*/  STL.64 [R1+0xa70], R96 ;  /* 0x000a706001007387 */ /* 0x000fe80000100a00 */
[----:B------:R-:W-:Y:S04]  /*30c90*/  STL.64 [R1+0x1990], R96 ;  /* 0x0019906001007387 */ /* 0x000fe80000100a00 */
[----:B------:R-:W-:Y:S04]  /*30ca0*/  STL.64 [R1+0x2b0], R174 ;  /* 0x0002b0ae01007387 */ /* 0x000fe80000100a00 */
[----:B------:R1:W-:Y:S04]  /*30cb0*/  STL.64 [R1+0x1998], R174 ;  /* 0x001998ae01007387 */ /* 0x0003e80000100a00 */
[----:B------:R-:W4:Y:S01]  /*30cc0*/  LDL.LU.64 R24, [R1+0x490] ;  /* 0x0004900001187983 */ /* 0x000f220000300a00 */
[----:B------:R-:W-:-:S03]  /*30cd0*/  IMAD.WIDE R106, R4, 0x4, R16 ;  /* 0x00000004046a7825 */ /* 0x000fc600078e0210 */
[----:B------:R-:W4:Y:S04]  /*30ce0*/  LDL.LU.64 R16, [R1+0x488] ;  /* 0x0004880001107983 */ /* 0x000f280000300a00 */
[----:B------:R-:W-:Y:S04]  /*30cf0*/  STL.64 [R1+0xb28], R32 ;  /* 0x000b282001007387 */ /* 0x000fe80000100a00 */
[----:B------:R-:W-:Y:S01]  /*30d00*/  STL.64 [R1+0x4f0], R52 ;  /* 0x0004f03401007387 */ /* 0x000fe20000100a00 */
[----:B--2---:R-:W-:-:S04]  /*30d10*/  IMAD.WIDE R64, R4, 0x4, R28 ;  /* 0x0000000404407825 */ /* 0x004fc800078e021c */
[C---:B------:R-:W-:Y:S02]  /*30d20*/  IMAD.WIDE R216, R4.reuse, 0x4, R12 ;  /* 0x0000000404d87825 */ /* 0x040fe400078e020c */
[----:B------:R-:W2:Y:S04]  /*30d30*/  LDL.LU.64 R12, [R1+0x480] ;  /* 0x00048000010c7983 */ /* 0x000ea80000300a00 */
[----:B------:R-:W-:Y:S01]  /*30d40*/  STL.64 [R1+0x4f8], R106 ;  /* 0x0004f86a01007387 */ /* 0x000fe20000100a00 */
[----:B------:R-:W-:-:S03]  /*30d50*/  IMAD.WIDE R154, R4, 0x4, R22 ;  /* 0x00000004049a7825 */ /* 0x000fc600078e0216 */
[----:B------:R-:W2:Y:S01]  /*30d60*/  LDL.LU.64 R22, [R1+0x478] ;  /* 0x0004780001167983 */ /* 0x000ea20000300a00 */
[----:B---3--:R-:W-:-:S03]  /*30d70*/  IMAD.WIDE R94, R4, 0x4, R8 ;  /* 0x00000004045e7825 */ /* 0x008fc600078e0208 */
[----:B------:R-:W3:Y:S04]  /*30d80*/  LDL.LU.64 R8, [R1+0x470] ;  /* 0x0004700001087983 */ /* 0x000ee80000300a00 */
[----:B------:R-:W-:Y:S01]  /*30d90*/  STL.64 [R1+0x598], R64 ;  /* 0x0005984001007387 */ /* 0x000fe20000100a00 */
[----:B------:R-:W-:-:S03]  /*30da0*/  IMAD.WIDE R30, R4, 0x4, R20 ;  /* 0x00000004041e7825 */ /* 0x000fc600078e0214 */
[----:B------:R-:W-:Y:S01]  /*30db0*/  STL.64 [R1+0x690], R216 ;  /* 0x000690d801007387 */ /* 0x000fe20000100a00 */
[----:B------:R-:W-:-:S03]  /*30dc0*/  IMAD.WIDE R160, R4, 0x4, R222 ;  /* 0x0000000404a07825 */ /* 0x000fc600078e02de */
[----:B------:R-:W3:Y:S04]  /*30dd0*/  LDL.LU.64 R222, [R1+0x468] ;  /* 0x0004680001de7983 */ /* 0x000ee80000300a00 */
[----:B------:R-:W-:Y:S01]  /*30de0*/  STL.64 [R1+0x958], R154 ;  /* 0x0009589a01007387 */ /* 0x000fe20000100a00 */
[----:B------:R-:W-:-:S03]  /*30df0*/  IMAD.WIDE R48, R4, 0x4, R18 ;  /* 0x0000000404307825 */ /* 0x000fc600078e0212 */
[----:B------:R-:W3:Y:S04]  /*30e00*/  LDL.LU.64 R244, [R1+0x460] ;  /* 0x0004600001f47983 */ /* 0x000ee80000300a00 */
[----:B------:R-:W3:Y:S04]  /*30e10*/  LDL.LU.64 R20, [R1+0x458] ;  /* 0x0004580001147983 */ /* 0x000ee80000300a00 */
[----:B------:R-:W-:Y:S04]  /*30e20*/  STL.64 [R1+0xa38], R94 ;  /* 0x000a385e01007387 */ /* 0x000fe80000100a00 */
[----:B------:R-:W-:Y:S04]  /*30e30*/  STL.64 [R1+0x2b8], R160 ;  /* 0x0002b8a001007387 */ /* 0x000fe80000100a00 */
[----:B------:R-:W3:Y:S01]  /*30e40*/  LDL.LU.64 R18, [R1+0x450] ;  /* 0x0004500001127983 */ /* 0x000ee20000300a00 */
[----:B------:R-:W-:-:S03]  /*30e50*/  IMAD.WIDE R166, R4, 0x4, R14 ;  /* 0x0000000404a67825 */ /* 0x000fc600078e020e */
[----:B------:R-:W3:Y:S01]  /*30e60*/  LDL.LU.64 R14, [R1+0x448] ;  /* 0x00044800010e7983 */ /* 0x000ee20000300a00 */
[----:B------:R-:W-:-:S03]  /*30e70*/  IMAD.WIDE R54, R4, 0x4, R26 ;  /* 0x0000000404367825 */ /* 0x000fc600078e021a */
[----:B------:R-:W-:Y:S04]  /*30e80*/  STL.64 [R1+0xb00], R30 ;  /* 0x000b001e01007387 */ /* 0x000fe80000100a00 */
[----:B------:R-:W-:Y:S04]  /*30e90*/  STL.64 [R1+0x3e0], R48 ;  /* 0x0003e03001007387 */ /* 0x000fe80000100a00 */
[----:B------:R-:W3:Y:S01]  /*30ea0*/  LDL.LU.64 R26, [R1+0x440] ;  /* 0x00044000011a7983 */ /* 0x000ee20000300a00 */
[----:B----4-:R-:W-:-:S03]  /*30eb0*/  IMAD.WIDE R214, R4, 0x4, R220 ;  /* 0x0000000404d67825 */ /* 0x010fc600078e02dc */
[----:B------:R-:W4:Y:S04]  /*30ec0*/  LDL.LU.64 R220, [R1+0x438] ;  /* 0x0004380001dc7983 */ /* 0x000f280000300a00 */
[----:B------:R-:W-:Y:S01]  /*30ed0*/  STL.64 [R1+0x4a8], R166 ;  /* 0x0004a8a601007387 */ /* 0x000fe20000100a00 */
[----:B------:R-:W-:-:S04]  /*30ee0*/  IMAD.WIDE R152, R4, 0x4, R24 ;  /* 0x0000000404987825 */ /* 0x000fc800078e0218 */
[C---:B------:R-:W-:Y:S02]  /*30ef0*/  IMAD.WIDE R92, R4.reuse, 0x4, R16 ;  /* 0x00000004045c7825 */ /* 0x040fe400078e0210 */
[----:B------:R-:W4:Y:S04]  /*30f00*/  LDL.LU.64 R16, [R1+0x430] ;  /* 0x0004300001107983 */ /* 0x000f280000300a00 */
[----:B------:R-:W-:Y:S01]  /*30f10*/  STL.64 [R1+0x560], R54 ;  /* 0x0005603601007387 */ /* 0x000fe20000100a00 */
[----:B--2---:R-:W-:-:S03]  /*30f20*/  IMAD.WIDE R28, R4, 0x4, R12 ;  /* 0x00000004041c7825 */ /* 0x004fc600078e020c */
[----:B------:R-:W2:Y:S04]  /*30f30*/  LDL.LU.64 R12, [R1+0x428] ;  /* 0x00042800010c7983 */ /* 0x000ea80000300a00 */
[----:B------:R-:W-:Y:S04]  /*30f40*/  STL.64 [R1+0x658], R214 ;  /* 0x000658d601007387 */ /* 0x000fe80000100a00 */
[----:B------:R-:W-:Y:S01]  /*30f50*/  STL.64 [R1+0x928], R152 ;  /* 0x0009289801007387 */ /* 0x000fe20000100a00 */
[----:B------:R-:W-:-:S04]  /*30f60*/  IMAD.WIDE R116, R4, 0x4, R22 ;  /* 0x0000000404747825 */ /* 0x000fc800078e0216 */
[C---:B---3--:R-:W-:Y:S02]  /*30f70*/  IMAD.WIDE R38, R4.reuse, 0x4, R8 ;  /* 0x0000000404267825 */ /* 0x048fe400078e0208 */
[----:B------:R-:W3:Y:S04]  /*30f80*/  LDL.LU.64 R8, [R1+0x418] ;  /* 0x0004180001087983 */ /* 0x000ee80000300a00 */
[----:B------:R-:W3:Y:S04]  /*30f90*/  LDL.LU.64 R22, [R1+0x408] ;  /* 0x0004080001167983 */ /* 0x000ee80000300a00 */
[----:B------:R-:W-:Y:S04]  /*30fa0*/  STL.64 [R1+0xa00], R92 ;  /* 0x000a005c01007387 */ /* 0x000fe80000100a00 */
[----:B------:R1:W-:Y:S04]  /*30fb0*/  STL.64 [R1+0x2c0], R116 ;  /* 0x0002c07401007387 */ /* 0x0003e80000100a00 */
[----:B------:R-:W3:Y:S01]  /*30fc0*/  LDL.LU.64 R24, [R1+0x3f8] ;  /* 0x0003f80001187983 */ /* 0x000ee20000300a00 */
[----:B------:R-:W-:-:S03]  /*30fd0*/  IMAD.WIDE R190, R4, 0x4, R222 ;  /* 0x0000000404be7825 */ /* 0x000fc600078e02de */
        /* <DEDUP_REMOVED lines=8> */
[----:B------:R-:W3:Y:S01]  /*31060*/  LDL.LU.64 R18, [R1+0x3c8] ;  /* 0x0003c80001127983 */ /* 0x000ee20000300a00 */
[----:B------:R-:W-:-:S03]  /*31070*/  IMAD.WIDE R90, R4, 0x4, R14 ;  /* 0x00000004045a7825 */ /* 0x000fc600078e020e */
[----:B------:R-:W3:Y:S04]  /*31080*/  LDL.LU.64 R14, [R1+0x3c0] ;  /* 0x0003c000010e7983 */ /* 0x000ee80000300a00 */
[----:B------:R-:W-:Y:S04]  /*31090*/  STL.64 [R1+0x538], R118 ;  /* 0x0005387601007387 */ /* 0x000fe80000100a00 */
[----:B------:R-:W-:Y:S01]  /*310a0*/  STL.64 [R1+0x618], R212 ;  /* 0x000618d401007387 */ /* 0x000fe20000100a00 */
[----:B----4-:R-:W-:-:S03]  /*310b0*/  IMAD.WIDE R100, R4, 0x4, R220 ;  /* 0x0000000404647825 */ /* 0x010fc600078e02dc */
[----:B------:R-:W4:Y:S01]  /*310c0*/  LDL.LU.64 R220, [R1+0x3b0] ;  /* 0x0003b00001dc7983 */ /* 0x000f220000300a00 */
[----:B------:R-:W-:-:S03]  /*310d0*/  IMAD.WIDE R26, R4, 0x4, R26 ;  /* 0x00000004041a7825 */ /* 0x000fc600078e021a */
        /* <DEDUP_REMOVED lines=9> */
[----:B------:R-:W2:Y:S01]  /*31170*/  LDL.LU.64 R74, [R1+0x390] ;  /* 0x00039000014a7983 */ /* 0x000ea20000300a00 */
[----:B---3--:R-:W-:-:S03]  /*31180*/  IMAD.WIDE R178, R4, 0x4, R8 ;  /* 0x0000000404b27825 */ /* 0x008fc600078e0208 */
[----:B------:R-:W3:Y:S01]  /*31190*/  LDL.LU.64 R8, [R1+0x388] ;  /* 0x0003880001087983 */ /* 0x000ee20000300a00 */
[----:B------:R-:W-:-:S03]  /*311a0*/  IMAD.WIDE R210, R4, 0x4, R22 ;  /* 0x0000000404d27825 */ /* 0x000fc600078e0216 */
[----:B------:R-:W3:Y:S04]  /*311b0*/  LDL.LU.64 R22, [R1+0x380] ;  /* 0x0003800001167983 */ /* 0x000ee80000300a00 */
[----:B------:R-:W-:Y:S04]  /*311c0*/  STL.64 [R1+0x430], R114 ;  /* 0x0004307201007387 */ /* 0x000fe80000100a00 */
[----:B------:R-:W3:Y:S01]  /*311d0*/  LDL.LU.64 R72, [R1+0x378] ;  /* 0x0003780001487983 */ /* 0x000ee20000300a00 */
[----:B------:R-:W-:-:S04]  /*311e0*/  IMAD.WIDE R148, R4, 0x4, R24 ;  /* 0x0000000404947825 */ /* 0x000fc800078e0218 */
[C---:B------:R-:W-:Y:S02]  /*311f0*/  IMAD.WIDE R88, R4.reuse, 0x4, R222 ;  /* 0x0000000404587825 */ /* 0x040fe400078e02de */
[----:B------:R-:W3:Y:S04]  /*31200*/  LDL.LU.64 R222, [R1+0x370] ;  /* 0x0003700001de7983 */ /* 0x000ee80000300a00 */
[----:B------:R-:W-:Y:S04]  /*31210*/  STL.64 [R1+0x500], R178 ;  /* 0x000500b201007387 */ /* 0x000fe80000100a00 */
[----:B------:R-:W3:Y:S04]  /*31220*/  LDL.LU.64 R70, [R1+0x368] ;  /* 0x0003680001467983 */ /* 0x000ee80000300a00 */
[----:B------:R-:W-:Y:S04]  /*31230*/  STL.64 [R1+0x5d0], R210 ;  /* 0x0005d0d201007387 */ /* 0x000fe80000100a00 */
[----:B------:R-:W-:Y:S04]  /*31240*/  STL.64 [R1+0x6d0], R148 ;  /* 0x0006d09401007387 */ /* 0x000fe80000100a00 */
[----:B------:R-:W3:Y:S01]  /*31250*/  LDL.LU.64 R244, [R1+0x360] ;  /* 0x0003600001f47983 */ /* 0x000ee20000300a00 */
[----:B------:R-:W-:-:S03]  /*31260*/  IMAD.WIDE R36, R4, 0x4, R18 ;  /* 0x0000000404247825 */ /* 0x000fc600078e0212 */
[----:B------:R-:W3:Y:S04]  /*31270*/  LDL.LU.64 R18, [R1+0x358] ;  /* 0x0003580001127983 */ /* 0x000ee80000300a00 */
[----:B------:R-:W-:Y:S01]  /*31280*/  STL.64 [R1+0x998], R88 ;  /* 0x0009985801007387 */ /* 0x000fe20000100a00 */
[----:B------:R-:W-:-:S03]  /*31290*/  IMAD.WIDE R162, R4, 0x4, R14 ;  /* 0x0000000404a27825 */ /* 0x000fc600078e020e */
[----:B------:R1:W-:Y:S04]  /*312a0*/  STL.64 [R1+0x2d0], R36 ;  /* 0x0002d02401007387 */ /* 0x0003e80000100a00 */
[----:B------:R-:W3:Y:S01]  /*312b0*/  LDL.LU.64 R14, [R1+0x350] ;  /* 0x00035000010e7983 */ /* 0x000ee20000300a00 */
[----:B----4-:R-:W-:-:S03]  /*312c0*/  IMAD.WIDE R44, R4, 0x4, R220 ;  /* 0x00000004042c7825 */ /* 0x010fc600078e02dc */
[----:B------:R-:W4:Y:S01]  /*312d0*/  LDL.LU.64 R220, [R1+0x348] ;  /* 0x0003480001dc7983 */ /* 0x000f220000300a00 */
[----:B------:R-:W-:-:S05]  /*312e0*/  IMAD.WIDE R24, R4, 0x4, R20 ;  /* 0x0000000404187825 */ /* 0x000fca00078e0214 */
[----:B------:R-:W-:Y:S04]  /*312f0*/  STL.64 [R1+0xa88], R24 ;  /* 0x000a881801007387 */ /* 0x000fe80000100a00 */
[----:B------:R-:W-:Y:S04]  /*31300*/  STL.64 [R1+0x3a8], R162 ;  /* 0x0003a8a201007387 */ /* 0x000fe80000100a00 */
[----:B------:R-:W4:Y:S01]  /*31310*/  LDL.LU.64 R20, [R1+0x340] ;  /* 0x0003400001147983 */ /* 0x000f220000300a00 */
[----:B------:R-:W-:-:S03]  /*31320*/  IMAD.WIDE R186, R4, 0x4, R16 ;  /* 0x0000000404ba7825 */ /* 0x000fc600078e0210 */
[----:B------:R-:W4:Y:S01]  /*31330*/  LDL.LU.64 R16, [R1+0x338] ;  /* 0x0003380001107983 */ /* 0x000f220000300a00 */
[----:B--2---:R-:W-:-:S03]  /*31340*/  IMAD.WIDE R208, R4, 0x4, R12 ;  /* 0x0000000404d07825 */ /* 0x004fc600078e020c */
[----:B------:R-:W2:Y:S04]  /*31350*/  LDL.LU.64 R12, [R1+0x330] ;  /* 0x00033000010c7983 */ /* 0x000ea80000300a00 */
[----:B------:R-:W-:Y:S01]  /*31360*/  STL.64 [R1+0x408], R44 ;  /* 0x0004082c01007387 */ /* 0x000fe20000100a00 */
[----:B------:R-:W-:-:S04]  /*31370*/  IMAD.WIDE R146, R4, 0x4, R74 ;  /* 0x0000000404927825 */ /* 0x000fc800078e024a */
[C---:B---3--:R-:W-:Y:S02]  /*31380*/  IMAD.WIDE R86, R4.reuse, 0x4, R8 ;  /* 0x0000000404567825 */ /* 0x048fe400078e0208 */
[----:B------:R-:W3:Y:S04]  /*31390*/  LDL.LU.64 R8, [R1+0x328] ;  /* 0x0003280001087983 */ /* 0x000ee80000300a00 */
[----:B------:R-:W-:Y:S01]  /*313a0*/  STL.64 [R1+0x4c8], R186 ;  /* 0x0004c8ba01007387 */ /* 0x000fe20000100a00 */
[----:B------:R-:W-:-:S03]  /*313b0*/  IMAD.WIDE R22, R4, 0x4, R22 ;  /* 0x0000000404167825 */ /* 0x000fc600078e0216 */
[----:B------:R-:W-:Y:S01]  /*313c0*/  STL.64 [R1+0x5a0], R208 ;  /* 0x0005a0d001007387 */ /* 0x000fe20000100a00 */
[----:B------:R-:W-:-:S03]  /*313d0*/  IMAD.WIDE R42, R4, 0x4, R72 ;  /* 0x00000004042a7825 */ /* 0x000fc600078e0248 */
[----:B------:R-:W-:Y:S01]  /*313e0*/  STL.64 [R1+0x698], R146 ;  /* 0x0006989201007387 */ /* 0x000fe20000100a00 */
[----:B------:R-:W-:-:S03]  /*313f0*/  IMAD.WIDE R132, R4, 0x4, R222 ;  /* 0x0000000404847825 */ /* 0x000fc600078e02de */
[----:B------:R-:W3:Y:S04]  /*31400*/  LDL.LU.64 R222, [R1+0x320] ;  /* 0x0003200001de7983 */ /* 0x000ee80000300a00 */
[----:B------:R-:W-:Y:S01]  /*31410*/  STL.64 [R1+0x968], R86 ;  /* 0x0009685601007387 */ /* 0x000fe20000100a00 */
[----:B------:R-:W-:-:S03]  /*31420*/  IMAD.WIDE R108, R4, 0x4, R70 ;  /* 0x00000004046c7825 */ /* 0x000fc600078e0246 */
[----:B------:R1:W-:Y:S04]  /*31430*/  STL.64 [R1+0x2d8], R42 ;  /* 0x0002d82a01007387 */ /* 0x0003e80000100a00 */
[----:B------:R-:W3:Y:S04]  /*31440*/  LDL.LU.64 R72, [R1+0x308] ;  /* 0x0003080001487983 */ /* 0x000ee80000300a00 */
[----:B------:R-:W3:Y:S04]  /*31450*/  LDL.LU.64 R70, [R1+0x2f8] ;  /* 0x0002f80001467983 */ /* 0x000ee80000300a00 */
[----:B------:R-:W-:Y:S01]  /*31460*/  STL.64 [R1+0xa50], R22 ;  /* 0x000a501601007387 */ /* 0x000fe20000100a00 */
[----:B------:R-:W-:-:S03]  /*31470*/  IMAD.WIDE R206, R4, 0x4, R18 ;  /* 0x0000000404ce7825 */ /* 0x000fc600078e0212 */
[----:B------:R-:W-:Y:S04]  /*31480*/  STL.64 [R1+0x370], R132 ;  /* 0x0003708401007387 */ /* 0x000fe80000100a00 */
[----:B------:R-:W3:Y:S04]  /*31490*/  LDL.LU.64 R18, [R1+0x2f0] ;  /* 0x0002f00001127983 */ /* 0x000ee80000300a00 */
[----:B------:R-:W-:Y:S01]  /*314a0*/  STL.64 [R1+0x3e8], R108 ;  /* 0x0003e86c01007387 */ /* 0x000fe20000100a00 */
[----:B------:R-:W-:-:S03]  /*314b0*/  IMAD.WIDE R144, R4, 0x4, R14 ;  /* 0x0000000404907825 */ /* 0x000fc600078e020e */
[----:B------:R-:W3:Y:S01]  /*314c0*/  LDL.LU.64 R14, [R1+0x2e0] ;  /* 0x0002e000010e7983 */ /* 0x000ee20000300a00 */
[----:B----4-:R-:W-:-:S03]  /*314d0*/  IMAD.WIDE R84, R4, 0x4, R220 ;  /* 0x0000000404547825 */ /* 0x010fc600078e02dc */
[----:B------:R-:W4:Y:S01]  /*314e0*/  LDL.LU.64 R220, [R1+0x2a8] ;  /* 0x0002a80001dc7983 */ /* 0x000f220000300a00 */
[----:B------:R-:W-:-:S05]  /*314f0*/  IMAD.WIDE R56, R4, 0x4, R244 ;  /* 0x0000000404387825 */ /* 0x000fca00078e02f4 */
[----:B------:R-:W-:Y:S04]  /*31500*/  STL.64 [R1+0x4b8], R56 ;  /* 0x0004b83801007387 */ /* 0x000fe80000100a00 */
[----:B------:R-:W-:Y:S01]  /*31510*/  STL.64 [R1+0x580], R206 ;  /* 0x000580ce01007387 */ /* 0x000fe20000100a00 */
[----:B------:R-:W-:-:S03]  /*31520*/  IMAD.WIDE R20, R4, 0x4, R20 ;  /* 0x0000000404147825 */ /* 0x000fc600078e0214 */
[----:B------:R-:W-:Y:S01]  /*31530*/  STL.64 [R1+0x660], R144 ;  /* 0x0006609001007387 */ /* 0x000fe20000100a00 */
[----:B------:R-:W-:-:S03]  /*31540*/  IMAD.WIDE R192, R4, 0x4, R16 ;  /* 0x0000000404c07825 */ /* 0x000fc600078e0210 */
[----:B------:R-:W4:Y:S04]  /*31550*/  LDL.LU.64 R16, [R1+0x298] ;  /* 0x0002980001107983 */ /* 0x000f280000300a00 */
[----:B------:R-:W-:Y:S04]  /*31560*/  STL.64 [R1+0x938], R84 ;  /* 0x0009385401007387 */ /* 0x000fe80000100a00 */
[----:B------:R1:W-:Y:S04]  /*31570*/  STL.64 [R1+0x2e8], R192 ;  /* 0x0002e8c001007387 */ /* 0x0003e80000100a00 */
[----:B------:R-:W4:Y:S01]  /*31580*/  LDL.LU.64 R244, [R1+0x288] ;  /* 0x0002880001f47983 */ /* 0x000f220000300a00 */
[----:B--2---:R-:W-:-:S03]  /*31590*/  IMAD.WIDE R128, R4, 0x4, R12 ;  /* 0x0000000404807825 */ /* 0x004fc600078e020c */
[----:B------:R-:W2:Y:S01]  /*315a0*/  LDL.LU.64 R12, [R1+0x238] ;  /* 0x00023800010c7983 */ /* 0x000ea20000300a00 */
[----:B---3--:R-:W-:-:S03]  /*315b0*/  IMAD.WIDE R168, R4, 0x4, R8 ;  /* 0x0000000404a87825 */ /* 0x008fc600078e0208 */
[----:B------:R-:W3:Y:S04]  /*315c0*/  LDL.LU.64 R8, [R1+0x218] ;  /* 0x0002180001087983 */ /* 0x000ee80000300a00 */
[----:B------:R-:W-:Y:S04]  /*315d0*/  STL.64 [R1+0xa18], R20 ;  /* 0x000a181401007387 */ /* 0x000fe80000100a00 */
[----:B------:R-:W-:Y:S04]  /*315e0*/  STL.64 [R1+0x330], R128 ;  /* 0x0003308001007387 */ /* 0x000fe80000100a00 */
[----:B------:R-:W3:Y:S01]  /*315f0*/  LDL.LU.64 R78, [R1+0x208] ;  /* 0x00020800014e7983 */ /* 0x000ee20000300a00 */
[----:B------:R-:W-:-:S03]  /*31600*/  IMAD.WIDE R120, R4, 0x4, R222 ;  /* 0x0000000404787825 */ /* 0x000fc600078e02de */
[----:B------:R-:W3:Y:S04]  /*31610*/  LDL.LU.64 R222, [R1+0x1c8] ;  /* 0x0001c80001de7983 */ /* 0x000ee80000300a00 */
[----:B------:R-:W3:Y:S04]  /*31620*/  LDL.LU.64 R242, [R1+0x168] ;  /* 0x0001680001f27983 */ /* 0x000ee80000300a00 */
[----:B------:R-:W-:Y:S01]  /*31630*/  STL.64 [R1+0x3a0], R168 ;  /* 0x0003a0a801007387 */ /* 0x000fe20000100a00 */
[----:B------:R-:W-:-:S03]  /*31640*/  IMAD.WIDE R142, R4, 0x4, R72 ;  /* 0x00000004048e7825 */ /* 0x000fc600078e0248 */
[----:B------:R-:W3:Y:S01]  /*31650*/  LDL.LU.64 R72, [R1+0x148] ;  /* 0x0001480001487983 */ /* 0x000ee20000300a00 */
[----:B------:R-:W-:-:S03]  /*31660*/  IMAD.WIDE R82, R4, 0x4, R70 ;  /* 0x0000000404527825 */ /* 0x000fc600078e0246 */
[----:B------:R-:W-:Y:S04]  /*31670*/  STL.64 [R1+0x488], R120 ;  /* 0x0004887801007387 */ /* 0x000fe80000100a00 */
        /* <DEDUP_REMOVED lines=8> */
[----:B------:R-:W4:Y:S04]  /*31700*/  LDL.LU.64 R74, [R1+0xc8] ;  /* 0x0000c800014a7983 */ /* 0x000f280000300a00 */
[----:B------:R-:W4:Y:S04]  /*31710*/  LDL.LU.64 R14, [R1+0xc0] ;  /* 0x0000c000010e7983 */ /* 0x000f280000300a00 */
[----:B------:R-:W-:Y:S04]  /*31720*/  STL.64 [R1+0x908], R82 ;  /* 0x0009085201007387 */ /* 0x000fe80000100a00 */
[----:B------:R1:W-:Y:S01]  /*31730*/  STL.64 [R1+0x2e0], R34 ;  /* 0x0002e02201007387 */ /* 0x0003e20000100a00 */
[----:B------:R-:W-:-:S03]  /*31740*/  IMAD.WIDE R130, R4, 0x4, R16 ;  /* 0x0000000404827825 */ /* 0x000fc600078e0210 */
[----:B------:R-:W4:Y:S04]  /*31750*/  LDL.LU.64 R16, [R1+0xb8] ;  /* 0x0000b80001107983 */ /* 0x000f280000300a00 */
[----:B------:R-:W-:Y:S04]  /*31760*/  STL.64 [R1+0x9e0], R18 ;  /* 0x0009e01201007387 */ /* 0x000fe80000100a00 */
[----:B------:R-:W-:Y:S01]  /*31770*/  STL.64 [R1+0x310], R66 ;  /* 0x0003104201007387 */ /* 0x000fe20000100a00 */
[----:B------:R-:W-:-:S03]  /*31780*/  IMAD.WIDE R180, R4, 0x4, R244 ;  /* 0x0000000404b47825 */ /* 0x000fc600078e02f4 */
[----:B------:R-:W4:Y:S04]  /*31790*/  LDL.LU.64 R244, [R1+0xb0] ;  /* 0x0000b00001f47983 */ /* 0x000f280000300a00 */
[----:B------:R-:W-:Y:S01]  /*317a0*/  STL.64 [R1+0x380], R130 ;  /* 0x0003808201007387 */ /* 0x000fe20000100a00 */
[----:B--2---:R-:W-:-:S03]  /*317b0*/  IMAD.WIDE R202, R4, 0x4, R12 ;  /* 0x0000000404ca7825 */ /* 0x004fc600078e020c */
[----:B------:R-:W2:Y:S04]  /*317c0*/  LDL.LU.64 R12, [R1+0xa8] ;  /* 0x0000a800010c7983 */ /* 0x000ea80000300a00 */
[----:B------:R-:W-:Y:S04]  /*317d0*/  STL.64 [R1+0x448], R180 ;  /* 0x000448b401007387 */ /* 0x000fe80000100a00 */
[----:B------:R-:W-:Y:S01]  /*317e0*/  STL.64 [R1+0x510], R202 ;  /* 0x000510ca01007387 */ /* 0x000fe20000100a00 */
[----:B---3--:R-:W-:-:S04]  /*317f0*/  IMAD.WIDE R8, R4, 0x4, R8 ;  /* 0x0000000404087825 */ /* 0x008fc800078e0208 */
[----:B------:R-:W-:-:S04]  /*31800*/  IMAD.WIDE R80, R4, 0x4, R78 ;  /* 0x0000000404507825 */ /* 0x000fc800078e024e */
[----:B------:R-:W-:-:S04]  /*31810*/  IMAD.WIDE R222, R4, 0x4, R222 ;  /* 0x0000000404de7825 */ /* 0x000fc800078e02de */
[C---:B------:R-:W-:Y:S02]  /*31820*/  IMAD.WIDE R98, R4.reuse, 0x4, R242 ;  /* 0x0000000404627825 */ /* 0x040fe400078e02f2 */
[----:B------:R-:W3:Y:S04]  /*31830*/  LDL.LU.64 R242, [R1+0xa0] ;  /* 0x0000a00001f27983 */ /* 0x000ee80000300a00 */
[----:B------:R-:W-:Y:S01]  /*31840*/  STL.64 [R1+0x5f8], R8 ;  /* 0x0005f80801007387 */ /* 0x000fe20000100a00 */
[----:B------:R-:W-:-:S03]  /*31850*/  IMAD.WIDE R40, R4, 0x4, R72 ;  /* 0x0000000404287825 */ /* 0x000fc600078e0248 */
[----:B------:R-:W-:Y:S04]  /*31860*/  STL.64 [R1+0x8d0], R80 ;  /* 0x0008d05001007387 */ /* 0x000fe80000100a00 */
[----:B------:R1:W-:Y:S01]  /*31870*/  STL.64 [R1+0x238], R98 ;  /* 0x0002386201007387 */ /* 0x0003e20000100a00 */
[----:B------:R-:W-:-:S03]  /*31880*/  IMAD.WIDE R50, R4, 0x4, R70 ;  /* 0x0000000404327825 */ /* 0x000fc600078e0246 */
[----:B------:R-:W3:Y:S04]  /*31890*/  LDL.LU.64 R72, [R1+0x98] ;  /* 0x0000980001487983 */ /* 0x000ee80000300a00 */
[----:B------:R-:W3:Y:S04]  /*318a0*/  LDL.LU.64 R70, [R1+0x90] ;  /* 0x0000900001467983 */ /* 0x000ee80000300a00 */
[----:B------:R-:W-:Y:S04]  /*318b0*/  STL.64 [R1+0x9b0], R222 ;  /* 0x0009b0de01007387 */ /* 0x000fe80000100a00 */
[----:B------:R-:W-:Y:S01]  /*318c0*/  STL.64 [R1+0x2f8], R40 ;  /* 0x0002f82801007387 */ /* 0x000fe20000100a00 */
[----:B----4-:R-:W-:-:S03]  /*318d0*/  IMAD.WIDE R126, R4, 0x4, R220 ;  /* 0x00000004047e7825 */ /* 0x010fc600078e02dc */
[----:B------:R-:W4:Y:S01]  /*318e0*/  LDL.LU.64 R220, [R1+0x88] ;  /* 0x0000880001dc7983 */ /* 0x000f220000300a00 */
[----:B------:R-:W-:-:S03]  /*318f0*/  IMAD.WIDE R200, R4, 0x4, R76 ;  /* 0x0000000404c87825 */ /* 0x000fc600078e024c */
[----:B------:R-:W-:Y:S01]  /*31900*/  STL.64 [R1+0x358], R50 ;  /* 0x0003583201007387 */ /* 0x000fe20000100a00 */
[----:B------:R-:W-:-:S04]  /*31910*/  IMAD.WIDE R140, R4, 0x4, R74 ;  /* 0x00000004048c7825 */ /* 0x000fc800078e024a */
[C---:B------:R-:W-:Y:S02]  /*31920*/  IMAD.WIDE R78, R4.reuse, 0x4, R14 ;  /* 0x00000004044e7825 */ /* 0x040fe400078e020e */
[----:B------:R-:W4:Y:S04]  /*31930*/  LDL.LU.64 R14, [R1+0x78] ;  /* 0x00007800010e7983 */ /* 0x000f280000300a00 */
[----:B------:R-:W-:Y:S04]  /*31940*/  STL.64 [R1+0x418], R126 ;  /* 0x0004187e01007387 */ /* 0x000fe80000100a00 */
[----:B------:R-:W4:Y:S04]  /*31950*/  LDL.LU.64 R198, [R1+0x70] ;  /* 0x0000700001c67983 */ /* 0x000f280000300a00 */
[----:B------:R-:W4:Y:S04]  /*31960*/  LDL.LU.64 R196, [R1+0x68] ;  /* 0x0000680001c47983 */ /* 0x000f280000300a00 */
[----:B------:R-:W-:Y:S04]  /*31970*/  STL.64 [R1+0x4d8], R200 ;  /* 0x0004d8c801007387 */ /* 0x000fe80000100a00 */
[----:B------:R-:W4:Y:S04]  /*31980*/  LDL.LU.64 R194, [R1+0x60] ;  /* 0x0000600001c27983 */ /* 0x000f280000300a00 */
[----:B------:R-:W-:Y:S04]  /*31990*/  STL.64 [R1+0x5b8], R140 ;  /* 0x0005b88c01007387 */ /* 0x000fe80000100a00 */
[----:B------:R-:W4:Y:S04]  /*319a0*/  LDL.LU.64 R136, [R1+0x58] ;  /* 0x0000580001887983 */ /* 0x000f280000300a00 */
[----:B------:R-:W4:Y:S04]  /*319b0*/  LDL.LU.64 R134, [R1+0x50] ;  /* 0x0000500001867983 */ /* 0x000f280000300a00 */
[----:B------:R-:W4:Y:S04]  /*319c0*/  LDL.LU.64 R250, [R1+0x48] ;  /* 0x0000480001fa7983 */ /* 0x000f280000300a00 */
[----:B------:R-:W4:Y:S04]  /*319d0*/  LDL.LU.64 R74, [R1+0x40] ;  /* 0x00004000014a7983 */ /* 0x000f280000300a00 */
[----:B------:R-:W-:Y:S01]  /*319e0*/  STL.64 [R1+0x6c0], R78 ;  /* 0x0006c04e01007387 */ /* 0x000fe20000100a00 */
[----:B------:R-:W-:-:S04]  /*319f0*/  IMAD.WIDE R76, R4, 0x4, R10 ;  /* 0x00000004044c7825 */ /* 0x000fc800078e020a */
[----:B------:R-:W-:-:S04]  /*31a00*/  IMAD.WIDE R16, R4, 0x4, R16 ;  /* 0x0000000404107825 */ /* 0x000fc800078e0210 */
[----:B------:R-:W-:-:S05]  /*31a10*/  IMAD.WIDE R158, R4, 0x4, R244 ;  /* 0x00000004049e7825 */ /* 0x000fca00078e02f4 */
[----:B------:R1:W-:Y:S01]  /*31a20*/  STL.64 [R1+0x218], R158 ;  /* 0x0002189e01007387 */ /* 0x0003e20000100a00 */
[----:B--2---:R-:W-:-:S03]  /*31a30*/  IMAD.WIDE R104, R4, 0x4, R12 ;  /* 0x0000000404687825 */ /* 0x004fc600078e020c */
[----:B------:R-:W2:Y:S04]  /*31a40*/  LDL.LU.64 R12, [R1+0x38] ;  /* 0x00003800010c7983 */ /* 0x000ea80000300a00 */
[----:B------:R-:W2:Y:S01]  /*31a50*/  LDL.LU.64 R244, [R1+0x30] ;  /* 0x0000300001f47983 */ /* 0x000ea20000300a00 */
[----:B---3--:R-:W-:-:S03]  /*31a60*/  IMAD.WIDE R46, R4, 0x4, R242 ;  /* 0x00000004042e7825 */ /* 0x008fc600078e02f2 */
[----:B------:R-:W3:Y:S04]  /*31a70*/  LDL.LU.64 R242, [R1+0x28] ;  /* 0x0000280001f27983 */ /* 0x000ee80000300a00 */
[----:B------:R-:W-:Y:S04]  /*31a80*/  STL.64 [R1+0x980], R16 ;  /* 0x0009801001007387 */ /* 0x000fe80000100a00 */
[----:B------:R-:W-:Y:S01]  /*31a90*/  STL.64 [R1+0x2a8], R104 ;  /* 0x0002a86801007387 */ /* 0x000fe20000100a00 */
[----:B------:R-:W-:-:S03]  /*31aa0*/  IMAD.WIDE R58, R4, 0x4, R72 ;  /* 0x00000004043a7825 */ /* 0x000fc600078e0248 */
[----:B------:R-:W3:Y:S01]  /*31ab0*/  LDL.LU.64 R72, [R1+0x20] ;  /* 0x0000200001487983 */ /* 0x000ee20000300a00 */
[----:B------:R-:W-:-:S03]  /*31ac0*/  IMAD.WIDE R248, R4, 0x4, R70 ;  /* 0x0000000404f87825 */ /* 0x000fc600078e0246 */
[----:B------:R-:W-:Y:S04]  /*31ad0*/  STL.64 [R1+0x348], R46 ;  /* 0x0003482e01007387 */ /* 0x000fe80000100a00 */
[----:B------:R-:W3:Y:S01]  /*31ae0*/  LDL.LU.64 R70, [R1+0x18] ;  /* 0x0000180001467983 */ /* 0x000ee20000300a00 */
[----:B----4-:R-:W-:-:S03]  /*31af0*/  IMAD.WIDE R138, R4, 0x4, R220 ;  /* 0x00000004048a7825 */ /* 0x010fc600078e02dc */
[----:B------:R-:W4:Y:S04]  /*31b00*/  LDL.LU.64 R220, [R1+0x10] ;  /* 0x0000100001dc7983 */ /* 0x000f280000300a00 */
[----:B------:R-:W4:Y:S04]  /*31b10*/  LDL.LU.64 R10, [R1+0x8] ;  /* 0x00000800010a7983 */ /* 0x000f280000300a00 */
[----:B------:R-:W-:Y:S01]  /*31b20*/  STL.64 [R1+0x3f8], R58 ;  /* 0x0003f83a01007387 */ /* 0x000fe20000100a00 */
[----:B------:R-:W-:-:S03]  /*31b30*/  IMAD.WIDE R14, R4, 0x4, R14 ;  /* 0x00000004040e7825 */ /* 0x000fc600078e020e */
[----:B------:R-:W-:Y:S01]  /*31b40*/  STL.64 [R1+0x4c0], R248 ;  /* 0x0004c0f801007387 */ /* 0x000fe20000100a00 */
[----:B------:R-:W-:-:S03]  /*31b50*/  IMAD.WIDE R246, R4, 0x4, R198 ;  /* 0x0000000404f67825 */ /* 0x000fc600078e02c6 */
[----:B------:R-:W-:Y:S01]  /*31b60*/  STL.64 [R1+0x588], R138 ;  /* 0x0005888a01007387 */ /* 0x000fe20000100a00 */
[----:B------:R-:W-:-:S03]  /*31b70*/  IMAD.WIDE R164, R4, 0x4, R196 ;  /* 0x0000000404a47825 */ /* 0x000fc600078e02c4 */
[----:B------:R-:W-:Y:S04]  /*31b80*/  STL.64 [R1+0x688], R76 ;  /* 0x0006884c01007387 */ /* 0x000fe80000100a00 */
[----:B------:R4:W-:Y:S01]  /*31b90*/  STL.64 [R1+0x208], R246 ;  /* 0x000208f601007387 */ /* 0x0009e20000100a00 */
        /* <DEDUP_REMOVED lines=11> */
[----:B------:R-:W-:Y:S01]  /*31c50*/  STL.64 [R1+0x648], R74 ;  /* 0x0006484a01007387 */ /* 0x000fe20000100a00 */
[----:B------:R-:W-:-:S04]  /*31c60*/  IMAD.WIDE R124, R4, 0x4, R234 ;  /* 0x00000004047c7825 */ /* 0x000fc800078e02ea */
[----:B------:R-:W-:-:S04]  /*31c70*/  IMAD.WIDE R194, R4, 0x4, R230 ;  /* 0x0000000404c27825 */ /* 0x000fc800078e02e6 */
[----:B------:R-:W-:-:S04]  /*31c80*/  IMAD.WIDE R134, R4, 0x4, R228 ;  /* 0x0000000404867825 */ /* 0x000fc800078e02e4 */
[----:B--2---:R-:W-:-:S04]  /*31c90*/  IMAD.WIDE R12, R4, 0x4, R12 ;  /* 0x00000004040c7825 */ /* 0x004fc800078e020c */
[----:B------:R-:W-:-:S05]  /*31ca0*/  IMAD.WIDE R244, R4, 0x4, R244 ;  /* 0x0000000404f47825 */ /* 0x000fca00078e02f4 */
[----:B------:R2:W-:Y:S04]  /*31cb0*/  STL.64 [R1+0x1c8], R244 ;  /* 0x0001c8f401007387 */ /* 0x0005e80000100a00 */
[----:B------:R-:W-:Y:S01]  /*31cc0*/  STL.64 [R1+0x918], R12 ;  /* 0x0009180c01007387 */ /* 0x000fe20000100a00 */
[----:B---3--:R-:W-:-:S05]  /*31cd0*/  IMAD.WIDE R242, R4, 0x4, R242 ;  /* 0x0000000404f27825 */ /* 0x008fca00078e02f2 */
[----:B------:R3:W-:Y:S01]  /*31ce0*/  STL.64 [R1+0x288], R242 ;  /* 0x000288f201007387 */ /* 0x0007e20000100a00 */
[----:B------:R-:W-:-:S04]  /*31cf0*/  IMAD.WIDE R170, R4, 0x4, R72 ;  /* 0x0000000404aa7825 */ /* 0x000fc800078e0248 */
[C---:B------:R-:W-:Y:S01]  /*31d00*/  IMAD.WIDE R72, R4.reuse, 0x4, R6 ;  /* 0x0000000404487825 */ /* 0x040fe200078e0206 */
[----:B------:R3:W-:Y:S03]  /*31d10*/  STL.64 [R1+0x320], R170 ;  /* 0x000320aa01007387 */ /* 0x0007e60000100a00 */
[C---:B------:R-:W-:Y:S01]  /*31d20*/  IMAD.WIDE R182, R4.reuse, 0x4, R70 ;  /* 0x0000000404b67825 */ /* 0x040fe200078e0246 */
[----:B-1----:R-:W2:Y:S04]  /*31d30*/  LDL.64 R174, [R1+0x1e8] ;  /* 0x0001e80001ae7983 */ /* 0x002ea80000100a00 */
[----:B------:R-:W3:Y:S04]  /*31d40*/  LDL.64 R96, [R1+0x200] ;  /* 0x0002000001607983 */ /* 0x000ee80000100a00 */
[----:B------:R-:W3:Y:S04]  /*31d50*/  LDL.64 R156, [R1+0x210] ;  /* 0x00021000019c7983 */ /* 0x000ee80000100a00 */
[----:B------:R-:W3:Y:S04]  /*31d60*/  LDL.64 R218, [R1+0x220] ;  /* 0x0002200001da7983 */ /* 0x000ee80000100a00 */
[----:B------:R-:W3:Y:S01]  /*31d70*/  LDL.64 R60, [R1+0x228] ;  /* 0x00022800013c7983 */ /* 0x000ee20000100a00 */
[----:B----4-:R-:W-:-:S03]  /*31d80*/  IMAD.WIDE R196, R4, 0x4, R220 ;  /* 0x0000000404c47825 */ /* 0x010fc600078e02dc */
[----:B------:R-:W4:Y:S01]  /*31d90*/  LDL.64 R62, [R1+0x230] ;  /* 0x00023000013e7983 */ /* 0x000f220000100a00 */
[----:B------:R-:W-:-:S03]  /*31da0*/  IMAD.WIDE R250, R4, 0x4, R10 ;  /* 0x0000000404fa7825 */ /* 0x000fc600078e020a */
[----:B------:R-:W4:Y:S01]  /*31db0*/  LDL.64 R184, [R1+0x240] ;  /* 0x0002400001b87983 */ /* 0x000f220000100a00 */
[----:B------:R-:W-:-:S03]  /*31dc0*/  IMAD.WIDE R220, R4, 0x4, R240 ;  /* 0x0000000404dc7825 */ /* 0x000fc600078e02f0 */
[----:B------:R-:W4:Y:S04]  /*31dd0*/  LDL.64 R68, [R1+0x250] ;  /* 0x0002500001447983 */ /* 0x000f280000100a00 */
[----:B------:R-:W4:Y:S04]  /*31de0*/  LDL.64 R112, [R1+0x258] ;  /* 0x0002580001707983 */ /* 0x000f280000100a00 */
[----:B------:R-:W4:Y:S04]  /*31df0*/  LDL.64 R172, [R1+0x260] ;  /* 0x0002600001ac7983 */ /* 0x000f280000100a00 */
[----:B------:R-:W4:Y:S04]  /*31e00*/  LDL.64 R176, [R1+0x280] ;  /* 0x0002800001b07983 */ /* 0x000f280000100a00 */
[----:B------:R-:W4:Y:S01]  /*31e10*/  LDL.64 R188, [R1+0x290] ;  /* 0x0002900001bc7983 */ /* 0x000f220000100a00 */
[----:B------:R-:W-:-:S03]  /*31e20*/  IMAD.WIDE R240, R4, 0x4, R236 ;  /* 0x0000000404f07825 */ /* 0x000fc600078e02ec */
[----:B------:R-:W-:Y:S04]  /*31e30*/  STL.64 [R1+0x390], R182 ;  /* 0x000390b601007387 */ /* 0x000fe80000100a00 */
[----:B------:R-:W-:Y:S01]  /*31e40*/  STL.64 [R1+0x458], R196 ;  /* 0x000458c401007387 */ /* 0x000fe20000100a00 */
[----:B------:R-:W-:-:S03]  /*31e50*/  IMAD.WIDE R10, R4, 0x4, R232 ;  /* 0x00000004040a7825 */ /* 0x000fc600078e02e8 */
[----:B------:R-:W-:Y:S04]  /*31e60*/  STL.64 [R1+0x518], R250 ;  /* 0x000518fa01007387 */ /* 0x000fe80000100a00 */
[----:B------:R-:W-:Y:S04]  /*31e70*/  STL.64 [R1+0x610], R72 ;  /* 0x0006104801007387 */ /* 0x000fe80000100a00 */
[----:B------:R-:W3:Y:S04]  /*31e80*/  LDL.LU.64 R236, [R1+0x1f0] ;  /* 0x0001f00001ec7983 */ /* 0x000ee80000300a00 */
[----:B------:R-:W-:Y:S04]  /*31e90*/  STL.64 [R1+0x8d8], R220 ;  /* 0x0008d8dc01007387 */ /* 0x000fe80000100a00 */
[----:B------:R-:W4:Y:S04]  /*31ea0*/  LDL.LU.64 R234, [R1+0xa28] ;  /* 0x000a280001ea7983 */ /* 0x000f280000300a00 */
[----:B------:R-:W4:Y:S04]  /*31eb0*/  LDL.LU.64 R232, [R1+0xa48] ;  /* 0x000a480001e87983 */ /* 0x000f280000300a00 */
[----:B------:R1:W-:Y:S04]  /*31ec0*/  STL.64 [R1+0x300], R124 ;  /* 0x0003007c01007387 */ /* 0x0003e80000100a00 */
[----:B------:R-:W4:Y:S04]  /*31ed0*/  LDL.LU.64 R230, [R1+0xb10] ;  /* 0x000b100001e67983 */ /* 0x000f280000300a00 */
[----:B------:R1:W-:Y:S04]  /*31ee0*/  STL.64 [R1+0x368], R10 ;  /* 0x0003680a01007387 */ /* 0x0003e80000100a00 */
[----:B------:R-:W4:Y:S01]  /*31ef0*/  LDL.LU.64 R228, [R1+0x1f8] ;  /* 0x0001f80001e47983 */ /* 0x000f220000300a00 */
[----:B------:R-:W-:-:S03]  /*31f00*/  IMAD.WIDE R70, R4, 0x4, R226 ;  /* 0x0000000404467825 */ /* 0x000fc600078e02e2 */
[----:B------:R1:W-:Y:S01]  /*31f10*/  STL.64 [R1+0x428], R194 ;  /* 0x000428c201007387 */ /* 0x0003e20000100a00 */
[----:B------:R-:W-:-:S03]  /*31f20*/  IMAD.WIDE R6, R4, 0x4, R224 ;  /* 0x0000000404067825 */ /* 0x000fc600078e02e0 */
[----:B------:R-:W4:Y:S04]  /*31f30*/  LDL.LU.64 R226, [R1+0x9e8] ;  /* 0x0009e80001e27983 */ /* 0x000f280000300a00 */
[----:B------:R1:W-:Y:S04]  /*31f40*/  STL.64 [R1+0x4e0], R134 ;  /* 0x0004e08601007387 */ /* 0x0003e80000100a00 */
[----:B------:R-:W4:Y:S04]  /*31f50*/  LDL.64 R224, [R1+0x248] ;  /* 0x0002480001e07983 */ /* 0x000f280000100a00 */
[----:B------:R1:W-:Y:S04]  /*31f60*/  STL.64 [R1+0x5d8], R70 ;  /* 0x0005d84601007387 */ /* 0x0003e80000100a00 */
[----:B--2---:R-:W-:Y:S04]  /*31f70*/  LDGSTS.E [R2+0x60000], desc[UR52][R174.64], P1 ;  /* 0x60000000ae027fae */ /* 0x004fe80008921874 */
[----:B------:R-:W2:Y:S04]  /*31f80*/  LDL.LU.64 R174, [R1+0x1998] ;  /* 0x0019980001ae7983 */ /* 0x000ea80000300a00 */
[----:B------:R1:W-:Y:S04]  /*31f90*/  STL.64 [R1+0x8b8], R6 ;  /* 0x0008b80601007387 */ /* 0x0003e80000100a00 */
[----:B---3--:R-:W-:Y:S04]  /*31fa0*/  LDGSTS.E [R2+0x60400], desc[UR52][R236.64], P1 ;  /* 0x60400000ec027fae */ /* 0x008fe80008921874 */
[----:B----4-:R-:W-:Y:S04]  /*31fb0*/  LDGSTS.E [R2+0x60800], desc[UR52][R228.64], P1 ;  /* 0x60800000e4027fae */ /* 0x010fe80008921874 */
        /* <DEDUP_REMOVED lines=9> */
[----:B------:R-:W2:Y:S04]  /*32050*/  LDL.LU.64 R60, [R1+0x1978] ;  /* 0x00197800013c7983 */ /* 0x000ea80000300a00 */
[----:B------:R-:W4:Y:S04]  /*32060*/  LDL.LU.64 R62, [R1+0x1970] ;  /* 0x00197000013e7983 */ /* 0x000f280000300a00 */
[----:B------:R-:W3:Y:S04]  /*32070*/  LDL.LU.64 R184, [R1+0x1968] ;  /* 0x0019680001b87983 */ /* 0x000ee80000300a00 */
        /* <DEDUP_REMOVED lines=8> */
[----:B---3--:R-:W-:Y:S04]  /*32100*/  LDGSTS.E [R2+0x63400], desc[UR52][R184.64], P1 ;  /* 0x63400000b8027fae */ /* 0x008fe80008921874 */
[----:B----4-:R-:W-:Y:S04]  /*32110*/  LDGSTS.E [R2+0x63800], desc[UR52][R62.64], P1 ;  /* 0x638000003e027fae */ /* 0x010fe80008921874 */
[----:B--2---:R-:W-:Y:S04]  /*32120*/  LDGSTS.E [R2+0x63c00], desc[UR52][R60.64], P1 ;  /* 0x63c000003c027fae */ /* 0x004fe80008921874 */
[----:B------:R-:W2:Y:S04]  /*32130*/  LDL.64 R184, [R1+0xa68] ;  /* 0x000a680001b87983 */ /* 0x000ea80000100a00 */
[----:B------:R-:W3:Y:S04]  /*32140*/  LDL.64 R62, [R1+0x7e0] ;  /* 0x0007e000013e7983 */ /* 0x000ee80000100a00 */
[----:B------:R-:W4:Y:S04]  /*32150*/  LDL.64 R60, [R1+0x820] ;  /* 0x00082000013c7983 */ /* 0x000f280000100a00 */
[----:B------:R-:W-:Y:S04]  /*32160*/  LDGSTS.E [R2+0x64000], desc[UR52][R176.64], P1 ;  /* 0x64000000b0027fae */ /* 0x000fe80008921874 */
[----:B------:R-:W-:Y:S04]  /*32170*/  LDGSTS.E [R2+0x64400], desc[UR52][R188.64], P1 ;  /* 0x64400000bc027fae */ /* 0x000fe80008921874 */
[----:B------:R-:W3:Y:S04]  /*32180*/  LDL.LU.64 R176, [R1+0x1960] ;  /* 0x0019600001b07983 */ /* 0x000ee80000300a00 */
[----:B------:R-:W2:Y:S04]  /*32190*/  LDL.LU.64 R188, [R1+0x1958] ;  /* 0x0019580001bc7983 */ /* 0x000ea80000300a00 */
[----:B--2---:R-:W-:Y:S04]  /*321a0*/  LDGSTS.E [R2+0x64800], desc[UR52][R188.64], P1 ;  /* 0x64800000bc027fae */ /* 0x004fe80008921874 */
        /* <DEDUP_REMOVED lines=22> */
[----:B------:R-:W2:Y:S04]  /*32310*/  LDL.LU.64 R246, [R1+0x1928] ;  /* 0x0019280001f67983 */ /* 0x000ea80000300a00 */
[----:B------:R-:W-:Y:S04]  /*32320*/  LDGSTS.E [R2+0x67800], desc[UR52][R244.64], P1 ;  /* 0x67800000f4027fae */ /* 0x000fe80008921874 */
[----:B------:R-:W4:Y:S01]  /*32330*/  LDL.LU.64 R244, [R1+0x1920] ;  /* 0x0019200001f47983 */ /* 0x000f220000300a00 */
[----:B------:R-:W-:-:S05]  /*32340*/  IMAD.WIDE R238, R4, 0x4, R238 ;  /* 0x0000000404ee7825 */ /* 0x000fca00078e02ee */
[----:B------:R-:W-:Y:S04]  /*32350*/  LDGSTS.E [R2+0x67c00], desc[UR52][R238.64], P1 ;  /* 0x67c00000ee027fae */ /* 0x000fe80008921874 */
[----:B----4-:R-:W-:Y:S04]  /*32360*/  LDGSTS.E [R244+0x60080], desc[UR52][R184.64], P1 ;  /* 0x60080000b8f47fae */ /* 0x010fe80008921874 */
[----:B------:R-:W-:Y:S04]  /*32370*/  LDGSTS.E [R244+0x60480], desc[UR52][R234.64], P1 ;  /* 0x60480000eaf47fae */ /* 0x000fe80008921874 */
[----:B------:R-:W-:Y:S04]  /*32380*/  LDGSTS.E [R244+0x60880], desc[UR52][R226.64], P1 ;  /* 0x60880000e2f47fae */ /* 0x000fe80008921874 */
[----:B------:R-:W4:Y:S04]  /*32390*/  LDL.LU.64 R184, [R1+0x1918] ;  /* 0x0019180001b87983 */ /* 0x000f280000300a00 */
[----:B------:R-:W-:Y:S04]  /*323a0*/  LDGSTS.E [R244+0x60c80], desc[UR52][R224.64], P1 ;  /* 0x60c80000e0f47fae */ /* 0x000fe80008921874 */
[----:B------:R-:W-:Y:S04]  /*323b0*/  LDGSTS.E [R244+0x61080], desc[UR52][R68.64], P1 ;  /* 0x6108000044f47fae */ /* 0x000fe80008921874 */
[----:B------:R-:W-:Y:S04]  /*323c0*/  LDGSTS.E [R244+0x61480], desc[UR52][R112.64], P1 ;  /* 0x6148000070f47fae */ /* 0x000fe80008921874 */
[----:B------:R-:W-:Y:S04]  /*323d0*/  LDGSTS.E [R244+0x61880], desc[UR52][R172.64], P1 ;  /* 0x61880000acf47fae */ /* 0x000fe80008921874 */
[----:B------:R-:W-:Y:S04]  /*323e0*/  LDGSTS.E [R244+0x61c80], desc[UR52][R60.64], P1 ;  /* 0x61c800003cf47fae */ /* 0x000fe80008921874 */
[----:B---3--:R-:W-:Y:S04]  /*323f0*/  LDGSTS.E [R244+0x62080], desc[UR52][R62.64], P1 ;  /* 0x620800003ef47fae */ /* 0x008fe80008921874 */
[----:B------:R-:W3:Y:S04]  /*32400*/  LDL.64 R68, [R1+0xa80] ;  /* 0x000a800001447983 */ /* 0x000ee80000100a00 */
[----:B------:R-:W3:Y:S04]  /*32410*/  LDL.64 R112, [R1+0xa10] ;  /* 0x000a100001707983 */ /* 0x000ee80000100a00 */
[----:B------:R-:W3:Y:S04]  /*32420*/  LDL.64 R172, [R1+0x9d8] ;  /* 0x0009d80001ac7983 */ /* 0x000ee80000100a00 */
[----:B------:R-:W3:Y:S04]  /*32430*/  LDL.64 R60, [R1+0x9a8] ;  /* 0x0009a800013c7983 */ /* 0x000ee80000100a00 */
[----:B------:R-:W3:Y:S04]  /*32440*/  LDL.64 R62, [R1+0x978] ;  /* 0x00097800013e7983 */ /* 0x000ee80000100a00 */
[----:B------:R-:W3:Y:S04]  /*32450*/  LDL.64 R224, [R1+0x920] ;  /* 0x0009200001e07983 */ /* 0x000ee80000100a00 */
[----:B----4-:R-:W-:Y:S04]  /*32460*/  LDGSTS.E [R244+0x62480], desc[UR52][R184.64], P1 ;  /* 0x62480000b8f47fae */ /* 0x010fe80008921874 */
[----:B--2---:R-:W-:Y:S04]  /*32470*/  LDGSTS.E [R244+0x62880], desc[UR52][R116.64], P1 ;  /* 0x6288000074f47fae */ /* 0x004fe80008921874 */
[----:B------:R-:W-:Y:S04]  /*32480*/  LDGSTS.E [R244+0x62c80], desc[UR52][R174.64], P1 ;  /* 0x62c80000aef47fae */ /* 0x000fe80008921874 */
[----:B------:R-:W2:Y:S04]  /*32490*/  LDL.64 R184, [R1+0x948] ;  /* 0x0009480001b87983 */ /* 0x000ea80000100a00 */
[----:B------:R-:W4:Y:S04]  /*324a0*/  LDL.LU.64 R116, [R1+0x1910] ;  /* 0x0019100001747983 */ /* 0x000f280000300a00 */
[----:B------:R-:W4:Y:S04]  /*324b0*/  LDL.LU.64 R174, [R1+0x1908] ;  /* 0x0019080001ae7983 */ /* 0x000f280000300a00 */
[----:B------:R-:W-:Y:S04]  /*324c0*/  LDGSTS.E [R244+0x63080], desc[UR52][R160.64], P1 ;  /* 0x63080000a0f47fae */ /* 0x000fe80008921874 */
[----:B------:R-:W-:Y:S04]  /*324d0*/  LDGSTS.E [R244+0x63480], desc[UR52][R36.64], P1 ;  /* 0x6348000024f47fae */ /* 0x000fe80008921874 */
[----:B------:R-:W-:Y:S04]  /*324e0*/  LDGSTS.E [R244+0x63880], desc[UR52][R100.64], P1 ;  /* 0x6388000064f47fae */ /* 0x000fe80008921874 */
[----:B------:R-:W3:Y:S04]  /*324f0*/  LDL.LU.64 R160, [R1+0x1900] ;  /* 0x0019000001a07983 */ /* 0x000ee80000300a00 */
[----:B------:R-:W4:Y:S04]  /*32500*/  LDL.LU.64 R36, [R1+0x18f8] ;  /* 0x0018f80001247983 */ /* 0x000f280000300a00 */
[----:B------:R-:W4:Y:S04]  /*32510*/  LDL.LU.64 R100, [R1+0x18f0] ;  /* 0x0018f00001647983 */ /* 0x000f280000300a00 */
[----:B------:R-:W-:Y:S04]  /*32520*/  LDGSTS.E [R244+0x63c80], desc[UR52][R188.64], P1 ;  /* 0x63c80000bcf47fae */ /* 0x000fe80008921874 */
[----:B------:R-:W2:Y:S04]  /*32530*/  LDL.LU.64 R188, [R1+0x18e8] ;  /* 0x0018e80001bc7983 */ /* 0x000ea80000300a00 */
[----:B--2---:R-:W-:Y:S04]  /*32540*/  LDGSTS.E [R244+0x64080], desc[UR52][R188.64], P1 ;  /* 0x64080000bcf47fae */ /* 0x004fe80008921874 */
[----:B---3--:R-:W-:Y:S04]  /*32550*/  LDGSTS.E [R244+0x64480], desc[UR52][R160.64], P1 ;  /* 0x64480000a0f47fae */ /* 0x008fe80008921874 */
[----:B------:R-:W-:Y:S04]  /*32560*/  LDGSTS.E [R244+0x64880], desc[UR52][R192.64], P1 ;  /* 0x64880000c0f47fae */ /* 0x000fe80008921874 */
[----:B------:R-:W2:Y:S04]  /*32570*/  LDL.64 R188, [R1+0x6e8] ;  /* 0x0006e80001bc7983 */ /* 0x000ea80000100a00 */
[----:B------:R-:W3:Y:S04]  /*32580*/  LDL.LU.64 R160, [R1+0x18e0] ;  /* 0x0018e00001a07983 */ /* 0x000ee80000300a00 */
[----:B------:R-:W3:Y:S04]  /*32590*/  LDL.LU.64 R192, [R1+0x18d8] ;  /* 0x0018d80001c07983 */ /* 0x000ee80000300a00 */
        /* <DEDUP_REMOVED lines=9> */
[----:B------:R-:W3:Y:S04]  /*32630*/  LDL.LU.64 R102, [R1+0x18b8] ;  /* 0x0018b80001667983 */ /* 0x000ee80000300a00 */
        /* <DEDUP_REMOVED lines=13> */
[----:B------:R-:W2:Y:S04]  /*32710*/  LDL.LU.64 R242, [R1+0x1878] ;  /* 0x0018780001f27983 */ /* 0x000ea80000300a00 */
[----:B------:R-:W-:Y:S04]  /*32720*/  LDGSTS.E [R244+0x67c80], desc[UR52][R240.64], P1 ;  /* 0x67c80000f0f47fae */ /* 0x000fe80008921874 */
[----:B--2---:R-:W-:Y:S04]  /*32730*/  LDGSTS.E [R243+0x60100], desc[UR52][R68.64], P1 ;  /* 0x6010000044f37fae */ /* 0x004fe80008921874 */
[----:B------:R-:W-:Y:S04]  /*32740*/  LDGSTS.E [R243+0x60500], desc[UR52][R232.64], P1 ;  /* 0x60500000e8f37fae */ /* 0x000fe80008921874 */
[----:B------:R-:W-:Y:S04]  /*32750*/  LDGSTS.E [R243+0x60900], desc[UR52][R112.64], P1 ;  /* 0x6090000070f37fae */ /* 0x000fe80008921874 */
[----:B------:R-:W2:Y:S04]  /*32760*/  LDL.LU.64 R68, [R1+0x1870] ;  /* 0x0018700001447983 */ /* 0x000ea80000300a00 */
[----:B------:R-:W-:Y:S04]  /*32770*/  LDGSTS.E [R243+0x60d00], desc[UR52][R172.64], P1 ;  /* 0x60d00000acf37fae */ /* 0x000fe80008921874 */
[----:B------:R-:W4:Y:S04]  /*32780*/  LDL.LU.64 R112, [R1+0x1868] ;  /* 0x0018680001707983 */ /* 0x000f280000300a00 */
[----:B------:R-:W-:Y:S04]  /*32790*/  LDGSTS.E [R243+0x61100], desc[UR52][R60.64], P1 ;  /* 0x611000003cf37fae */ /* 0x000fe80008921874 */
[----:B------:R-:W3:Y:S04]  /*327a0*/  LDL.LU.64 R172, [R1+0x1860] ;  /* 0x0018600001ac7983 */ /* 0x000ee80000300a00 */
[----:B------:R-:W-:Y:S04]  /*327b0*/  LDGSTS.E [R243+0x61500], desc[UR52][R62.64], P1 ;  /* 0x615000003ef37fae */ /* 0x000fe80008921874 */
[----:B------:R-:W2:Y:S04]  /*327c0*/  LDL.LU.64 R60, [R1+0x1858] ;  /* 0x00185800013c7983 */ /* 0x000ea80000300a00 */
[----:B------:R-:W-:Y:S04]  /*327d0*/  LDGSTS.E [R243+0x61900], desc[UR52][R184.64], P1 ;  /* 0x61900000b8f37fae */ /* 0x000fe80008921874 */
[----:B------:R-:W4:Y:S04]  /*327e0*/  LDL.LU.64 R62, [R1+0x1850] ;  /* 0x00185000013e7983 */ /* 0x000f280000300a00 */
[----:B------:R-:W-:Y:S04]  /*327f0*/  LDGSTS.E [R243+0x61d00], desc[UR52][R224.64], P1 ;  /* 0x61d00000e0f37fae */ /* 0x000fe80008921874 */
[----:B------:R-:W3:Y:S04]  /*32800*/  LDL.LU.64 R184, [R1+0x1848] ;  /* 0x0018480001b87983 */ /* 0x000ee80000300a00 */
        /* <DEDUP_REMOVED lines=8> */
[----:B------:R-:W2:Y:S04]  /*32890*/  LDL.LU.64 R188, [R1+0x1840] ;  /* 0x0018400001bc7983 */ /* 0x000ea80000300a00 */
        /* <DEDUP_REMOVED lines=39> */
[----:B-1----:R-:W2:Y:S04]  /*32b10*/  LDL.LU.64 R124, [R1+0x17c8] ;  /* 0x0017c800017c7983 */ /* 0x002ea80000300a00 */
[----:B------:R-:W-:Y:S04]  /*32b20*/  LDGSTS.E [R242+0x60180], desc[UR52][R224.64], P1 ;  /* 0x60180000e0f27fae */ /* 0x000fe80008921874 */
[----:B------:R-:W-:Y:S04]  /*32b30*/  LDGSTS.E [R242+0x60580], desc[UR52][R230.64], P1 ;  /* 0x60580000e6f27fae */ /* 0x000fe80008921874 */
[----:B---3--:R-:W-:Y:S04]  /*32b40*/  LDGSTS.E [R242+0x60980], desc[UR52][R62.64], P1 ;  /* 0x609800003ef27fae */ /* 0x008fe80008921874 */
[----:B----4-:R-:W-:Y:S04]  /*32b50*/  LDGSTS.E [R242+0x60d80], desc[UR52][R60.64], P1 ;  /* 0x60d800003cf27fae */ /* 0x010fe80008921874 */
[----:B------:R-:W-:Y:S04]  /*32b60*/  LDGSTS.E [R242+0x61180], desc[UR52][R184.64], P1 ;  /* 0x61180000b8f27fae */ /* 0x000fe80008921874 */
[----:B------:R-:W3:Y:S04]  /*32b70*/  LDL.64 R62, [R1+0xbc8] ;  /* 0x000bc800013e7983 */ /* 0x000ee80000100a00 */
[----:B------:R-:W4:Y:S04]  /*32b80*/  LDL.64 R60, [R1+0xba8] ;  /* 0x000ba800013c7983 */ /* 0x000f280000100a00 */
[----:B------:R-:W4:Y:S04]  /*32b90*/  LDL.64 R184, [R1+0xb68] ;  /* 0x000b680001b87983 */ /* 0x000f280000100a00 */
[----:B------:R-:W4:Y:S04]  /*32ba0*/  LDL.64 R224, [R1+0xb48] ;  /* 0x000b480001e07983 */ /* 0x000f280000100a00 */
[----:B--2---:R-:W-:Y:S04]  /*32bb0*/  LDGSTS.E [R242+0x61580], desc[UR52][R124.64], P1 ;  /* 0x615800007cf27fae */ /* 0x004fe80008921874 */
[----:B------:R-:W-:Y:S04]  /*32bc0*/  LDGSTS.E [R242+0x61980], desc[UR52][R66.64], P1 ;  /* 0x6198000042f27fae */ /* 0x000fe80008921874 */
[----:B------:R-:W-:Y:S04]  /*32bd0*/  LDGSTS.E [R242+0x61d80], desc[UR52][R188.64], P1 ;  /* 0x61d80000bcf27fae */ /* 0x000fe80008921874 */
[----:B------:R-:W2:Y:S04]  /*32be0*/  LDL.64 R124, [R1+0xb88] ;  /* 0x000b8800017c7983 */ /* 0x000ea80000100a00 */
[----:B------:R-:W2:Y:S04]  /*32bf0*/  LDL.LU.64 R66, [R1+0x17c0] ;  /* 0x0017c00001427983 */ /* 0x000ea80000300a00 */
[----:B------:R-:W3:Y:S04]  /*32c00*/  LDL.LU.64 R188, [R1+0x17b8] ;  /* 0x0017b80001bc7983 */ /* 0x000ee80000300a00 */
[----:B------:R-:W-:Y:S04]  /*32c10*/  LDGSTS.E [R242+0x62180], desc[UR52][R48.64], P1 ;  /* 0x6218000030f27fae */ /* 0x000fe80008921874 */
[----:B------:R-:W-:Y:S04]  /*32c20*/  LDGSTS.E [R242+0x62580], desc[UR52][R112.64], P1 ;  /* 0x6258000070f27fae */ /* 0x000fe80008921874 */
[----:B------:R-:W-:Y:S04]  /*32c30*/  LDGSTS.E [R242+0x62980], desc[UR52][R172.64], P1 ;  /* 0x62980000acf27fae */ /* 0x000fe80008921874 */
[----:B------:R-:W2:Y:S04]  /*32c40*/  LDL.LU.64 R48, [R1+0x17b0] ;  /* 0x0017b00001307983 */ /* 0x000ea80000300a00 */
[----:B------:R-:W2:Y:S04]  /*32c50*/  LDL.LU.64 R112, [R1+0x17a8] ;  /* 0x0017a80001707983 */ /* 0x000ea80000300a00 */
[----:B------:R-:W2:Y:S04]  /*32c60*/  LDL.LU.64 R172, [R1+0x17a0] ;  /* 0x0017a00001ac7983 */ /* 0x000ea80000300a00 */
[----:B---3--:R-:W-:Y:S04]  /*32c70*/  LDGSTS.E [R242+0x62d80], desc[UR52][R188.64], P1 ;  /* 0x62d80000bcf27fae */ /* 0x008fe80008921874 */
        /* <DEDUP_REMOVED lines=40> */
[----:B------:R-:W4:Y:S04]  /*32f00*/  LDL.LU.64 R10, [R1+0x16f8] ;  /* 0x0016f800010a7983 */ /* 0x000f280000300a00 */
[----:B----4-:R-:W-:Y:S04]  /*32f10*/  LDGSTS.E [R11+0x60200], desc[UR52][R62.64], P1 ;  /* 0x602000003e0b7fae */ /* 0x010fe80008921874 */
[----:B------:R-:W-:Y:S04]  /*32f20*/  LDGSTS.E [R11+0x60600], desc[UR52][R60.64], P1 ;  /* 0x606000003c0b7fae */ /* 0x000fe80008921874 */
[----:B--2---:R-:W-:Y:S04]  /*32f30*/  LDGSTS.E [R11+0x60a00], desc[UR52][R124.64], P1 ;  /* 0x60a000007c0b7fae */ /* 0x004fe80008921874 */
[----:B------:R-:W2:Y:S04]  /*32f40*/  LDL.LU.64 R62, [R1+0x16f0] ;  /* 0x0016f000013e7983 */ /* 0x000ea80000300a00 */
[----:B------:R-:W4:Y:S04]  /*32f50*/  LDL.LU.64 R60, [R1+0x16e8] ;  /* 0x0016e800013c7983 */ /* 0x000f280000300a00 */
[----:B------:R-:W-:Y:S04]  /*32f60*/  LDGSTS.E [R11+0x60e00], desc[UR52][R184.64], P1 ;  /* 0x60e00000b80b7fae */ /* 0x000fe80008921874 */
[----:B------:R-:W4:Y:S04]  /*32f70*/  LDL.LU.64 R124, [R1+0x16e0] ;  /* 0x0016e000017c7983 */ /* 0x000f280000300a00 */
[----:B------:R1:W-:Y:S04]  /*32f80*/  LDGSTS.E [R11+0x61200], desc[UR52][R224.64], P1 ;  /* 0x61200000e00b7fae */ /* 0x0003e80008921874 */
[----:B------:R-:W4:Y:S01]  /*32f90*/  LDL.LU.64 R184, [R1+0x16d8] ;  /* 0x0016d80001b87983 */ /* 0x000f220000300a00 */
[----:B-1----:R-:W1:Y:S08]  /*32fa0*/  LDC R225, c[0x0][0x230] ;  /* 0x00008c00ffe17b82 */ /* 0x002e700000000800 */
[----:B------:R-:W1:Y:S01]  /*32fb0*/  LDC R224, c[0x0][0x230] ;  /* 0x00008c00ffe07b82 */ /* 0x000e620000000800 */
[----:B--2---:R-:W-:Y:S04]  /*32fc0*/  LDGSTS.E [R11+0x61600], desc[UR52][R62.64], P1 ;  /* 0x616000003e0b7fae */ /* 0x004fe80008921874 */
[----:B---3--:R-:W-:Y:S04]  /*32fd0*/  LDGSTS.E [R11+0x61a00], desc[UR52][R126.64], P1 ;  /* 0x61a000007e0b7fae */ /* 0x008fe80008921874 */
[----:B------:R-:W-:Y:S04]  /*32fe0*/  LDGSTS.E [R11+0x61e00], desc[UR52][R186.64], P1 ;  /* 0x61e00000ba0b7fae */ /* 0x000fe80008921874 */
[----:B------:R-:W2:Y:S04]  /*32ff0*/  LDL.LU.64 R62, [R1+0x16d0] ;  /* 0x0016d000013e7983 */ /* 0x000ea80000300a00 */
[----:B------:R-:W3:Y:S04]  /*33000*/  LDL.LU.64 R126, [R1+0x16c8] ;  /* 0x0016c800017e7983 */ /* 0x000ee80000300a00 */
[----:B------:R-:W4:Y:S04]  /*33010*/  LDL.LU.64 R186, [R1+0x16c0] ;  /* 0x0016c00001ba7983 */ /* 0x000f280000300a00 */
[----:B------:R-:W-:Y:S04]  /*33020*/  LDGSTS.E [R11+0x62200], desc[UR52][R64.64], P1 ;  /* 0x62200000400b7fae */ /* 0x000fe80008921874 */
[----:B------:R-:W-:Y:S04]  /*33030*/  LDGSTS.E [R11+0x62600], desc[UR52][R128.64], P1 ;  /* 0x62600000800b7fae */ /* 0x000fe80008921874 */
        /* <DEDUP_REMOVED lines=46> */
[----:B----4-:R-:W-:Y:S04]  /*33320*/  LDGSTS.E [R10+0x60280], desc[UR52][R192.64], P1 ;  /* 0x60280000c00a7fae */ /* 0x010fe80008921874 */
        /* <DEDUP_REMOVED lines=61> */
[----:B------:R-:W4:Y:S04]  /*33700*/  LDL.LU.64 R250, [R1+0x1508] ;  /* 0x0015080001fa7983 */ /* 0x000f280000300a00 */
[----:B------:R-:W4:Y:S04]  /*33710*/  LDL.LU.64 R134, [R1+0x1500] ;  /* 0x0015000001867983 */ /* 0x000f280000300a00 */
        /* <DEDUP_REMOVED lines=60> */
[----:B------:R-:W-:Y:S04]  /*33ae0*/  LDGSTS.E [R9+0x67b00], desc[UR52][R72.64], P1 ;  /* 0x67b0000048097fae */ /* 0x000fe80008921874 */
[----:B------:R-:W-:Y:S04]  /*33af0*/  LDGSTS.E [R9+0x67f00], desc[UR52][R70.64], P1 ;  /* 0x67f0000046097fae */ /* 0x000fe80008921874 */
[----:B--2---:R-:W-:Y:S04]  /*33b00*/  LDGSTS.E [R8+0x60380], desc[UR52][R68.64], P1 ;  /* 0x6038000044087fae */ /* 0x004fe80008921874 */
        /* <DEDUP_REMOVED lines=61> */
[----:B------:R-:W4:Y:S04]  /*33ee0*/  LDL.LU.64 R12, [R1+0x1310] ;  /* 0x00131000010c7983 */ /* 0x000f280000300a00 */
[----:B------:R-:W2:Y:S04]  /*33ef0*/  LDL.LU.64 R220, [R1+0x1308] ;  /* 0x0013080001dc7983 */ /* 0x000ea80000300a00 */
[----:B------:R3:W-:Y:S04]  /*33f00*/  LDGSTS.E [R8+0x67f80], desc[UR52][R6.64], P1 ;  /* 0x67f8000006087fae */ /* 0x0007e80008921874 */
[----:B------:R-:W0:Y:S01]  /*33f10*/  LDGDEPBAR ;  /* 0x00000000000079af */ /* 0x000e220000000000 */
[----:B------:R-:W-:Y:S01]  /*33f20*/  ISETP.GE.U32.AND P1, PT, R5, 0x7ffffd5f, PT ;  /* 0x7ffffd5f0500780c */ /* 0x000fe20003f26070 */
[----:B-1----:R-:W-:-:S02]  /*33f30*/  VIADD R5, R225, 0xfffffddd ;  /* 0xfffffddde1057836 */ /* 0x002fc40000000000 */
[----:B------:R-:W1:Y:S08]  /*33f40*/  LDC R225, c[0x0][0x230] ;  /* 0x00008c00ffe17b82 */ /* 0x000e700000000800 */
[----:B------:R-:W-:Y:S01]  /*33f50*/  BAR.SYNC.DEFER_BLOCKING 0x0 ;  /* 0x0000000000007b1d */ /* 0x000fe20000010000 */
[----:B---3--:R-:W-:-:S07]  /*33f60*/  IMAD.WIDE R6, R0, 0x4, R222 ;  /* 0x0000000400067825 */ /* 0x008fce00078e02de */
[----:B------:R-:W3:Y:S01]  /*33f70*/  LDC R222, c[0x0][0x230] ;  /* 0x00008c00ffde7b82 */ /* 0x000ee20000000800 */
[----:B------:R2:W-:Y:S04]  /*33f80*/  STL.64 [R1+0x8a8], R6 ;  /* 0x0008a80601007387 */ /* 0x0005e80000100a00 */
[----:B------:R-:W-:Y:S01]  /*33f90*/  @!PT LDS RZ, [RZ] ;  /* 0x00000000fffff984 */ /* 0x000fe20000000800 */
[----:B------:R-:W-:Y:S01]  /*33fa0*/  @!PT LDS RZ, [RZ] ;  /* 0x00000000fffff984 */ /* 0x000fe20000000800 */
[----:B------:R-:W-:Y:S01]  /*33fb0*/  @!PT LDS RZ, [RZ] ;  /* 0x00000000fffff984 */ /* 0x000fe20000000800 */
[----:B------:R2:W-:Y:S01]  /*33fc0*/  LDGSTS.E [R245+0x40000], desc[UR52][R6.64], !P6 ;  /* 0x4000000006f57fae */ /* 0x0005e2000f121874 */
[C---:B----4-:R-:W-:Y:S02]  /*33fd0*/  IMAD.WIDE R12, R0.reuse, 0x4, R12 ;  /* 0x00000004000c7825 */ /* 0x050fe400078e020c */
[----:B------:R-:W4:Y:S02]  /*33fe0*/  LDC R223, c[0x0][0x230] ;  /* 0x00008c00ffdf7b82 */ /* 0x000f240000000800 */
[----:B--2---:R-:W-:Y:S01]  /*33ff0*/  IMAD.WIDE R6, R0, 0x4, R220 ;  /* 0x0000000400067825 */ /* 0x004fe200078e02dc */
[----:B------:R2:W-:Y:S04]  /*34000*/  STL.64 [R1+0x898], R12 ;  /* 0x0008980c01007387 */ /* 0x0005e80000100a00 */
[----:B------:R-:W-:Y:S01]  /*34010*/  LDGSTS.E [R245+0x40004], desc[UR52][R6.64], !P0 ;  /* 0x4000400006f57fae */ /* 0x000fe2000c121874 */
[----:B------:R-:W-:Y:S01]  /*34020*/  ISETP.GE.U32.AND P6, PT, R5, 0x7ffffd5e, PT ;  /* 0x7ffffd5e0500780c */ /* 0x000fe20003fc6070 */
[----:B------:R-:W4:Y:S02]  /*34030*/  LDC R221, c[0x0][0x230] ;  /* 0x00008c00ffdd7b82 */ /* 0x000f240000000800 */
[----:B------:R2:W-:Y:S01]  /*34040*/  LDGSTS.E [R245+0x40008], desc[UR52][R12.64], !P3 ;  /* 0x400080000cf57fae */ /* 0x0005e2000d921874 */
[----:B-1----:R-:W-:-:S05]  /*34050*/  VIADD R5, R225, 0xfffffdbf ;  /* 0xfffffdbfe1057836 */ /* 0x002fca0000000000 */
[----:B------:R-:W1:Y:S08]  /*34060*/  LDC R225, c[0x0][0x230] ;  /* 0x00008c00ffe17b82 */ /* 0x000e700000000800 */
[----:B--2---:R-:W2:Y:S01]  /*34070*/  LDC R13, c[0x0][0x230] ;  /* 0x00008c00ff0d7b82 */ /* 0x004ea20000000800 */
[----:B------:R-:W-:Y:S01]  /*34080*/  VIADD R220, R224, 0xfffffddc ;  /* 0xfffffddce0dc7836 */ /* 0x000fe20000000000 */
[----:B------:R3:W-:Y:S01]  /*34090*/  STL.64 [R1+0x12f8], R6 ;  /* 0x0012f80601007387 */ /* 0x0007e20000100a00 */
[----:B------:R-:W-:-:S05]  /*340a0*/  ISETP.GE.U32.AND P3, PT, R5, 0x7ffffd40, PT ;  /* 0x7ffffd400500780c */ /* 0x000fca0003f66070 */
[----:B------:R-:W4:Y:S01]  /*340b0*/  LDC R224, c[0x0][0x230] ;  /* 0x00008c00ffe07b82 */ /* 0x000f220000000800 */
[----:B------:R-:W-:Y:S01]  /*340c0*/  ISETP.GE.U32.AND P0, PT, R220, 0x7ffffd5d, PT ;  /* 0x7ffffd5ddc00780c */ /* 0x000fe20003f06070 */
[----:B---3--:R-:W-:-:S06]  /*340d0*/  IMAD.WIDE R6, R0, 0x4, R14 ;  /* 0x0000000400067825 */ /* 0x008fcc00078e020e */
[----:B------:R-:W3:Y:S01]  /*340e0*/  LDC R220, c[0x0][0x230] ;  /* 0x00008c00ffdc7b82 */ /* 0x000ee20000000800 */
[----:B------:R-:W-:-:S04]  /*340f0*/  IMAD.WIDE R14, R0, 0x4, R16 ;  /* 0x00000004000e7825 */ /* 0x000fc800078e0210 */
[----:B------:R-:W-:Y:S01]  /*34100*/  IMAD.MOV.U32 R16, RZ, RZ, R6 ;  /* 0x000000ffff107224 */ /* 0x000fe200078e0006 */
[----:B--2---:R-:W-:Y:S01]  /*34110*/  IADD3 R5, R13, -0x242, RZ ;  /* 0xfffffdbe0d057810 */ /* 0x004fe20007ffe0ff */
[----:B------:R-:W-:Y:S01]  /*34120*/  IMAD.MOV.U32 R17, RZ, RZ, R7 ;  /* 0x000000ffff117224 */ /* 0x000fe200078e0007 */
[----:B------:R-:W2:Y:S01]  /*34130*/  LDC R13, c[0x0][0x230] ;  /* 0x00008c00ff0d7b82 */ /* 0x000ea20000000800 */
[----:B------:R1:W-:Y:S04]  /*34140*/  STL.64 [R1+0x890], R6 ;  /* 0x0008900601007387 */ /* 0x0003e80000100a00 */
[----:B------:R4:W-:Y:S01]  /*34150*/  LDGSTS.E [R245+0x4000c], desc[UR52][R16.64], !P5 ;  /* 0x4000c00010f57fae */ /* 0x0009e2000e921874 */
[----:B------:R-:W-:-:S03]  /*34160*/  ISETP.GE.U32.AND P5, PT, R5, 0x7ffffd3f, PT ;  /* 0x7ffffd3f0500780c */ /* 0x000fc60003fa6070 */
[----:B------:R3:W-:Y:S01]  /*34170*/  STL.64 [R1+0x880], R14 ;  /* 0x0008800e01007387 */ /* 0x0007e20000100a00 */
[----:B------:R-:W-:Y:S01]  /*34180*/  IADD3 R5, R222, -0x244, RZ ;  /* 0xfffffdbcde057810 */ /* 0x000fe20007ffe0ff */
[C---:B-1----:R-:W-:Y:S02]  /*34190*/  IMAD.WIDE R6, R0.reuse, 0x4, R18 ;  /* 0x0000000400067825 */ /* 0x042fe400078e0212 */
[----:B------:R3:W-:Y:S02]  /*341a0*/  LDGSTS.E [R245+0x44000], desc[UR52][R14.64], !P2 ;  /* 0x440000000ef57fae */ /* 0x0007e4000d121874 */
[----:B----4-:R-:W-:Y:S02]  /*341b0*/  IMAD.WIDE R16, R0, 0x4, R20 ;  /* 0x0000000400107825 */ /* 0x010fe400078e0214 */
[----:B------:R1:W-:Y:S02]  /*341c0*/  STL.64 [R1+0x878], R6 ;  /* 0x0008780601007387 */ /* 0x0003e40000100a00 */
[----:B------:R-:W-:-:S02]  /*341d0*/  VIADD R12, R225, 0xfffffdbd ;  /* 0xfffffdbde10c7836 */ /* 0x000fc40000000000 */
[----:B------:R1:W-:Y:S01]  /*341e0*/  LDGSTS.E [R245+0x44004], desc[UR52][R6.64], !P1 ;  /* 0x4400400006f57fae */ /* 0x0003e2000c921874 */
[----:B---3--:R-:W3:Y:S03]  /*341f0*/  LDC R14, c[0x0][0x230] ;  /* 0x00008c00ff0e7b82 */ /* 0x008ee60000000800 */
[----:B------:R4:W-:Y:S01]  /*34200*/  STL.64 [R1+0x870], R16 ;  /* 0x0008701001007387 */ /* 0x0009e20000100a00 */
[----:B------:R-:W-:-:S04]  /*34210*/  ISETP.GE.U32.AND P1, PT, R5, 0x7ffffd3d, PT ;  /* 0x7ffffd3d0500780c */ /* 0x000fc80003f26070 */
[----:B------:R-:W3:Y:S01]  /*34220*/  LDC R15, c[0x0][0x230] ;  /* 0x00008c00ff0f7b82 */ /* 0x000ee20000000800 */
[C---:B-1----:R-:W-:Y:S01]  /*34230*/  IMAD.WIDE R6, R0.reuse, 0x4, R22 ;  /* 0x0000000400067825 */ /* 0x042fe200078e0216 */
[----:B------:R4:W-:Y:S03]  /*34240*/  LDGSTS.E [R245+0x44008], desc[UR52][R16.64], !P6 ;  /* 0x4400800010f57fae */ /* 0x0009e6000f121874 */
[----:B------:R-:W-:Y:S01]  /*34250*/  IMAD.WIDE R18, R0, 0x4, R24 ;  /* 0x0000000400127825 */ /* 0x000fe200078e0218 */
[----:B------:R-:W-:-:S03]  /*34260*/  ISETP.GE.U32.AND P2, PT, R12, 0x7ffffd3e, PT ;  /* 0x7ffffd3e0c00780c */ /* 0x000fc60003f46070 */
[----:B------:R-:W-:Y:S01]  /*34270*/  VIADD R5, R221, 0xfffffd9e ;  /* 0xfffffd9edd057836 */ /* 0x000fe20000000000 */
[----:B------:R1:W-:Y:S01]  /*34280*/  STL.64 [R1+0x860], R6 ;  /* 0x0008600601007387 */ /* 0x0003e20000100a00 */
[----:B----4-:R-:W4:Y:S03]  /*34290*/  LDC R17, c[0x0][0x230] ;  /* 0x00008c00ff117b82 */ /* 0x010f260000000800 */
[----:B------:R1:W-:Y:S01]  /*342a0*/  LDGSTS.E [R245+0x4400c], desc[UR52][R6.64], !P0 ;  /* 0x4400c00006f57fae */ /* 0x0003e2000c121874 */
[----:B------:R-:W-:Y:S01]  /*342b0*/  VIADD R12, R223, 0xfffffd9f ;  /* 0xfffffd9fdf0c7836 */ /* 0x000fe20000000000 */
[----:B------:R-:W-:-:S03]  /*342c0*/  ISETP.GE.U32.AND P0, PT, R5, 0x7ffffd1f, PT ;  /* 0x7ffffd1f0500780c */ /* 0x000fc60003f06070 */
[----:B------:R-:W4:Y:S01]  /*342d0*/  LDC R16, c[0x0][0x230] ;  /* 0x00008c00ff107b82 */ /* 0x000f220000000800 */
[----:B------:R2:W-:Y:S01]  /*342e0*/  STL.64 [R1+0x858], R18 ;  /* 0x0008581201007387 */ /* 0x0005e20000100a00 */
[----:B------:R-:W-:Y:S01]  /*342f0*/  IADD3 R5, R224, -0x264, RZ ;  /* 0xfffffd9ce0057810 */ /* 0x000fe20007ffe0ff */
[----:B-1----:R-:W-:Y:S02]  /*34300*/  IMAD.WIDE R6, R0, 0x4, R26 ;  /* 0x0000000400067825 */ /* 0x002fe400078e021a */
[----:B------:R2:W-:Y:S01]  /*34310*/  LDGSTS.E [R245+0x48000], desc[UR52][R18.64], !P3 ;  /* 0x4800000012f57fae */ /* 0x0005e2000d921874 */
[----:B------:R-:W-:Y:S01]  /*34320*/  ISETP.GE.U32.AND P6, PT, R12, 0x7ffffd20, PT ;  /* 0x7ffffd200c00780c */ /* 0x000fe20003fc6070 */
[----:B------:R-:W-:Y:S02]  /*34330*/  VIADD R12, R220, 0xfffffd9d ;  /* 0xfffffd9ddc0c7836 */ /* 0x000fe40000000000 */
[----:B------:R1:W-:Y:S01]  /*34340*/  LDGSTS.E [R245+0x48004], desc[UR52][R6.64], !P5 ;  /* 0x4800400006f57fae */ /* 0x0003e2000e921874 */
[----:B------:R-:W-:Y:S01]  /*34350*/  ISETP.GE.U32.AND P5, PT, R5, 0x7ffffd1d, PT ;  /* 0x7ffffd1d0500780c */ /* 0x000fe20003fa6070 */
[----:B------:R-:W-:Y:S01]  /*34360*/  IMAD.WIDE R22, R0, 0x4, R28 ;  /* 0x0000000400167825 */ /* 0x000fe200078e021c */
[----:B--2---:R-:W2:Y:S03]  /*34370*/  LDC R18, c[0x0][0x230] ;  /* 0x00008c00ff127b82 */ /* 0x004ea60000000800 */
[----:B------:R-:W-:-:S05]  /*34380*/  VIADD R5, R13, 0xfffffdfb ;  /* 0xfffffdfb0d057836 */ /* 0x000fca0000000000 */
[----:B------:R-:W2:Y:S01]  /*34390*/  LDC R19, c[0x0][0x230] ;  /* 0x00008c00ff137b82 */ /* 0x000ea20000000800 */
[----:B------:R-:W-:Y:S01]  /*343a0*/  ISETP.GE.U32.AND P3, PT, R12, 0x7ffffd1e, PT ;  /* 0x7ffffd1e0c00780c */ /* 0x000fe20003f66070 */
[----:B------:R-:W-:Y:S01]  /*343b0*/  LDGSTS.E [R245+0x48008], desc[UR52][R22.64], !P2 ;  /* 0x4800800016f57fae */ /* 0x000fe2000d121874 */
[----:B------:R-:W-:Y:S01]  /*343c0*/  IMAD.WIDE R20, R0, 0x4, R30 ;  /* 0x0000000400147825 */ /* 0x000fe200078e021e */
[----:B------:R-:W-:-:S04]  /*343d0*/  ISETP.GE.U32.AND P2, PT, R5, 0x7ffffd7c, PT ;  /* 0x7ffffd7c0500780c */ /* 0x000fc80003f46070 */
[----:B------:R-:W2:Y:S01]  /*343e0*/  LDC R13, c[0x0][0x230] ;  /* 0x00008c00ff0d7b82 */ /* 0x000ea20000000800 */
[----:B------:R1:W-:Y:S01]  /*343f0*/  STL.64 [R1+0x850], R6 ;  /* 0x0008500601007387 */ /* 0x0003e20000100a00 */
[----:B---3--:R-:W-:Y:S02]  /*34400*/  VIADD R12, R14, 0xfffffdfa ;  /* 0xfffffdfa0e0c7836 */ /* 0x008fe40000000000 */
[----:B------:R-:W-:Y:S01]  /*34410*/  VIADD R5, R15, 0xfffffdf9 ;  /* 0xfffffdf90f057836 */ /* 0x000fe20000000000 */
[----:B------:R-:W-:Y:S03]  /*34420*/  STL.64 [R1+0x848], R22 ;  /* 0x0008481601007387 */ /* 0x000fe60000100a00 */
[----:B------:R-:W3:Y:S01]  /*34430*/  LDC R14, c[0x0][0x230] ;  /* 0x00008c00ff0e7b82 */ /* 0x000ee20000000800 */
[----:B------:R4:W-:Y:S01]  /*34440*/  STL.64 [R1+0x840], R20 ;  /* 0x0008401401007387 */ /* 0x0009e20000100a00 */
[----:B-1----:R-:W-:-:S03]  /*34450*/  IMAD.WIDE R6, R0, 0x4, R32 ;  /* 0x0000000400067825 */ /* 0x002fc600078e0220 */
[----:B------:R1:W-:Y:S03]  /*34460*/  LDGSTS.E [R245+0x4800c], desc[UR52][R20.64], !P1 ;  /* 0x4800c00014f57fae */ /* 0x0003e6000c921874 */
[----:B------:R-:W3:Y:S01]  /*34470*/  LDC R15, c[0x0][0x230] ;  /* 0x00008c00ff0f7b82 */ /* 0x000ee20000000800 */
[----:B------:R-:W-:Y:S01]  /*34480*/  ISETP.GE.U32.AND P1, PT, R12, 0x7ffffd7b, PT ;  /* 0x7ffffd7b0c00780c */ /* 0x000fe20003f26070 */
[----:B------:R1:W-:Y:S01]  /*34490*/  STL.64 [R1+0x830], R6 ;  /* 0x0008300601007387 */ /* 0x0003e20000100a00 */
[----:B----4-:R-:W-:-:S03]  /*344a0*/  IADD3 R12, R17, -0x208, RZ ;  /* 0xfffffdf8110c7810 */ /* 0x010fc60007ffe0ff */
[----:B------:R4:W-:Y:S01]  /*344b0*/  LDGSTS.E [R245+0x4c000], desc[UR52][R6.64], !P6 ;  /* 0x4c00000006f57fae */ /* 0x0009e2000f121874 */
[----:B------:R-:W-:Y:S01]  /*344c0*/  ISETP.GE.U32.AND P6, PT, R5, 0x7ffffd7a, PT ;  /* 0x7ffffd7a0500780c */ /* 0x000fe20003fc6070 */
[----:B------:R-:W-:Y:S01]  /*344d0*/  VIADD R5, R16, 0xfffffddb ;  /* 0xfffffddb10057836 */ /* 0x000fe20000000000 */
[----:B------:R-:W3:Y:S01]  /*344e0*/  LDC R17, c[0x0][0x230] ;  /* 0x00008c00ff117b82 */ /* 0x000ee20000000800 */
[----:B-1----:R-:W-:-:S04]  /*344f0*/  IMAD.WIDE R20, R0, 0x4, R34 ;  /* 0x0000000400147825 */ /* 0x002fc800078e0222 */
[----:B----4-:R-:W-:-:S03]  /*34500*/  IMAD.WIDE R6, R0, 0x4, R36 ;  /* 0x0000000400067825 */ /* 0x010fc600078e0224 */
[----:B------:R-:W1:Y:S01]  /*34510*/  LDC R16, c[0x0][0x230] ;  /* 0x00008c00ff107b82 */ /* 0x000e620000000800 */
[----:B------:R4:W-:Y:S04]  /*34520*/  STL.64 [R1+0x758], R20 ;  /* 0x0007581401007387 */ /* 0x0009e80000100a00 */
[----:B------:R4:W-:Y:S01]  /*34530*/  LDGSTS.E [R245+0x4c004], desc[UR52][R20.64], !P0 ;  /* 0x4c00400014f57fae */ /* 0x0009e2000c121874 */
[----:B------:R-:W-:Y:S01]  /*34540*/  ISETP.GE.U32.AND P0, PT, R12, 0x7ffffd79, PT ;  /* 0x7ffffd790c00780c */ /* 0x000fe20003f06070 */
[----:B--2---:R-:W-:Y:S02]  /*34550*/  VIADD R12, R18, 0xfffffdda ;  /* 0xfffffdda120c7836 */ /* 0x004fe40000000000 */
[----:B------:R2:W-:Y:S01]  /*34560*/  STL.64 [R1+0x760], R6 ;  /* 0x0007600601007387 */ /* 0x0005e20000100a00 */
[----:B------:R-:W1:Y:S03]  /*34570*/  LDC R18, c[0x0][0x230] ;  /* 0x00008c00ff127b82 */ /* 0x000e660000000800 */
[----:B------:R2:W-:Y:S01]  /*34580*/  LDGSTS.E [R245+0x4c008], desc[UR52][R6.64], !P3 ;  /* 0x4c00800006f57fae */ /* 0x0005e2000d921874 */
[----:B------:R-:W-:Y:S01]  /*34590*/  ISETP.GE.U32.AND P3, PT, R5, 0x7ffffd5c, PT ;  /* 0x7ffffd5c0500780c */ /* 0x000fe20003f66070 */
[----:B------:R-:W-:-:S02]  /*345a0*/  VIADD R5, R19, 0xfffffdd9 ;  /* 0xfffffdd913057836 */ /* 0x000fc40000000000 */
[C---:B----4-:R-:W-:Y:S01]  /*345b0*/  IMAD.WIDE R20, R0.reuse, 0x4, R38 ;  /* 0x0000000400147825 */ /* 0x050fe200078e0226 */
[----:B------:R-:W4:Y:S04]  /*345c0*/  LDC R19, c[0x0][0x230] ;  /* 0x00008c00ff137b82 */ /* 0x000f280000000800 */
[----:B------:R3:W-:Y:S01]  /*345d0*/  LDGSTS.E [R245+0x4c00c], desc[UR52][R20.64], !P5 ;  /* 0x4c00c00014f57fae */ /* 0x0007e2000e921874 */
[----:B--2---:R-:W-:-:S04]  /*345e0*/  IMAD.WIDE R6, R0, 0x4, R40 ;  /* 0x0000000400067825 */ /* 0x004fc800078e0228 */
[----:B------:R-:W-:Y:S01]  /*345f0*/  IMAD.WIDE R22, R0, 0x4, R42 ;  /* 0x0000000400167825 */ /* 0x000fe200078e022a */
[----:B------:R2:W-:Y:S01]  /*34600*/  LDGSTS.E [R252+0x40000], desc[UR52][R6.64], !P2 ;  /* 0x4000000006fc7fae */ /* 0x0005e2000d121874 */
[----:B------:R-:W-:Y:S02]  /*34610*/  ISETP.GE.U32.AND P2, PT, R5, 0x7ffffd5a, PT ;  /* 0x7ffffd5a0500780c */ /* 0x000fe40003f46070 */
[----:B------:R-:W-:Y:S01]  /*34620*/  IADD3 R5, R13, -0x228, RZ ;  /* 0xfffffdd80d057810 */ /* 0x000fe20007ffe0ff */
[----:B------:R2:W-:Y:S01]  /*34630*/  STL.64 [R1+0x768], R20 ;  /* 0x0007681401007387 */ /* 0x0005e20000100a00 */
[----:B------:R-:W4:Y:S01]  /*34640*/  LDC R13, c[0x0][0x230] ;  /* 0x00008c00ff0d7b82 */ /* 0x000f220000000800 */
[----:B------:R-:W-:Y:S02]  /*34650*/  ISETP.GE.U32.AND P5, PT, R12, 0x7ffffd5b, PT ;  /* 0x7ffffd5b0c00780c */ /* 0x000fe40003fa6070 */
[----:B------:R-:W-:Y:S01]  /*34660*/  LDGSTS.E [R252+0x40004], desc[UR52][R22.64], !P1 ;  /* 0x4000400016fc7fae */ /* 0x000fe2000c921874 */
[----:B------:R-:W-:Y:S01]  /*34670*/  ISETP.GE.U32.AND P1, PT, R5, 0x7ffffd59, PT ;  /* 0x7ffffd590500780c */ /* 0x000fe20003f26070 */
[----:B---3--:R-:W-:-:S02]  /*34680*/  VIADD R12, R14, 0xfffffdbb ;  /* 0xfffffdbb0e0c7836 */ /* 0x008fc40000000000 */
[----:B------:R3:W-:Y:S01]  /*34690*/  STL.64 [R1+0x838], R6 ;  /* 0x0008380601007387 */ /* 0x0007e20000100a00 */
[----:B------:R-:W-:Y:S01]  /*346a0*/  VIADD R5, R15, 0xfffffdba ;  /* 0xfffffdba0f057836 */ /* 0x000fe20000000000 */
[----:B------:R-:W4:Y:S01]  /*346b0*/  LDC R14, c[0x0][0x230] ;  /* 0x00008c00ff0e7b82 */ /* 0x000f220000000800 */
[C---:B--2---:R-:W-:Y:S01]  /*346c0*/  IMAD.WIDE R20, R0.reuse, 0x4, R44 ;  /* 0x0000000400147825 */ /* 0x044fe200078e022c */
[----:B------:R-:W-:Y:S06]  /*346d0*/  STL.64 [R1+0x828], R22 ;  /* 0x0008281601007387 */ /* 0x000fec0000100a00 */
[----:B------:R-:W2:Y:S01]  /*346e0*/  LDC R15, c[0x0][0x230] ;  /* 0x00008c00ff0f7b82 */ /* 0x000ea20000000800 */
[----:B---3--:R-:W-:Y:S01]  /*346f0*/  IMAD.WIDE R6, R0, 0x4, R46 ;  /* 0x0000000400067825 */ /* 0x008fe200078e022e */
[----:B------:R3:W-:Y:S04]  /*34700*/  STL.64 [R1+0x818], R20 ;  /* 0x0008181401007387 */ /* 0x0007e80000100a00 */
[----:B------:R3:W-:Y:S01]  /*34710*/  LDGSTS.E [R252+0x40008], desc[UR52][R20.64], !P6 ;  /* 0x4000800014fc7fae */ /* 0x0007e2000f121874 */
[----:B------:R-:W-:Y:S01]  /*34720*/  ISETP.GE.U32.AND P6, PT, R12, 0x7ffffd3c, PT ;  /* 0x7ffffd3c0c00780c */ /* 0x000fe20003fc6070 */
[----:B------:R-:W-:-:S02]  /*34730*/  VIADD R12, R17, 0xfffffdb9 ;  /* 0xfffffdb9110c7836 */ /* 0x000fc40000000000 */
[----:B------:R1:W-:Y:S01]  /*34740*/  STL.64 [R1+0x810], R6 ;  /* 0x0008100601007387 */ /* 0x0003e20000100a00 */
[----:B------:R-:W2:Y:S03]  /*34750*/  LDC R17, c[0x0][0x230] ;  /* 0x00008c00ff117b82 */ /* 0x000ea60000000800 */
[----:B------:R1:W-:Y:S01]  /*34760*/  LDGSTS.E [R252+0x4000c], desc[UR52][R6.64], !P0 ;  /* 0x4000c00006fc7fae */ /* 0x0003e2000c121874 */
[----:B------:R-:W-:Y:S01]  /*34770*/  ISETP.GE.U32.AND P0, PT, R5, 0x7ffffd3b, PT ;  /* 0x7ffffd3b0500780c */ /* 0x000fe20003f06070 */
[----:B---3--:R-:W-:Y:S01]  /*34780*/  IMAD.WIDE R20, R0, 0x4, R48 ;  /* 0x0000000400147825 */ /* 0x008fe200078e0230 */
[----:B-1----:R-:W-:Y:S02]  /*34790*/  IADD3 R5, R16, -0x248, RZ ;  /* 0xfffffdb810057810 */ /* 0x002fe40007ffe0ff */
[----:B------:R-:W1:Y:S01]  /*347a0*/  LDC R16, c[0x0][0x230] ;  /* 0x00008c00ff107b82 */ /* 0x000e620000000800 */
[----:B------:R-:W-:Y:S01]  /*347b0*/  IMAD.WIDE R6, R0, 0x4, R50 ;  /* 0x0000000400067825 */ /* 0x000fe200078e0232 */
[----:B------:R3:W-:Y:S04]  /*347c0*/  STL.64 [R1+0x808], R20 ;  /* 0x0008081401007387 */ /* 0x0007e80000100a00 */
[----:B------:R3:W-:Y:S01]  /*347d0*/  LDGSTS.E [R252+0x44000], desc[UR52][R20.64], !P3 ;  /* 0x4400000014fc7fae */ /* 0x0007e2000d921874 */
[----:B------:R-:W-:Y:S01]  /*347e0*/  ISETP.GE.U32.AND P3, PT, R12, 0x7ffffd3a, PT ;  /* 0x7ffffd3a0c00780c */ /* 0x000fe20003f66070 */
[----:B------:R-:W-:-:S02]  /*347f0*/  VIADD R12, R18, 0xfffffd9b ;  /* 0xfffffd9b120c7836 */ /* 0x000fc40000000000 */
[----:B------:R3:W-:Y:S01]  /*34800*/  STL.64 [R1+0x800], R6 ;  /* 0x0008000601007387 */ /* 0x0007e20000100a00 */
[----:B------:R-:W1:Y:S03]  /*34810*/  LDC R18, c[0x0][0x230] ;  /* 0x00008c00ff127b82 */ /* 0x000e660000000800 */
[----:B------:R2:W-:Y:S01]  /*34820*/  LDGSTS.E [R252+0x44004], desc[UR52][R6.64], !P5 ;  /* 0x4400400006fc7fae */ /* 0x0005e2000e921874 */
[----:B------:R-:W-:Y:S01]  /*34830*/  ISETP.GE.U32.AND P5, PT, R5, 0x7ffffd39, PT ;  /* 0x7ffffd390500780c */ /* 0x000fe20003fa6070 */
[----:B----4-:R-:W-:Y:S02]  /*34840*/  VIADD R5, R19, 0xfffffd9a ;  /* 0xfffffd9a13057836 */ /* 0x010fe40000000000 */
[C---:B---3--:R-:W-:Y:S01]  /*34850*/  IMAD.WIDE R20, R0.reuse, 0x4, R52 ;  /* 0x0000000400147825 */ /* 0x048fe200078e0234 */
[----:B------:R-:W3:Y:S04]  /*34860*/  LDC R19, c[0x0][0x230] ;  /* 0x00008c00ff137b82 */ /* 0x000ee80000000800 */
[----:B------:R4:W-:Y:S01]  /*34870*/  LDGSTS.E [R252+0x44008], desc[UR52][R20.64], !P2 ;  /* 0x4400800014fc7fae */ /* 0x0009e2000d121874 */
[----:B--2---:R-:W-:-:S04]  /*34880*/  IMAD.WIDE R6, R0, 0x4, R54 ;  /* 0x0000000400067825 */ /* 0x004fc800078e0236 */
[----:B------:R-:W-:Y:S01]  /*34890*/  IMAD.WIDE R22, R0, 0x4, R56 ;  /* 0x0000000400167825 */ /* 0x000fe200078e0238 */
[----:B------:R2:W-:Y:S01]  /*348a0*/  LDGSTS.E [R252+0x4400c], desc[UR52][R6.64], !P1 ;  /* 0x4400c00006fc7fae */ /* 0x0005e2000c921874 */
[----:B------:R-:W-:Y:S02]  /*348b0*/  ISETP.GE.U32.AND P1, PT, R5, 0x7ffffd1b, PT ;  /* 0x7ffffd1b0500780c */ /* 0x000fe40003f26070 */
[----:B------:R-:W-:Y:S01]  /*348c0*/  VIADD R5, R13, 0xfffffd99 ;  /* 0xfffffd990d057836 */ /* 0x000fe20000000000 */
[----:B------:R4:W-:Y:S01]  /*348d0*/  STL.64 [R1+0x7f8], R20 ;  /* 0x0007f81401007387 */ /* 0x0009e20000100a00 */
[----:B------:R-:W3:Y:S01]  /*348e0*/  LDC R13, c[0x0][0x230] ;  /* 0x00008c00ff0d7b82 */ /* 0x000ee20000000800 */
[----:B------:R-:W-:Y:S02]  /*348f0*/  ISETP.GE.U32.AND P2, PT, R12, 0x7ffffd1c, PT ;  /* 0x7ffffd1c0c00780c */ /* 0x000fe40003f46070 */
[----:B------:R-:W-:Y:S01]  /*34900*/  LDGSTS.E [R252+0x48000], desc[UR52][R22.64], !P6 ;  /* 0x4800000016fc7fae */ /* 0x000fe2000f121874 */
[----:B------:R-:W-:Y:S01]  /*34910*/  ISETP.GE.U32.AND P6, PT, R5, 0x7ffffd1a, PT ;  /* 0x7ffffd1a0500780c */ /* 0x000fe20003fc6070 */
[----:B------:R-:W-:Y:S01]  /*34920*/  VIADD R5, R15, 0xfffffdf7 ;  /* 0xfffffdf70f057836 */ /* 0x000fe20000000000 */
[----:B------:R-:W-:Y:S01]  /*34930*/  IADD3 R12, R14, -0x268, RZ ;  /* 0xfffffd980e0c7810 */ /* 0x000fe20007ffe0ff */
[----:B------:R2:W-:Y:S01]  /*34940*/  STL.64 [R1+0x7f0], R6 ;  /* 0x0007f00601007387 */ /* 0x0005e20000100a00 */
[----:B------:R-:W3:Y:S01]  /*34950*/  LDC R14, c[0x0][0x230] ;  /* 0x00008c00ff0e7b82 */ /* 0x000ee20000000800 */
[----:B----4-:R-:W-:-:S02]  /*34960*/  IMAD.WIDE R20, R0, 0x4, R58 ;  /* 0x0000000400147825 */ /* 0x010fc400078e023a */
[----:B------:R-:W-:Y:S05]  /*34970*/  STL.64 [R1+0x7e8], R22 ;  /* 0x0007e81601007387 */ /* 0x000fea0000100a00 */
[----:B------:R-:W4:Y:S01]  /*34980*/  LDC R15, c[0x0][0x230] ;  /* 0x00008c00ff0f7b82 */ /* 0x000f220000000800 */
[----:B--2---:R-:W-:Y:S01]  /*34990*/  IMAD.WIDE R6, R0, 0x4, R60 ;  /* 0x0000000400067825 */ /* 0x004fe200078e023c */
[----:B------:R2:W-:Y:S04]  /*349a0*/  STL.64 [R1+0x7d8], R20 ;  /* 0x0007d81401007387 */ /* 0x0005e80000100a00 */
[----:B------:R2:W-:Y:S01]  /*349b0*/  LDGSTS.E [R252+0x48004], desc[UR52][R20.64], !P0 ;  /* 0x4800400014fc7fae */ /* 0x0005e2000c121874 */
[----:B------:R-:W-:Y:S01]  /*349c0*/  ISETP.GE.U32.AND P0, PT, R12, 0x7ffffd19, PT ;  /* 0x7ffffd190c00780c */ /* 0x000fe20003f06070 */
[----:B------:R-:W-:-:S02]  /*349d0*/  VIADD R12, R17, 0xfffffdf6 ;  /* 0xfffffdf6110c7836 */ /* 0x000fc40000000000 */
[----:B------:R2:W-:Y:S01]  /*349e0*/  STL.64 [R1+0x7d0], R6 ;  /* 0x0007d00601007387 */ /* 0x0005e20000100a00 */
[----:B------:R-:W4:Y:S03]  /*349f0*/  LDC R17, c[0x0][0x230] ;  /* 0x00008c00ff117b82 */ /* 0x000f260000000800 */
[----:B------:R2:W-:Y:S01]  /*34a00*/  LDGSTS.E [R252+0x48008], desc[UR52][R6.64], !P3 ;  /* 0x4800800006fc7fae */ /* 0x0005e2000d921874 */
[----:B------:R-:W-:Y:S01]  /*34a10*/  ISETP.GE.U32.AND P3, PT, R5, 0x7ffffd78, PT ;  /* 0x7ffffd780500780c */ /* 0x000fe20003f66070 */
[----:B-1----:R-:W-:Y:S02]  /*34a20*/  VIADD R5, R16, 0xfffffdf5 ;  /* 0xfffffdf510057836 */ /* 0x002fe40000000000 */
[C---:B--2---:R-:W-:Y:S01]  /*34a30*/  IMAD.WIDE R20, R0.reuse, 0x4, R62 ;  /* 0x0000000400147825 */ /* 0x044fe200078e023e */
[----:B------:R-:W1:Y:S03]  /*34a40*/  LDC R16, c[0x0][0x230] ;  /* 0x00008c00ff107b82 */ /* 0x000e660000000800 */
[----:B------:R-:W-:Y:S01]  /*34a50*/  IMAD.WIDE R6, R0, 0x4, R64 ;  /* 0x0000000400067825 */ /* 0x000fe200078e0240 */
[----:B------:R2:W-:Y:S04]  /*34a60*/  STL.64 [R1+0x7c8], R20 ;  /* 0x0007c81401007387 */ /* 0x0005e80000100a00 */
[----:B------:R2:W-:Y:S01]  /*34a70*/  LDGSTS.E [R252+0x4800c], desc[UR52][R20.64], !P5 ;  /* 0x4800c00014fc7fae */ /* 0x0005e2000e921874 */
[----:B------:R-:W-:-:S02]  /*34a80*/  ISETP.GE.U32.AND P5, PT, R12, 0x7ffffd77, PT ;  /* 0x7ffffd770c00780c */ /* 0x000fc40003fa6070 */
[----:B------:R-:W-:Y:S01]  /*34a90*/  IADD3 R12, R18, -0x20c, RZ ;  /* 0xfffffdf4120c7810 */ /* 0x000fe20007ffe0ff */
[----:B------:R2:W-:Y:S01]  /*34aa0*/  STL.64 [R1+0x7c0], R6 ;  /* 0x0007c00601007387 */ /* 0x0005e20000100a00 */
[----:B------:R-:W1:Y:S03]  /*34ab0*/  LDC R18, c[0x0][0x230] ;  /* 0x00008c00ff127b82 */ /* 0x000e660000000800 */
[----:B------:R2:W-:Y:S01]  /*34ac0*/  LDGSTS.E [R252+0x4c000], desc[UR52][R6.64], !P2 ;  /* 0x4c00000006fc7fae */ /* 0x0005e2000d121874 */
[----:B------:R-:W-:Y:S01]  /*34ad0*/  ISETP.GE.U32.AND P2, PT, R5, 0x7ffffd76, PT ;  /* 0x7ffffd760500780c */ /* 0x000fe20003f46070 */
[----:B---3--:R-:W-:Y:S02]  /*34ae0*/  VIADD R5, R19, 0xfffffdd7 ;  /* 0xfffffdd713057836 */ /* 0x008fe40000000000 */
[C---:B--2---:R-:W-:Y:S01]  /*34af0*/  IMAD.WIDE R20, R0.reuse, 0x4, R66 ;  /* 0x0000000400147825 */ /* 0x044fe200078e0242 */
[----:B------:R-:W2:Y:S04]  /*34b00*/  LDC R19, c[0x0][0x230] ;  /* 0x00008c00ff137b82 */ /* 0x000ea80000000800 */
[----:B------:R3:W-:Y:S01]  /*34b10*/  LDGSTS.E [R252+0x4c004], desc[UR52][R20.64], !P1 ;  /* 0x4c00400014fc7fae */ /* 0x0007e2000c921874 */
[----:B------:R-:W-:-:S04]  /*34b20*/  IMAD.WIDE R6, R0, 0x4, R68 ;  /* 0x0000000400067825 */ /* 0x000fc800078e0244 */
[----:B------:R-:W-:Y:S01]  /*34b30*/  IMAD.WIDE R22, R0, 0x4, R70 ;  /* 0x0000000400167825 */ /* 0x000fe200078e0246 */
[----:B------:R3:W-:Y:S01]  /*34b40*/  LDGSTS.E [R252+0x4c008], desc[UR52][R6.64], !P6 ;  /* 0x4c00800006fc7fae */ /* 0x0007e2000f121874 */
[----:B------:R-:W-:Y:S02]  /*34b50*/  ISETP.GE.U32.AND P6, PT, R5, 0x7ffffd58, PT ;  /* 0x7ffffd580500780c */ /* 0x000fe40003fc6070 */
[----:B------:R-:W-:Y:S01]  /*34b60*/  VIADD R5, R13, 0xfffffdd6 ;  /* 0xfffffdd60d057836 */ /* 0x000fe20000000000 */
[----:B------:R3:W-:Y:S01]  /*34b70*/  STL.64 [R1+0x7b8], R20 ;  /* 0x0007b81401007387 */ /* 0x0007e20000100a00 */
[----:B------:R-:W2:Y:S01]  /*34b80*/  LDC R13, c[0x0][0x230] ;  /* 0x00008c00ff0d7b82 */ /* 0x000ea20000000800 */
[----:B------:R-:W-:Y:S02]  /*34b90*/  ISETP.GE.U32.AND P1, PT, R12, 0x7ffffd75, PT ;  /* 0x7ffffd750c00780c */ /* 0x000fe40003f26070 */
[----:B------:R-:W-:Y:S01]  /*34ba0*/  LDGSTS.E [R252+0x4c00c], desc[UR52][R22.64], !P0 ;  /* 0x4c00c00016fc7fae */ /* 0x000fe2000c121874 */
[----:B------:R-:W-:Y:S01]  /*34bb0*/  ISETP.GE.U32.AND P0, PT, R5, 0x7ffffd57, PT ;  /* 0x7ffffd570500780c */ /* 0x000fe20003f06070 */
[----:B------:R-:W-:Y:S01]  /*34bc0*/  VIADD R12, R14, 0xfffffdd5 ;  /* 0xfffffdd50e0c7836 */ /* 0x000fe20000000000 */
[----:B----4-:R-:W-:Y:S01]  /*34bd0*/  IADD3 R5, R15, -0x22c, RZ ;  /* 0xfffffdd40f057810 */ /* 0x010fe20007ffe0ff */
[----:B------:R4:W-:Y:S01]  /*34be0*/  STL.64 [R1+0x7b0], R6 ;  /* 0x0007b00601007387 */ /* 0x0009e20000100a00 */
[----:B------:R-:W2:Y:S01]  /*34bf0*/  LDC R14, c[0x0][0x230] ;  /* 0x00008c00ff0e7b82 */ /* 0x000ea20000000800 */
[----:B---3--:R-:W-:-:S02]  /*34c00*/  IMAD.WIDE R20, R0, 0x4, R72 ;  /* 0x0000000400147825 */ /* 0x008fc400078e0248 */
[----:B------:R-:W-:Y:S05]  /*34c10*/  STL.64 [R1+0x7a8], R22 ;  /* 0x0007a81601007387 */ /* 0x000fea0000100a00 */
[----:B------:R-:W3:Y:S01]  /*34c20*/  LDC R15, c[0x0][0x230] ;  /* 0x00008c00ff0f7b82 */ /* 0x000ee20000000800 */
[----:B----4-:R-:W-:Y:S01]  /*34c30*/  IMAD.WIDE R6, R0, 0x4, R74 ;  /* 0x0000000400067825 */ /* 0x010fe200078e024a */
[----:B------:R4:W-:Y:S04]  /*34c40*/  STL.64 [R1+0x798], R20 ;  /* 0x0007981401007387 */ /* 0x0009e80000100a00 */
[----:B------:R4:W-:Y:S01]  /*34c50*/  LDGSTS.E [R251+0x40000], desc[UR52][R20.64], !P3 ;  /* 0x4000000014fb7fae */ /* 0x0009e2000d921874 */
[----:B------:R-:W-:Y:S01]  /*34c60*/  ISETP.GE.U32.AND P3, PT, R12, 0x7ffffd56, PT ;  /* 0x7ffffd560c00780c */ /* 0x000fe20003f66070 */
[----:B------:R-:W-:-:S02]  /*34c70*/  VIADD R12, R17, 0xfffffdb7 ;  /* 0xfffffdb7110c7836 */ /* 0x000fc40000000000 */
[----:B------:R4:W-:Y:S01]  /*34c80*/  STL.64 [R1+0x790], R6 ;  /* 0x0007900601007387 */ /* 0x0009e20000100a00 */
[----:B------:R-:W3:Y:S03]  /*34c90*/  LDC R17, c[0x0][0x230] ;  /* 0x00008c00ff117b82 */ /* 0x000ee60000000800 */
[----:B------:R4:W-:Y:S01]  /*34ca0*/  LDGSTS.E [R251+0x40004], desc[UR52][R6.64], !P5 ;  /* 0x4000400006fb7fae */ /* 0x0009e2000e921874 */
[----:B------:R-:W-:Y:S01]  /*34cb0*/  ISETP.GE.U32.AND P5, PT, R5, 0x7ffffd55, PT ;  /* 0x7ffffd550500780c */ /* 0x000fe20003fa6070 */
[----:B-1----:R-:W-:Y:S02]  /*34cc0*/  VIADD R5, R16, 0xfffffdb6 ;  /* 0xfffffdb610057836 */ /* 0x002fe40000000000 */
[C---:B----4-:R-:W-:Y:S01]  /*34cd0*/  IMAD.WIDE R20, R0.reuse, 0x4, R76 ;  /* 0x0000000400147825 */ /* 0x050fe200078e024c */
[----:B------:R-:W1:Y:S03]  /*34ce0*/  LDC R16, c[0x0][0x230] ;  /* 0x00008c00ff107b82 */ /* 0x000e660000000800 */
        /* <DEDUP_REMOVED lines=9> */
[C---:B----4-:R-:W-:Y:S01]  /*34d80*/  IMAD.WIDE R20, R0.reuse, 0x4, R80 ;  /* 0x0000000400147825 */ /* 0x050fe200078e0250 */
[----:B--2---:R-:W-:Y:S02]  /*34d90*/  IADD3 R5, R19, -0x24c, RZ ;  /* 0xfffffdb413057810 */ /* 0x004fe40007ffe0ff */
[----:B------:R-:W2:Y:S02]  /*34da0*/  LDC R19, c[0x0][0x230] ;  /* 0x00008c00ff137b82 */ /* 0x000ea40000000800 */
[----:B------:R4:W-:Y:S01]  /*34db0*/  LDGSTS.E [R251+0x44000], desc[UR52][R20.64], !P6 ;  /* 0x4400000014fb7fae */ /* 0x0009e2000f121874 */
[----:B------:R-:W-:-:S04]  /*34dc0*/  IMAD.WIDE R6, R0, 0x4, R82 ;  /* 0x0000000400067825 */ /* 0x000fc800078e0252 */
[----:B------:R-:W-:Y:S01]  /*34dd0*/  IMAD.WIDE R22, R0, 0x4, R84 ;  /* 0x0000000400167825 */ /* 0x000fe200078e0254 */
[----:B------:R4:W-:Y:S01]  /*34de0*/  LDGSTS.E [R251+0x44004], desc[UR52][R6.64], !P0 ;  /* 0x4400400006fb7fae */ /* 0x0009e2000c121874 */
[----:B------:R-:W-:Y:S02]  /*34df0*/  ISETP.GE.U32.AND P0, PT, R5, 0x7ffffd35, PT ;  /* 0x7ffffd350500780c */ /* 0x000fe40003f06070 */
[----:B------:R-:W-:Y:S01]  /*34e00*/  VIADD R5, R13, 0xfffffd97 ;  /* 0xfffffd970d057836 */ /* 0x000fe20000000000 */
[----:B------:R4:W-:Y:S01]  /*34e10*/  STL.64 [R1+0x778], R20 ;  /* 0x0007781401007387 */ /* 0x0009e20000100a00 */
[----:B------:R-:W-:Y:S01]  /*34e20*/  ISETP.GE.U32.AND P6, PT, R12, 0x7ffffd36, PT ;  /* 0x7ffffd360c00780c */ /* 0x000fe20003fc6070 */
[----:B------:R-:W-:Y:S01]  /*34e30*/  VIADD R12, R14, 0xfffffd96 ;  /* 0xfffffd960e0c7836 */ /* 0x000fe20000000000 */
[----:B------:R-:W2:Y:S01]  /*34e40*/  LDC R13, c[0x0][0x230] ;  /* 0x00008c00ff0d7b82 */ /* 0x000ea20000000800 */
[----:B------:R4:W-:Y:S04]  /*34e50*/  STL.64 [R1+0x770], R6 ;  /* 0x0007700601007387 */ /* 0x0009e80000100a00 */
[----:B------:R-:W-:Y:S01]  /*34e60*/  LDGSTS.E [R251+0x44008], desc[UR52][R22.64], !P3 ;  /* 0x4400800016fb7fae */ /* 0x000fe2000d921874 */
[----:B------:R-:W-:Y:S01]  /*34e70*/  ISETP.GE.U32.AND P3, PT, R5, 0x7ffffd18, PT ;  /* 0x7ffffd180500780c */ /* 0x000fe20003f66070 */
[----:B---3--:R-:W-:Y:S01]  /*34e80*/  VIADD R5, R15, 0xfffffd95 ;  /* 0xfffffd950f057836 */ /* 0x008fe20000000000 */
[----:B------:R-:W3:Y:S01]  /*34e90*/  LDC R14, c[0x0][0x230] ;  /* 0x00008c00ff0e7b82 */ /* 0x000ee20000000800 */
[----:B----4-:R-:W-:-:S04]  /*34ea0*/  IMAD.WIDE R20, R0, 0x4, R86 ;  /* 0x0000000400147825 */ /* 0x010fc800078e0256 */
[----:B------:R-:W-:Y:S01]  /*34eb0*/  IMAD.WIDE R6, R0, 0x4, R88 ;  /* 0x0000000400067825 */ /* 0x000fe200078e0258 */
[----:B------:R-:W-:Y:S02]  /*34ec0*/  STL.64 [R1+0x750], R22 ;  /* 0x0007501601007387 */ /* 0x000fe40000100a00 */
[----:B------:R-:W4:Y:S02]  /*34ed0*/  LDC R15, c[0x0][0x230] ;  /* 0x00008c00ff0f7b82 */ /* 0x000f240000000800 */
[----:B------:R1:W-:Y:S01]  /*34ee0*/  LDGSTS.E [R251+0x4400c], desc[UR52][R20.64], !P5 ;  /* 0x4400c00014fb7fae */ /* 0x0003e2000e921874 */
[----:B------:R-:W-:-:S03]  /*34ef0*/  ISETP.GE.U32.AND P5, PT, R12, 0x7ffffd17, PT ;  /* 0x7ffffd170c00780c */ /* 0x000fc60003fa6070 */
[----:B------:R1:W-:Y:S02]  /*34f00*/  STL.64 [R1+0x740], R20 ;  /* 0x0007401401007387 */ /* 0x0003e40000100a00 */
[----:B-1----:R-:W-:Y:S02]  /*34f10*/  IADD3 R12, R16, -0x26c, RZ ;  /* 0xfffffd94100c7810 */ /* 0x002fe40007ffe0ff */
[----:B------:R-:W1:Y:S01]  /*34f20*/  LDC R16, c[0x0][0x230] ;  /* 0x00008c00ff107b82 */ /* 0x000e620000000800 */
[----:B------:R2:W-:Y:S01]  /*34f30*/  LDGSTS.E [R251+0x48000], desc[UR52][R6.64], !P2 ;  /* 0x4800000006fb7fae */ /* 0x0005e2000d121874 */
[----:B------:R-:W-:Y:S01]  /*34f40*/  ISETP.GE.U32.AND P2, PT, R5, 0x7ffffd16, PT ;  /* 0x7ffffd160500780c */ /* 0x000fe20003f46070 */
[----:B------:R-:W-:Y:S02]  /*34f50*/  VIADD R5, R17, 0xfffffdf3 ;  /* 0xfffffdf311057836 */ /* 0x000fe40000000000 */
[----:B------:R-:W-:-:S03]  /*34f60*/  IMAD.WIDE R20, R0, 0x4, R90 ;  /* 0x0000000400147825 */ /* 0x000fc600078e025a */
[----:B------:R-:W1:Y:S01]  /*34f70*/  LDC R17, c[0x0][0x230] ;  /* 0x00008c00ff117b82 */ /* 0x000e620000000800 */
[----:B------:R2:W-:Y:S04]  /*34f80*/  STL.64 [R1+0x738], R6 ;  /* 0x0007380601007387 */ /* 0x0005e80000100a00 */
[----:B------:R3:W-:Y:S01]  /*34f90*/  LDGSTS.E [R251+0x48004], desc[UR52][R20.64], !P1 ;  /* 0x4800400014fb7fae */ /* 0x0007e2000c921874 */
[----:B------:R-:W-:Y:S01]  /*34fa0*/  ISETP.GE.U32.AND P1, PT, R12, 0x7ffffd15, PT ;  /* 0x7ffffd150c00780c */ /* 0x000fe20003f26070 */
[----:B------:R-:W-:Y:S02]  /*34fb0*/  VIADD R12, R18, 0xfffffdf2 ;  /* 0xfffffdf2120c7836 */ /* 0x000fe40000000000 */
[----:B------:R-:W1:Y:S01]  /*34fc0*/  LDC R18, c[0x0][0x230] ;  /* 0x00008c00ff127b82 */ /* 0x000e620000000800 */
[----:B--2---:R-:W-:Y:S01]  /*34fd0*/  IMAD.WIDE R6, R0, 0x4, R92 ;  /* 0x0000000400067825 */ /* 0x004fe200078e025c */
[----:B------:R3:W-:Y:S04]  /*34fe0*/  STL.64 [R1+0x730], R20 ;  /* 0x0007301401007387 */ /* 0x0007e80000100a00 */
[----:B------:R2:W-:Y:S04]  /*34ff0*/  STL.64 [R1+0x728], R6 ;  /* 0x0007280601007387 */ /* 0x0005e80000100a00 */
[----:B------:R2:W-:Y:S01]  /*35000*/  LDGSTS.E [R251+0x48008], desc[UR52][R6.64], !P6 ;  /* 0x4800800006fb7fae */ /* 0x0005e2000f121874 */
[----:B------:R-:W-:Y:S01]  /*35010*/  ISETP.GE.U32.AND P6, PT, R5, 0x7ffffd74, PT ;  /* 0x7ffffd740500780c */ /* 0x000fe20003fc6070 */
[----:B------:R-:W-:-:S02]  /*35020*/  VIADD R5, R19, 0xfffffdf1 ;  /* 0xfffffdf113057836 */ /* 0x000fc40000000000 */
[C---:B---3--:R-:W-:Y:S01]  /*35030*/  IMAD.WIDE R20, R0.reuse, 0x4, R94 ;  /* 0x0000000400147825 */ /* 0x048fe200078e025e */
[----:B------:R-:W3:Y:S04]  /*35040*/  LDC R19, c[0x0][0x230] ;  /* 0x00008c00ff137b82 */ /* 0x000ee80000000800 */
[----:B------:R4:W-:Y:S01]  /*35050*/  LDGSTS.E [R251+0x4800c], desc[UR52][R20.64], !P0 ;  /* 0x4800c00014fb7fae */ /* 0x0009e2000c121874 */
[----:B--2---:R-:W-:-:S03]  /*35060*/  IMAD.WIDE R6, R0, 0x4, R96 ;  /* 0x0000000400067825 */ /* 0x004fc600078e0260 */
[----:B------:R4:W-:Y:S01]  /*35070*/  STL.64 [R1+0x720], R20 ;  /* 0x0007201401007387 */ /* 0x0009e20000100a00 */
[----:B------:R-:W-:Y:S01]  /*35080*/  ISETP.GE.U32.AND P0, PT, R12, 0x7ffffd73, PT ;  /* 0x7ffffd730c00780c */ /* 0x000fe20003f06070 */
[----:B------:R-:W-:Y:S02]  /*35090*/  IMAD.WIDE R22, R0, 0x4, R98 ;  /* 0x0000000400167825 */ /* 0x000fe400078e0262 */
[----:B------:R2:W-:Y:S01]  /*350a0*/  LDGSTS.E [R251+0x4c000], desc[UR52][R6.64], !P3 ;  /* 0x4c00000006fb7fae */ /* 0x0005e2000d921874 */
[----:B------:R-:W-:Y:S02]  /*350b0*/  ISETP.GE.U32.AND P3, PT, R5, 0x7ffffd72, PT ;  /* 0x7ffffd720500780c */ /* 0x000fe40003f66070 */
[----:B------:R-:W-:Y:S01]  /*350c0*/  IADD3 R5, R13, -0x210, RZ ;  /* 0xfffffdf00d057810 */ /* 0x000fe20007ffe0ff */
[----:B------:R-:W-:Y:S01]  /*350d0*/  VIADD R12, R14, 0xfffffdd3 ;  /* 0xfffffdd30e0c7836 */ /* 0x000fe20000000000 */
[----:B------:R-:W3:Y:S01]  /*350e0*/  LDC R13, c[0x0][0x230] ;  /* 0x00008c00ff0d7b82 */ /* 0x000ee20000000800 */
[----:B----4-:R-:W-:Y:S01]  /*350f0*/  IMAD.WIDE R20, R0, 0x4, R100 ;  /* 0x0000000400147825 */ /* 0x010fe200078e0264 */
[----:B------:R2:W-:Y:S06]  /*35100*/  STL.64 [R1+0x718], R6 ;  /* 0x0007180601007387 */ /* 0x0005ec0000100a00 */
[----:B------:R-:W4:Y:S01]  /*35110*/  LDC R14, c[0x0][0x230] ;  /* 0x00008c00ff0e7b82 */ /* 0x000f220000000800 */
[----:B------:R-:W-:Y:S04]  /*35120*/  STL.64 [R1+0x710], R22 ;  /* 0x0007101601007387 */ /* 0x000fe80000100a00 */
[----:B------:R-:W-:Y:S01]  /*35130*/  LDGSTS.E [R251+0x4c004], desc[UR52][R22.64], !P5 ;  /* 0x4c00400016fb7fae */ /* 0x000fe2000e921874 */
[----:B------:R-:W-:Y:S01]  /*35140*/  ISETP.GE.U32.AND P5, PT, R5, 0x7ffffd71, PT ;  /* 0x7ffffd710500780c */ /* 0x000fe20003fa6070 */
[----:B------:R-:W-:-:S02]  /*35150*/  VIADD R5, R15, 0xfffffdd2 ;  /* 0xfffffdd20f057836 */ /* 0x000fc40000000000 */
[----:B--2---:R-:W-:Y:S01]  /*35160*/  IMAD.WIDE R6, R0, 0x4, R102 ;  /* 0x0000000400067825 */ /* 0x004fe200078e0266 */
[----:B------:R2:W-:Y:S01]  /*35170*/  STL.64 [R1+0x708], R20 ;  /* 0x0007081401007387 */ /* 0x0005e20000100a00 */
[----:B------:R-:W4:Y:S03]  /*35180*/  LDC R15, c[0x0][0x230] ;  /* 0x00008c00ff0f7b82 */ /* 0x000f260000000800 */
[----:B------:R2:W-:Y:S01]  /*35190*/  LDGSTS.E [R251+0x4c008], desc[UR52][R20.64], !P2 ;  /* 0x4c00800014fb7fae */ /* 0x0005e2000d121874 */
[----:B------:R-:W-:Y:S01]  /*351a0*/  ISETP.GE.U32.AND P2, PT, R12, 0x7ffffd54, PT ;  /* 0x7ffffd540c00780c */ /* 0x000fe20003f46070 */
[----:B-1----:R-:W-:Y:S02]  /*351b0*/  VIADD R12, R17, 0xfffffdd1 ;  /* 0xfffffdd1110c7836 */ /* 0x002fe40000000000 */
[----:B------:R1:W-:Y:S01]  /*351c0*/  LDGSTS.E [R251+0x4c00c], desc[UR52][R6.64], !P1 ;  /* 0x4c00c00006fb7fae */ /* 0x0003e2000c921874 */
[----:B------:R-:W4:Y:S01]  /*351d0*/  LDC R17, c[0x0][0x230] ;  /* 0x00008c00ff117b82 */ /* 0x000f220000000800 */
[----:B------:R-:W-:Y:S01]  /*351e0*/  ISETP.GE.U32.AND P1, PT, R5, 0x7ffffd53, PT ;  /* 0x7ffffd530500780c */ /* 0x000fe20003f26070 */
[----:B--2---:R-:W-:Y:S01]  /*351f0*/  IMAD.WIDE R20, R0, 0x4, R104 ;  /* 0x0000000400147825 */ /* 0x004fe200078e0268 */
[----:B------:R1:W-:Y:S01]  /*35200*/  STL.64 [R1+0x700], R6 ;  /* 0x0007000601007387 */ /* 0x0003e20000100a00 */
[----:B------:R-:W-:-:S04]  /*35210*/  IADD3 R5, R16, -0x230, RZ ;  /* 0xfffffdd010057810 */ /* 0x000fc80007ffe0ff */
[----:B------:R-:W2:Y:S01]  /*35220*/  LDC R16, c[0x0][0x230] ;  /* 0x00008c00ff107b82 */ /* 0x000ea20000000800 */
[----:B------:R3:W-:Y:S01]  /*35230*/  LDGSTS.E [R250+0x40000], desc[UR52][R20.64], !P6 ;  /* 0x4000000014fa7fae */ /* 0x0007e2000f121874 */
[----:B------:R-:W-:Y:S01]  /*35240*/  ISETP.GE.U32.AND P6, PT, R12, 0x7ffffd52, PT ;  /* 0x7ffffd520c00780c */ /* 0x000fe20003fc6070 */
[----:B------:R-:W-:Y:S02]  /*35250*/  VIADD R12, R18, 0xfffffdb3 ;  /* 0xfffffdb3120c7836 */ /* 0x000fe40000000000 */
[----:B------:R3:W-:Y:S03]  /*35260*/  STL.64 [R1+0x6f8], R20 ;  /* 0x0006f81401007387 */ /* 0x0007e60000100a00 */
[----:B------:R-:W2:Y:S01]  /*35270*/  LDC R18, c[0x0][0x230] ;  /* 0x00008c00ff127b82 */ /* 0x000ea20000000800 */
[----:B-1----:R-:W-:-:S05]  /*35280*/  IMAD.WIDE R6, R0, 0x4, R106 ;  /* 0x0000000400067825 */ /* 0x002fca00078e026a */
[----:B------:R1:W-:Y:S01]  /*35290*/  STL.64 [R1+0x6d8], R6 ;  /* 0x0006d80601007387 */ /* 0x0003e20000100a00 */
[----:B---3--:R-:W-:-:S03]  /*352a0*/  IMAD.WIDE R20, R0, 0x4, R108 ;  /* 0x0000000400147825 */ /* 0x008fc600078e026c */
[----:B------:R1:W-:Y:S01]  /*352b0*/  LDGSTS.E [R250+0x40004], desc[UR52][R6.64], !P0 ;  /* 0x4000400006fa7fae */ /* 0x0003e2000c121874 */
[----:B------:R-:W-:Y:S01]  /*352c0*/  ISETP.GE.U32.AND P0, PT, R5, 0x7ffffd51, PT ;  /* 0x7ffffd510500780c */ /* 0x000fe20003f06070 */
[----:B------:R-:W-:Y:S02]  /*352d0*/  VIADD R5, R19, 0xfffffdb2 ;  /* 0xfffffdb213057836 */ /* 0x000fe40000000000 */
[----:B------:R3:W-:Y:S01]  /*352e0*/  LDGSTS.E [R250+0x40008], desc[UR52][R20.64], !P3 ;  /* 0x4000800014fa7fae */ /* 0x0007e2000d921874 */
[----:B------:R-:W2:Y:S01]  /*352f0*/  LDC R19, c[0x0][0x230] ;  /* 0x00008c00ff137b82 */ /* 0x000ea20000000800 */
[----:B------:R-:W-:-:S04]  /*35300*/  IMAD.WIDE R22, R0, 0x4, R112 ;  /* 0x0000000400167825 */ /* 0x000fc800078e0270 */
[----:B-1----:R-:W-:Y:S01]  /*35310*/  IMAD.WIDE R6, R0, 0x4, R110 ;  /* 0x0000000400067825 */ /* 0x002fe200078e026e */
[----:B------:R3:W-:Y:S01]  /*35320*/  STL.64 [R1+0x6a0], R20 ;  /* 0x0006a01401007387 */ /* 0x0007e20000100a00 */
[----:B------:R-:W-:-:S03]  /*35330*/  ISETP.GE.U32.AND P3, PT, R12, 0x7ffffd34, PT ;  /* 0x7ffffd340c00780c */ /* 0x000fc60003f66070 */
[----:B------:R1:W-:Y:S01]  /*35340*/  LDGSTS.E [R250+0x4000c], desc[UR52][R6.64], !P5 ;  /* 0x4000c00006fa7fae */ /* 0x0003e2000e921874 */
[----:B------:R-:W-:Y:S01]  /*35350*/  ISETP.GE.U32.AND P5, PT, R5, 0x7ffffd33, PT ;  /* 0x7ffffd330500780c */ /* 0x000fe20003fa6070 */
[----:B------:R-:W-:Y:S01]  /*35360*/  VIADD R5, R13, 0xfffffdb1 ;  /* 0xfffffdb10d057836 */ /* 0x000fe20000000000 */
[----:B----4-:R-:W-:Y:S01]  /*35370*/  IADD3 R12, R14, -0x250, RZ ;  /* 0xfffffdb00e0c7810 */ /* 0x010fe20007ffe0ff */
[----:B------:R-:W4:Y:S01]  /*35380*/  LDC R13, c[0x0][0x230] ;  /* 0x00008c00ff0d7b82 */ /* 0x000f220000000800 */
[----:B------:R1:W-:Y:S01]  /*35390*/  STL.64 [R1+0x670], R6 ;  /* 0x0006700601007387 */ /* 0x0003e20000100a00 */
[----:B---3--:R-:W-:-:S03]  /*353a0*/  IMAD.WIDE R20, R0, 0x4, R114 ;  /* 0x0000000400147825 */ /* 0x008fc600078e0272 */
[----:B------:R-:W-:Y:S03]  /*353b0*/  STL.64 [R1+0x650], R22 ;  /* 0x0006501601007387 */ /* 0x000fe60000100a00 */
[----:B------:R-:W3:Y:S01]  /*353c0*/  LDC R14, c[0x0][0x230] ;  /* 0x00008c00ff0e7b82 */ /* 0x000ee20000000800 */
[----:B------:R-:W-:Y:S01]  /*353d0*/  LDGSTS.E [R250+0x44000], desc[UR52][R22.64], !P2 ;  /* 0x4400000016fa7fae */ /* 0x000fe2000d121874 */
[----:B------:R-:W-:Y:S01]  /*353e0*/  ISETP.GE.U32.AND P2, PT, R5, 0x7ffffd32, PT ;  /* 0x7ffffd320500780c */ /* 0x000fe20003f46070 */
[----:B------:R-:W-:Y:S02]  /*353f0*/  VIADD R5, R15, 0xfffffd93 ;  /* 0xfffffd930f057836 */ /* 0x000fe40000000000 */
[----:B-1----:R-:W-:Y:S01]  /*35400*/  IMAD.WIDE R6, R0, 0x4, R116 ;  /* 0x0000000400067825 */ /* 0x002fe200078e0274 */
[----:B------:R1:W-:Y:S02]  /*35410*/  STL.64 [R1+0x630], R20 ;  /* 0x0006301401007387 */ /* 0x0003e40000100a00 */
[----:B------:R-:W3:Y:S02]  /*35420*/  LDC R15, c[0x0][0x230] ;  /* 0x00008c00ff0f7b82 */ /* 0x000ee40000000800 */
[----:B------:R1:W-:Y:S01]  /*35430*/  LDGSTS.E [R250+0x44004], desc[UR52][R20.64], !P1 ;  /* 0x4400400014fa7fae */ /* 0x0003e2000c921874 */
[----:B------:R-:W-:Y:S01]  /*35440*/  ISETP.GE.U32.AND P1, PT, R12, 0x7ffffd31, PT ;  /* 0x7ffffd310c00780c */ /* 0x000fe20003f26070 */
[----:B------:R-:W-:-:S02]  /*35450*/  VIADD R12, R17, 0xfffffd92 ;  /* 0xfffffd92110c7836 */ /* 0x000fc40000000000 */
[----:B------:R2:W-:Y:S02]  /*35460*/  LDGSTS.E [R250+0x44008], desc[UR52][R6.64], !P6 ;  /* 0x4400800006fa7fae */ /* 0x0005e4000f121874 */
[----:B------:R-:W3:Y:S01]  /*35470*/  LDC R17, c[0x0][0x230] ;  /* 0x00008c00ff117b82 */ /* 0x000ee20000000800 */
[----:B------:R-:W-:Y:S01]  /*35480*/  ISETP.GE.U32.AND P6, PT, R5, 0x7ffffd14, PT ;  /* 0x7ffffd140500780c */ /* 0x000fe20003fc6070 */
[----:B-1----:R-:W-:Y:S01]  /*35490*/  IMAD.WIDE R20, R0, 0x4, R118 ;  /* 0x0000000400147825 */ /* 0x002fe200078e0276 */
[----:B------:R1:W-:Y:S03]  /*354a0*/  STL.64 [R1+0x600], R6 ;  /* 0x0006000601007387 */ /* 0x0003e60000100a00 */
[----:B--2---:R-:W-:Y:S01]  /*354b0*/  VIADD R5, R16, 0xfffffd91 ;  /* 0xfffffd9110057836 */ /* 0x004fe20000000000 */
[----:B------:R2:W-:Y:S01]  /*354c0*/  LDGSTS.E [R250+0x4400c], desc[UR52][R20.64], !P0 ;  /* 0x4400c00014fa7fae */ /* 0x0005e2000c121874 */
[----:B------:R-:W-:Y:S01]  /*354d0*/  ISETP.GE.U32.AND P0, PT, R12, 0x7ffffd13, PT ;  /* 0x7ffffd130c00780c */ /* 0x000fe20003f06070 */
[----:B------:R-:W3:Y:S01]  /*354e0*/  LDC R16, c[0x0][0x230] ;  /* 0x00008c00ff107b82 */ /* 0x000ee20000000800 */
[----:B------:R-:W-:Y:S01]  /*354f0*/  IADD3 R12, R18, -0x270, RZ ;  /* 0xfffffd90120c7810 */ /* 0x000fe20007ffe0ff */
[----:B------:R2:W-:Y:S01]  /*35500*/  STL.64 [R1+0x5e0], R20 ;  /* 0x0005e01401007387 */ /* 0x0005e20000100a00 */
[----:B-1----:R-:W-:-:S05]  /*35510*/  IMAD.WIDE R6, R0, 0x4, R120 ;  /* 0x0000000400067825 */ /* 0x002fca00078e0278 */
[----:B------:R-:W1:Y:S01]  /*35520*/  LDC R18, c[0x0][0x230] ;  /* 0x00008c00ff127b82 */ /* 0x000e620000000800 */
[----:B------:R4:W-:Y:S01]  /*35530*/  STL.64 [R1+0x5c0], R6 ;  /* 0x0005c00601007387 */ /* 0x0009e20000100a00 */
[----:B--2---:R-:W-:-:S03]  /*35540*/  IMAD.WIDE R20, R0, 0x4, R122 ;  /* 0x0000000400147825 */ /* 0x004fc600078e027a */
[----:B------:R4:W-:Y:S01]  /*35550*/  LDGSTS.E [R250+0x48000], desc[UR52][R6.64], !P3 ;  /* 0x4800000006fa7fae */ /* 0x0009e2000d921874 */
[----:B------:R-:W-:Y:S01]  /*35560*/  ISETP.GE.U32.AND P3, PT, R5, 0x7ffffd12, PT ;  /* 0x7ffffd120500780c */ /* 0x000fe20003f66070 */
[----:B------:R-:W-:Y:S02]  /*35570*/  VIADD R5, R19, 0xfffffdef ;  /* 0xfffffdef13057836 */ /* 0x000fe40000000000 */
[----:B------:R2:W-:Y:S01]  /*35580*/  LDGSTS.E [R250+0x48004], desc[UR52][R20.64], !P5 ;  /* 0x4800400014fa7fae */ /* 0x0005e2000e921874 */
[----:B------:R-:W1:Y:S01]  /*35590*/  LDC R19, c[0x0][0x230] ;  /* 0x00008c00ff137b82 */ /* 0x000e620000000800 */
[----:B------:R-:W-:-:S04]  /*355a0*/  IMAD.WIDE R22, R0, 0x4, R126 ;  /* 0x0000000400167825 */ /* 0x000fc800078e027e */
[----:B----4-:R-:W-:Y:S01]  /*355b0*/  IMAD.WIDE R6, R0, 0x4, R124 ;  /* 0x0000000400067825 */ /* 0x010fe200078e027c */
[----:B------:R2:W-:Y:S01]  /*355c0*/  STL.64 [R1+0x590], R20 ;  /* 0x0005901401007387 */ /* 0x0005e20000100a00 */
[----:B------:R-:W-:-:S03]  /*355d0*/  ISETP.GE.U32.AND P5, PT, R12, 0x7ffffd11, PT ;  /* 0x7ffffd110c00780c */ /* 0x000fc60003fa6070 */
[----:B------:R4:W-:Y:S01]  /*355e0*/  LDGSTS.E [R250+0x48008], desc[UR52][R6.64], !P2 ;  /* 0x4800800006fa7fae */ /* 0x0009e2000d121874 */
[----:B------:R-:W-:Y:S01]  /*355f0*/  ISETP.GE.U32.AND P2, PT, R5, 0x7ffffd70, PT ;  /* 0x7ffffd700500780c */ /* 0x000fe20003f46070 */
[----:B------:R-:W-:Y:S02]  /*35600*/  VIADD R5, R13, 0xfffffdee ;  /* 0xfffffdee0d057836 */ /* 0x000fe40000000000 */
[----:B---3--:R-:W-:Y:S01]  /*35610*/  VIADD R12, R14, 0xfffffded ;  /* 0xfffffded0e0c7836 */ /* 0x008fe20000000000 */
[----:B------:R-:W3:Y:S01]  /*35620*/  LDC R13, c[0x0][0x230] ;  /* 0x00008c00ff0d7b82 */ /* 0x000ee20000000800 */
[C---:B--2---:R-:W-:Y:S01]  /*35630*/  IMAD.WIDE R20, R0.reuse, 0x4, R128 ;  /* 0x0000000400147825 */ /* 0x044fe200078e0280 */
[----:B------:R4:W-:Y:S06]  /*35640*/  STL.64 [R1+0x578], R6 ;  /* 0x0005780601007387 */ /* 0x0009ec0000100a00 */
[----:B------:R-:W2:Y:S01]  /*35650*/  LDC R14, c[0x0][0x230] ;  /* 0x00008c00ff0e7b82 */ /* 0x000ea20000000800 */
[----:B------:R-:W-:Y:S04]  /*35660*/  STL.64 [R1+0x558], R22 ;  /* 0x0005581601007387 */ /* 0x000fe80000100a00 */
[----:B------:R-:W-:Y:S01]  /*35670*/  LDGSTS.E [R250+0x4800c], desc[UR52][R22.64], !P1 ;  /* 0x4800c00016fa7fae */ /* 0x000fe2000c921874 */
[----:B------:R-:W-:Y:S01]  /*35680*/  ISETP.GE.U32.AND P1, PT, R5, 0x7ffffd6f, PT ;  /* 0x7ffffd6f0500780c */ /* 0x000fe20003f26070 */
[----:B----4-:R-:W-:-:S02]  /*35690*/  IMAD.WIDE R6, R0, 0x4, R130 ;  /* 0x0000000400067825 */ /* 0x010fc400078e0282 */
[----:B------:R4:W-:Y:S01]  /*356a0*/  STL.64 [R1+0x540], R20 ;  /* 0x0005401401007387 */ /* 0x0009e20000100a00 */
[----:B------:R-:W-:Y:S02]  /*356b0*/  IADD3 R5, R15, -0x214, RZ ;  /* 0xfffffdec0f057810 */ /* 0x000fe40007ffe0ff */
[----:B------:R-:W2:Y:S01]  /*356c0*/  LDC R15, c[0x0][0x230] ;  /* 0x00008c00ff0f7b82 */ /* 0x000ea20000000800 */
[----:B------:R4:W-:Y:S01]  /*356d0*/  LDGSTS.E [R250+0x4c000], desc[UR52][R20.64], !P6 ;  /* 0x4c00000014fa7fae */ /* 0x0009e2000f121874 */
[----:B------:R-:W-:Y:S01]  /*356e0*/  ISETP.GE.U32.AND P6, PT, R12, 0x7ffffd6e, PT ;  /* 0x7ffffd6e0c00780c */ /* 0x000fe20003fc6070 */
[----:B------:R-:W-:Y:S02]  /*356f0*/  VIADD R12, R17, 0xfffffdcf ;  /* 0xfffffdcf110c7836 */ /* 0x000fe40000000000 */
[----:B------:R1:W-:Y:S03]  /*35700*/  LDGSTS.E [R250+0x4c004], desc[UR52][R6.64], !P0 ;  /* 0x4c00400006fa7fae */ /* 0x0003e6000c121874 */
[----:B------:R-:W2:Y:S01]  /*35710*/  LDC R17, c[0x0][0x230] ;  /* 0x00008c00ff117b82 */ /* 0x000ea20000000800 */
[----:B----4-:R-:W-:Y:S01]  /*35720*/  IMAD.WIDE R20, R0, 0x4, R132 ;  /* 0x0000000400147825 */ /* 0x010fe200078e0284 */
[----:B------:R4:W-:Y:S01]  /*35730*/  STL.64 [R1+0x520], R6 ;  /* 0x0005200601007387 */ /* 0x0009e20000100a00 */
[----:B------:R-:W-:-:S02]  /*35740*/  ISETP.GE.U32.AND P0, PT, R5, 0x7ffffd6d, PT ;  /* 0x7ffffd6d0500780c */ /* 0x000fc40003f06070 */
[----:B------:R-:W-:Y:S01]  /*35750*/  VIADD R5, R16, 0xfffffdce ;  /* 0xfffffdce10057836 */ /* 0x000fe20000000000 */
[----:B------:R3:W-:Y:S01]  /*35760*/  LDGSTS.E [R250+0x4c008], desc[UR52][R20.64], !P3 ;  /* 0x4c00800014fa7fae */ /* 0x0007e2000d921874 */
[----:B------:R-:W-:Y:S01]  /*35770*/  ISETP.GE.U32.AND P3, PT, R12, 0x7ffffd50, PT ;  /* 0x7ffffd500c00780c */ /* 0x000fe20003f66070 */
[----:B-1----:R-:W-:Y:S01]  /*35780*/  VIADD R12, R18, 0xfffffdcd ;  /* 0xfffffdcd120c7836 */ /* 0x002fe20000000000 */
[----:B------:R-:W1:Y:S01]  /*35790*/  LDC R16, c[0x0][0x230] ;  /* 0x00008c00ff107b82 */ /* 0x000e620000000800 */
[----:B------:R3:W-:Y:S01]  /*357a0*/  STL.64 [R1+0x508], R20 ;  /* 0x0005081401007387 */ /* 0x0007e20000100a00 */
[----:B----4-:R-:W-:-:S06]  /*357b0*/  IMAD.WIDE R6, R0, 0x4, R134 ;  /* 0x0000000400067825 */ /* 0x010fcc00078e0286 */
[----:B------:R-:W4:Y:S01]  /*357c0*/  LDC R18, c[0x0][0x230] ;  /* 0x00008c00ff127b82 */ /* 0x000f220000000800 */
[----:B------:R2:W-:Y:S01]  /*357d0*/  STL.64 [R1+0x4e8], R6 ;  /* 0x0004e80601007387 */ /* 0x0005e20000100a00 */
[----:B---3--:R-:W-:-:S03]  /*357e0*/  IMAD.WIDE R20, R0, 0x4, R136 ;  /* 0x0000000400147825 */ /* 0x008fc600078e0288 */
[----:B------:R2:W-:Y:S01]  /*357f0*/  LDGSTS.E [R250+0x4c00c], desc[UR52][R6.64], !P5 ;  /* 0x4c00c00006fa7fae */ /* 0x0005e2000e921874 */
[----:B------:R-:W-:Y:S02]  /*35800*/  ISETP.GE.U32.AND P5, PT, R5, 0x7ffffd4f, PT ;  /* 0x7ffffd4f0500780c */ /* 0x000fe40003fa6070 */
[----:B------:R-:W-:Y:S01]  /*35810*/  IADD3 R5, R19, -0x234, RZ ;  /* 0xfffffdcc13057810 */ /* 0x000fe20007ffe0ff */
[----:B------:R3:W-:Y:S01]  /*35820*/  LDGSTS.E [R249+0x40000], desc[UR52][R20.64], !P2 ;  /* 0x4000000014f97fae */ /* 0x0007e2000d121874 */
[----:B------:R-:W4:Y:S01]  /*35830*/  LDC R19, c[0x0][0x230] ;  /* 0x00008c00ff137b82 */ /* 0x000f220000000800 */
[----:B------:R-:W-:-:S04]  /*35840*/  IMAD.WIDE R22, R0, 0x4, R140 ;  /* 0x0000000400167825 */ /* 0x000fc800078e028c */
[----:B--2---:R-:W-:Y:S01]  /*35850*/  IMAD.WIDE R6, R0, 0x4, R138 ;  /* 0x0000000400067825 */ /* 0x004fe200078e028a */
[----:B------:R-:W-:Y:S01]  /*35860*/  STL.64 [R1+0x1300], R250 ;  /* 0x001300fa01007387 */ /* 0x000fe20000100a00 */
[----:B------:R-:W-:-:S03]  /*35870*/  ISETP.GE.U32.AND P2, PT, R12, 0x7ffffd4e, PT ;  /* 0x7ffffd4e0c00780c */ /* 0x000fc60003f46070 */
[----:B------:R2:W-:Y:S01]  /*35880*/  LDGSTS.E [R249+0x40004], desc[UR52][R6.64], !P1 ;  /* 0x4000400006f97fae */ /* 0x0005e2000c921874 */
[----:B------:R-:W-:Y:S01]  /*35890*/  ISETP.GE.U32.AND P1, PT, R5, 0x7ffffd4d, PT ;  /* 0x7ffffd4d0500780c */ /* 0x000fe20003f26070 */
[----:B------:R-:W-:Y:S02]  /*358a0*/  VIADD R5, R13, 0xfffffdaf ;  /* 0xfffffdaf0d057836 */ /* 0x000fe40000000000 */
[----:B------:R3:W-:Y:S01]  /*358b0*/  STL.64 [R1+0x4d0], R20 ;  /* 0x0004d01401007387 */ /* 0x0007e20000100a00 */
[----:B------:R-:W-:Y:S01]  /*358c0*/  VIADD R12, R14, 0xfffffdae ;  /* 0xfffffdae0e0c7836 */ /* 0x000fe20000000000 */
[----:B------:R-:W4:Y:S02]  /*358d0*/  LDC R13, c[0x0][0x230] ;  /* 0x00008c00ff0d7b82 */ /* 0x000f240000000800 */
[----:B------:R2:W-:Y:S04]  /*358e0*/  STL.64 [R1+0x4b0], R6 ;  /* 0x0004b00601007387 */ /* 0x0005e80000100a00 */
[----:B------:R-:W-:Y:S02]  /*358f0*/  STL.64 [R1+0x4a0], R22 ;  /* 0x0004a01601007387 */ /* 0x000fe40000100a00 */
[----:B------:R-:W4:Y:S01]  /*35900*/  LDC R14, c[0x0][0x230] ;  /* 0x00008c00ff0e7b82 */ /* 0x000f220000000800 */
[----:B---3--:R-:W-:Y:S01]  /*35910*/  IMAD.WIDE R20, R0, 0x4, R142 ;  /* 0x0000000400147825 */ /* 0x008fe200078e028e */
[----:B------:R-:W-:Y:S01]  /*35920*/  LDGSTS.E [R249+0x40008], desc[UR52][R22.64], !P6 ;  /* 0x4000800016f97fae */ /* 0x000fe2000f121874 */
[----:B------:R-:W-:-:S02]  /*35930*/  ISETP.GE.U32.AND P6, PT, R5, 0x7ffffd30, PT ;  /* 0x7ffffd300500780c */ /* 0x000fc40003fc6070 */
[----:B--2---:R-:W-:Y:S01]  /*35940*/  IMAD.WIDE R6, R0, 0x4, R144 ;  /* 0x0000000400067825 */ /* 0x004fe200078e0290 */
[----:B------:R2:W-:Y:S03]  /*35950*/  STL.64 [R1+0x490], R20 ;  /* 0x0004901401007387 */ /* 0x0005e60000100a00 */
[----:B------:R-:W-:Y:S01]  /*35960*/  VIADD R5, R15, 0xfffffdad ;  /* 0xfffffdad0f057836 */ /* 0x000fe20000000000 */
[----:B------:R2:W-:Y:S01]  /*35970*/  LDGSTS.E [R249+0x4000c], desc[UR52][R20.64], !P0 ;  /* 0x4000c00014f97fae */ /* 0x0005e2000c121874 */
[----:B------:R-:W-:Y:S01]  /*35980*/  ISETP.GE.U32.AND P0, PT, R12, 0x7ffffd2f, PT ;  /* 0x7ffffd2f0c00780c */ /* 0x000fe20003f06070 */
[----:B------:R-:W3:Y:S01]  /*35990*/  LDC R15, c[0x0][0x230] ;  /* 0x00008c00ff0f7b82 */ /* 0x000ee20000000800 */
[----:B------:R-:W-:Y:S01]  /*359a0*/  IADD3 R12, R17, -0x254, RZ ;  /* 0xfffffdac110c7810 */ /* 0x000fe20007ffe0ff */
[----:B------:R4:W-:Y:S01]  /*359b0*/  LDGSTS.E [R249+0x44000], desc[UR52][R6.64], !P3 ;  /* 0x4400000006f97fae */ /* 0x0009e2000d921874 */
[----:B------:R-:W-:Y:S01]  /*359c0*/  ISETP.GE.U32.AND P3, PT, R5, 0x7ffffd2e, PT ;  /* 0x7ffffd2e0500780c */ /* 0x000fe20003f66070 */
[----:B-1----:R-:W-:-:S04]  /*359d0*/  VIADD R5, R16, 0xfffffd8f ;  /* 0xfffffd8f10057836 */ /* 0x002fc80000000000 */
[----:B------:R-:W1:Y:S01]  /*359e0*/  LDC R17, c[0x0][0x230] ;  /* 0x00008c00ff117b82 */ /* 0x000e620000000800 */
[----:B--2---:R-:W-:Y:S01]  /*359f0*/  IMAD.WIDE R20, R0, 0x4, R146 ;  /* 0x0000000400147825 */ /* 0x004fe200078e0292 */
[----:B------:R2:W-:Y:S04]  /*35a00*/  STL.64 [R1+0x480], R6 ;  /* 0x0004800601007387 */ /* 0x0005e80000100a00 */
[----:B------:R2:W-:Y:S01]  /*35a10*/  LDGSTS.E [R249+0x44004], desc[UR52][R20.64], !P5 ;  /* 0x4400400014f97fae */ /* 0x0005e2000e921874 */
[----:B------:R-:W-:Y:S01]  /*35a20*/  ISETP.GE.U32.AND P5, PT, R12, 0x7ffffd2d, PT ;  /* 0x7ffffd2d0c00780c */ /* 0x000fe20003fa6070 */
[----:B----4-:R-:W-:Y:S01]  /*35a30*/  VIADD R12, R18, 0xfffffd8e ;  /* 0xfffffd8e120c7836 */ /* 0x010fe20000000000 */
[----:B------:R-:W4:Y:S01]  /*35a40*/  LDC R16, c[0x0][0x230] ;  /* 0x00008c00ff107b82 */ /* 0x000f220000000800 */
[----:B------:R2:W-:Y:S02]  /*35a50*/  STL.64 [R1+0x478], R20 ;  /* 0x0004781401007387 */ /* 0x0005e40000100a00 */
[----:B--2---:R-:W-:-:S05]  /*35a60*/  IMAD.WIDE R6, R0, 0x4, R148 ;  /* 0x0000000400067825 */ /* 0x004fca00078e0294 */
[----:B------:R-:W2:Y:S01]  /*35a70*/  LDC R18, c[0x0][0x230] ;  /* 0x00008c00ff127b82 */ /* 0x000ea20000000800 */
[----:B------:R3:W-:Y:S01]  /*35a80*/  STL.64 [R1+0x470], R6 ;  /* 0x0004700601007387 */ /* 0x0007e20000100a00 */
[----:B------:R-:W-:-:S03]  /*35a90*/  IMAD.WIDE R20, R0, 0x4, R150 ;  /* 0x0000000400147825 */ /* 0x000fc600078e0296 */
[----:B------:R3:W-:Y:S01]  /*35aa0*/  LDGSTS.E [R249+0x44008], desc[UR52][R6.64], !P2 ;  /* 0x4400800006f97fae */ /* 0x0007e2000d121874 */
[----:B------:R-:W-:Y:S01]  /*35ab0*/  ISETP.GE.U32.AND P2, PT, R5, 0x7ffffd10, PT ;  /* 0x7ffffd100500780c */ /* 0x000fe20003f46070 */
[----:B------:R-:W-:Y:S02]  /*35ac0*/  VIADD R5, R19, 0xfffffd8d ;  /* 0xfffffd8d13057836 */ /* 0x000fe40000000000 */
[----:B------:R1:W-:Y:S01]  /*35ad0*/  LDGSTS.E [R249+0x4400c], desc[UR52][R20.64], !P1 ;  /* 0x4400c00014f97fae */ /* 0x0003e2000c921874 */
[----:B------:R-:W2:Y:S01]  /*35ae0*/  LDC R19, c[0x0][0x230] ;  /* 0x00008c00ff137b82 */ /* 0x000ea20000000800 */
[----:B------:R-:W-:-:S04]  /*35af0*/  IMAD.WIDE R22, R0, 0x4, R154 ;  /* 0x0000000400167825 */ /* 0x000fc800078e029a */
[----:B---3--:R-:W-:Y:S01]  /*35b00*/  IMAD.WIDE R6, R0, 0x4, R152 ;  /* 0x0000000400067825 */ /* 0x008fe200078e0298 */
[----:B------:R1:W-:Y:S01]  /*35b10*/  STL.64 [R1+0x460], R20 ;  /* 0x0004601401007387 */ /* 0x0003e20000100a00 */
[----:B------:R-:W-:-:S03]  /*35b20*/  ISETP.GE.U32.AND P1, PT, R12, 0x7ffffd0f, PT ;  /* 0x7ffffd0f0c00780c */ /* 0x000fc60003f26070 */
[----:B------:R3:W-:Y:S01]  /*35b30*/  LDGSTS.E [R249+0x48000], desc[UR52][R6.64], !P6 ;  /* 0x4800000006f97fae */ /* 0x0007e2000f121874 */
[----:B------:R-:W-:Y:S01]  /*35b40*/  ISETP.GE.U32.AND P6, PT, R5, 0x7ffffd0e, PT ;  /* 0x7ffffd0e0500780c */ /* 0x000fe20003fc6070 */
[----:B------:R-:W-:Y:S01]  /*35b50*/  VIADD R12, R14, 0xfffffdeb ;  /* 0xfffffdeb0e0c7836 */ /* 0x000fe20000000000 */
[----:B------:R-:W-:Y:S01]  /*35b60*/  IADD3 R5, R13, -0x274, RZ ;  /* 0xfffffd8c0d057810 */ /* 0x000fe20007ffe0ff */
[----:B------:R-:W2:Y:S01]  /*35b70*/  LDC R14, c[0x0][0x230] ;  /* 0x00008c00ff0e7b82 */ /* 0x000ea20000000800 */
[----:B------:R3:W-:Y:S01]  /*35b80*/  STL.64 [R1+0x450], R6 ;  /* 0x0004500601007387 */ /* 0x0007e20000100a00 */
[----:B-1----:R-:W-:-:S03]  /*35b90*/  IMAD.WIDE R20, R0, 0x4, R156 ;  /* 0x0000000400147825 */ /* 0x002fc600078e029c */
[----:B------:R-:W-:Y:S03]  /*35ba0*/  STL.64 [R1+0x440], R22 ;  /* 0x0004401601007387 */ /* 0x000fe60000100a00 */
[----:B------:R-:W1:Y:S01]  /*35bb0*/  LDC R13, c[0x0][0x230] ;  /* 0x00008c00ff0d7b82 */ /* 0x000e620000000800 */
[----:B------:R-:W-:Y:S01]  /*35bc0*/  LDGSTS.E [R249+0x48004], desc[UR52][R22.64], !P0 ;  /* 0x4800400016f97fae */ /* 0x000fe2000c121874 */
[----:B------:R-:W-:Y:S01]  /*35bd0*/  ISETP.GE.U32.AND P0, PT, R5, 0x7ffffd0d, PT ;  /* 0x7ffffd0d0500780c */ /* 0x000fe20003f06070 */
[----:B------:R-:W-:Y:S02]  /*35be0*/  VIADD R5, R15, 0xfffffdea ;  /* 0xfffffdea0f057836 */ /* 0x000fe40000000000 */
[----:B---3--:R-:W-:Y:S01]  /*35bf0*/  IMAD.WIDE R6, R0, 0x4, R158 ;  /* 0x0000000400067825 */ /* 0x008fe200078e029e */
[----:B------:R3:W-:Y:S02]  /*35c00*/  STL.64 [R1+0x438], R20 ;  /* 0x0004381401007387 */ /* 0x0007e40000100a00 */
[----:B------:R-:W1:Y:S02]  /*35c10*/  LDC R15, c[0x0][0x230] ;  /* 0x00008c00ff0f7b82 */ /* 0x000e640000000800 */
[----:B------:R3:W-:Y:S01]  /*35c20*/  LDGSTS.E [R249+0x48008], desc[UR52][R20.64], !P3 ;  /* 0x4800800014f97fae */ /* 0x0007e2000d921874 */
[----:B------:R-:W-:Y:S01]  /*35c30*/  ISETP.GE.U32.AND P3, PT, R12, 0x7ffffd6c, PT ;  /* 0x7ffffd6c0c00780c */ /* 0x000fe20003f66070 */
[----:B------:R-:W-:-:S02]  /*35c40*/  VIADD R12, R17, 0xfffffde9 ;  /* 0xfffffde9110c7836 */ /* 0x000fc40000000000 */
[----:B------:R2:W-:Y:S02]  /*35c50*/  LDGSTS.E [R249+0x4800c], desc[UR52][R6.64], !P5 ;  /* 0x4800c00006f97fae */ /* 0x0005e4000e921874 */
[----:B------:R-:W1:Y:S01]  /*35c60*/  LDC R17, c[0x0][0x230] ;  /* 0x00008c00ff117b82 */ /* 0x000e620000000800 */
[----:B------:R-:W-:Y:S01]  /*35c70*/  ISETP.GE.U32.AND P5, PT, R5, 0x7ffffd6b, PT ;  /* 0x7ffffd6b0500780c */ /* 0x000fe20003fa6070 */
[----:B---3--:R-:W-:Y:S01]  /*35c80*/  IMAD.WIDE R20, R0, 0x4, R160 ;  /* 0x0000000400147825 */ /* 0x008fe200078e02a0 */
[----:B------:R3:W-:Y:S01]  /*35c90*/  STL.64 [R1+0x420], R6 ;  /* 0x0004200601007387 */ /* 0x0007e20000100a00 */
[----:B----4-:R-:W-:-:S04]  /*35ca0*/  IADD3 R5, R16, -0x218, RZ ;  /* 0xfffffde810057810 */ /* 0x010fc80007ffe0ff */
[----:B------:R-:W4:Y:S01]  /*35cb0*/  LDC R16, c[0x0][0x230] ;  /* 0x00008c00ff107b82 */ /* 0x000f220000000800 */
[----:B------:R3:W-:Y:S01]  /*35cc0*/  LDGSTS.E [R249+0x4c000], desc[UR52][R20.64], !P2 ;  /* 0x4c00000014f97fae */ /* 0x0007e2000d121874 */
[----:B------:R-:W-:Y:S01]  /*35cd0*/  ISETP.GE.U32.AND P2, PT, R12, 0x7ffffd6a, PT ;  /* 0x7ffffd6a0c00780c */ /* 0x000fe20003f46070 */
[----:B--2---:R-:W-:Y:S02]  /*35ce0*/  VIADD R12, R18, 0xfffffdcb ;  /* 0xfffffdcb120c7836 */ /* 0x004fe40000000000 */
[----:B------:R2:W-:Y:S03]  /*35cf0*/  STL.64 [R1+0x410], R20 ;  /* 0x0004101401007387 */ /* 0x0005e60000100a00 */
[----:B------:R-:W4:Y:S01]  /*35d00*/  LDC R18, c[0x0][0x230] ;  /* 0x00008c00ff127b82 */ /* 0x000f220000000800 */
[----:B---3--:R-:W-:-:S05]  /*35d10*/  IMAD.WIDE R6, R0, 0x4, R162 ;  /* 0x0000000400067825 */ /* 0x008fca00078e02a2 */
[----:B------:R3:W-:Y:S01]  /*35d20*/  STL.64 [R1+0x400], R6 ;  /* 0x0004000601007387 */ /* 0x0007e20000100a00 */
[----:B--2---:R-:W-:-:S03]  /*35d30*/  IMAD.WIDE R20, R0, 0x4, R164 ;  /* 0x0000000400147825 */ /* 0x004fc600078e02a4 */
[----:B------:R3:W-:Y:S01]  /*35d40*/  LDGSTS.E [R249+0x4c004], desc[UR52][R6.64], !P1 ;  /* 0x4c00400006f97fae */ /* 0x0007e2000c921874 */
[----:B------:R-:W-:Y:S01]  /*35d50*/  ISETP.GE.U32.AND P1, PT, R5, 0x7ffffd69, PT ;  /* 0x7ffffd690500780c */ /* 0x000fe20003f26070 */
[----:B------:R-:W-:Y:S02]  /*35d60*/  VIADD R5, R19, 0xfffffdca ;  /* 0xfffffdca13057836 */ /* 0x000fe40000000000 */
[----:B------:R2:W-:Y:S01]  /*35d70*/  LDGSTS.E [R249+0x4c008], desc[UR52][R20.64], !P6 ;  /* 0x4c00800014f97fae */ /* 0x0005e2000f121874 */
[----:B------:R-:W4:Y:S01]  /*35d80*/  LDC R19, c[0x0][0x230] ;  /* 0x00008c00ff137b82 */ /* 0x000f220000000800 */
[----:B------:R-:W-:-:S04]  /*35d90*/  IMAD.WIDE R22, R0, 0x4, R168 ;  /* 0x0000000400167825 */ /* 0x000fc800078e02a8 */
[----:B---3--:R-:W-:Y:S01]  /*35da0*/  IMAD.WIDE R6, R0, 0x4, R166 ;  /* 0x0000000400067825 */ /* 0x008fe200078e02a6 */
[----:B------:R2:W-:Y:S01]  /*35db0*/  STL.64 [R1+0x3f0], R20 ;  /* 0x0003f01401007387 */ /* 0x0005e20000100a00 */
[----:B------:R-:W-:-:S03]  /*35dc0*/  ISETP.GE.U32.AND P6, PT, R12, 0x7ffffd4c, PT ;  /* 0x7ffffd4c0c00780c */ /* 0x000fc60003fc6070 */
[----:B------:R3:W-:Y:S01]  /*35dd0*/  LDGSTS.E [R249+0x4c00c], desc[UR52][R6.64], !P0 ;  /* 0x4c00c00006f97fae */ /* 0x0007e2000c121874 */
[----:B------:R-:W-:Y:S01]  /*35de0*/  ISETP.GE.U32.AND P0, PT, R5, 0x7ffffd4b, PT ;  /* 0x7ffffd4b0500780c */ /* 0x000fe20003f06070 */
[----:B-1----:R-:W-:Y:S01]  /*35df0*/  VIADD R5, R13, 0xfffffdc9 ;  /* 0xfffffdc90d057836 */ /* 0x002fe20000000000 */
[----:B------:R-:W-:Y:S01]  /*35e00*/  IADD3 R12, R14, -0x238, RZ ;  /* 0xfffffdc80e0c7810 */ /* 0x000fe20007ffe0ff */
[----:B------:R-:W1:Y:S01]  /*35e10*/  LDC R13, c[0x0][0x230] ;  /* 0x00008c00ff0d7b82 */ /* 0x000e620000000800 */
[----:B------:R3:W-:Y:S01]  /*35e20*/  STL.64 [R1+0x3d8], R6 ;  /* 0x0003d80601007387 */ /* 0x0007e20000100a00 */
[----:B--2---:R-:W-:-:S03]  /*35e30*/  IMAD.WIDE R20, R0, 0x4, R170 ;  /* 0x0000000400147825 */ /* 0x004fc600078e02aa */
[----:B------:R-:W-:Y:S03]  /*35e40*/  STL.64 [R1+0x3c8], R22 ;  /* 0x0003c81601007387 */ /* 0x000fe60000100a00 */
[----:B------:R-:W2:Y:S01]  /*35e50*/  LDC R14, c[0x0][0x230] ;  /* 0x00008c00ff0e7b82 */ /* 0x000ea20000000800 */
[----:B------:R-:W-:Y:S01]  /*35e60*/  LDGSTS.E [R248+0x40000], desc[UR52][R22.64], !P3 ;  /* 0x4000000016f87fae */ /* 0x000fe2000d921874 */
[----:B------:R-:W-:Y:S01]  /*35e70*/  ISETP.GE.U32.AND P3, PT, R5, 0x7ffffd4a, PT ;  /* 0x7ffffd4a0500780c */ /* 0x000fe20003f66070 */
[----:B------:R-:W-:Y:S02]  /*35e80*/  VIADD R5, R15, 0xfffffdab ;  /* 0xfffffdab0f057836 */ /* 0x000fe40000000000 */
[----:B---3--:R-:W-:Y:S01]  /*35e90*/  IMAD.WIDE R6, R0, 0x4, R172 ;  /* 0x0000000400067825 */ /* 0x008fe200078e02ac */
[----:B------:R3:W-:Y:S02]  /*35ea0*/  STL.64 [R1+0x3b0], R20 ;  /* 0x0003b01401007387 */ /* 0x0007e40000100a00 */
[----:B------:R-:W2:Y:S02]  /*35eb0*/  LDC R15, c[0x0][0x230] ;  /* 0x00008c00ff0f7b82 */ /* 0x000ea40000000800 */
[----:B------:R3:W-:Y:S01]  /*35ec0*/  LDGSTS.E [R248+0x40004], desc[UR52][R20.64], !P5 ;  /* 0x4000400014f87fae */ /* 0x0007e2000e921874 */
[----:B------:R-:W-:Y:S01]  /*35ed0*/  ISETP.GE.U32.AND P5, PT, R12, 0x7ffffd49, PT ;  /* 0x7ffffd490c00780c */ /* 0x000fe20003fa6070 */
[----:B------:R-:W-:-:S02]  /*35ee0*/  VIADD R12, R17, 0xfffffdaa ;  /* 0xfffffdaa110c7836 */ /* 0x000fc40000000000 */
[----:B------:R4:W-:Y:S02]  /*35ef0*/  LDGSTS.E [R248+0x40008], desc[UR52][R6.64], !P2 ;  /* 0x4000800006f87fae */ /* 0x0009e4000d121874 */
[----:B------:R-:W2:Y:S01]  /*35f00*/  LDC R17, c[0x0][0x230] ;  /* 0x00008c00ff117b82 */ /* 0x000ea20000000800 */
[----:B------:R-:W-:Y:S01]  /*35f10*/  ISETP.GE.U32.AND P2, PT, R5, 0x7ffffd2c, PT ;  /* 0x7ffffd2c0500780c */ /* 0x000fe20003f46070 */
[----:B---3--:R-:W-:Y:S01]  /*35f20*/  IMAD.WIDE R20, R0, 0x4, R174 ;  /* 0x0000000400147825 */ /* 0x008fe200078e02ae */
[----:B------:R3:W-:Y:S03]  /*35f30*/  STL.64 [R1+0x398], R6 ;  /* 0x0003980601007387 */ /* 0x0007e60000100a00 */
[----:B----4-:R-:W-:Y:S01]  /*35f40*/  VIADD R5, R16, 0xfffffda9 ;  /* 0xfffffda910057836 */ /* 0x010fe20000000000 */
[----:B------:R4:W-:Y:S01]  /*35f50*/  LDGSTS.E [R248+0x4000c], desc[UR52][R20.64], !P1 ;  /* 0x4000c00014f87fae */ /* 0x0009e2000c921874 */
[----:B------:R-:W-:Y:S01]  /*35f60*/  ISETP.GE.U32.AND P1, PT, R12, 0x7ffffd2b, PT ;  /* 0x7ffffd2b0c00780c */ /* 0x000fe20003f26070 */
[----:B------:R-:W2:Y:S01]  /*35f70*/  LDC R16, c[0x0][0x230] ;  /* 0x00008c00ff107b82 */ /* 0x000ea20000000800 */
[----:B------:R-:W-:Y:S01]  /*35f80*/  IADD3 R12, R18, -0x258, RZ ;  /* 0xfffffda8120c7810 */ /* 0x000fe20007ffe0ff */
[----:B------:R4:W-:Y:S01]  /*35f90*/  STL.64 [R1+0x388], R20 ;  /* 0x0003881401007387 */ /* 0x0009e20000100a00 */
[----:B---3--:R-:W-:-:S05]  /*35fa0*/  IMAD.WIDE R6, R0, 0x4, R176 ;  /* 0x0000000400067825 */ /* 0x008fca00078e02b0 */
[----:B------:R-:W3:Y:S01]  /*35fb0*/  LDC R18, c[0x0][0x230] ;  /* 0x00008c00ff127b82 */ /* 0x000ee20000000800 */
[----:B------:R1:W-:Y:S01]  /*35fc0*/  STL.64 [R1+0x378], R6 ;  /* 0x0003780601007387 */ /* 0x0003e20000100a00 */
[----:B----4-:R-:W-:-:S03]  /*35fd0*/  IMAD.WIDE R20, R0, 0x4, R178 ;  /* 0x0000000400147825 */ /* 0x010fc600078e02b2 */
[----:B------:R1:W-:Y:S01]  /*35fe0*/  LDGSTS.E [R248+0x44000], desc[UR52][R6.64], !P6 ;  /* 0x4400000006f87fae */ /* 0x0003e2000f121874 */
[----:B------:R-:W-:Y:S01]  /*35ff0*/  ISETP.GE.U32.AND P6, PT, R5, 0x7ffffd2a, PT ;  /* 0x7ffffd2a0500780c */ /* 0x000fe20003fc6070 */
[----:B------:R-:W-:Y:S02]  /*36000*/  VIADD R5, R19, 0xfffffd8b ;  /* 0xfffffd8b13057836 */ /* 0x000fe40000000000 */
[----:B------:R4:W-:Y:S01]  /*36010*/  LDGSTS.E [R248+0x44004], desc[UR52][R20.64], !P0 ;  /* 0x4400400014f87fae */ /* 0x0009e2000c121874 */
[----:B------:R-:W3:Y:S01]  /*36020*/  LDC R19, c[0x0][0x230] ;  /* 0x00008c00ff137b82 */ /* 0x000ee20000000800 */
[----:B------:R-:W-:-:S04]  /*36030*/  IMAD.WIDE R22, R0, 0x4, R182 ;  /* 0x0000000400167825 */ /* 0x000fc800078e02b6 */
[----:B-1----:R-:W-:Y:S01]  /*36040*/  IMAD.WIDE R6, R0, 0x4, R180 ;  /* 0x0000000400067825 */ /* 0x002fe200078e02b4 */
[----:B------:R4:W-:Y:S01]  /*36050*/  STL.64 [R1+0x360], R20 ;  /* 0x0003601401007387 */ /* 0x0009e20000100a00 */
[----:B------:R-:W-:-:S03]  /*36060*/  ISETP.GE.U32.AND P0, PT, R12, 0x7ffffd29, PT ;  /* 0x7ffffd290c00780c */ /* 0x000fc60003f06070 */
[----:B------:R1:W-:Y:S01]  /*36070*/  LDGSTS.E [R248+0x44008], desc[UR52][R6.64], !P3 ;  /* 0x4400800006f87fae */ /* 0x0003e2000d921874 */
[----:B------:R-:W-:Y:S01]  /*36080*/  ISETP.GE.U32.AND P3, PT, R5, 0x7ffffd0c, PT ;  /* 0x7ffffd0c0500780c */ /* 0x000fe20003f66070 */
[----:B------:R-:W-:Y:S02]  /*36090*/  VIADD R5, R13, 0xfffffd8a ;  /* 0xfffffd8a0d057836 */ /* 0x000fe40000000000 */
[----:B------:R1:W-:Y:S01]  /*360a0*/  STL.64 [R1+0x350], R6 ;  /* 0x0003500601007387 */ /* 0x0003e20000100a00 */
[----:B--2---:R-:W-:Y:S01]  /*360b0*/  VIADD R12, R14, 0xfffffd89 ;  /* 0xfffffd890e0c7836 */ /* 0x004fe20000000000 */
[----:B------:R-:W2:Y:S01]  /*360c0*/  LDC R13, c[0x0][0x230] ;  /* 0x00008c00ff0d7b82 */ /* 0x000ea20000000800 */
[C---:B----4-:R-:W-:Y:S01]  /*360d0*/  IMAD.WIDE R20, R0.reuse, 0x4, R184 ;  /* 0x0000000400147825 */ /* 0x050fe200078e02b8 */
[----:B------:R4:W-:Y:S04]  /*360e0*/  STL.64 [R1+0x340], R22 ;  /* 0x0003401601007387 */ /* 0x0009e80000100a00 */
[----:B------:R4:W-:Y:S01]  /*360f0*/  LDGSTS.E [R248+0x4400c], desc[UR52][R22.64], !P5 ;  /* 0x4400c00016f87fae */ /* 0x0009e2000e921874 */
[----:B-1----:R-:W-:-:S03]  /*36100*/  IMAD.WIDE R6, R0, 0x4, R186 ;  /* 0x0000000400067825 */ /* 0x002fc600078e02ba */
[----:B------:R1:W-:Y:S01]  /*36110*/  STL.64 [R1+0x328], R20 ;  /* 0x0003281401007387 */ /* 0x0003e20000100a00 */
[----:B------:R-:W-:Y:S01]  /*36120*/  ISETP.GE.U32.AND P5, PT, R5, 0x7ffffd0b, PT ;  /* 0x7ffffd0b0500780c */ /* 0x000fe20003fa6070 */
[----:B------:R-:W2:Y:S02]  /*36130*/  LDC R14, c[0x0][0x230] ;  /* 0x00008c00ff0e7b82 */ /* 0x000ea40000000800 */
[----:B------:R1:W-:Y:S01]  /*36140*/  LDGSTS.E [R248+0x48000], desc[UR52][R20.64], !P2 ;  /* 0x4800000014f87fae */ /* 0x0003e2000d121874 */
[----:B------:R-:W-:Y:S01]  /*36150*/  ISETP.GE.U32.AND P2, PT, R12, 0x7ffffd0a, PT ;  /* 0x7ffffd0a0c00780c */ /* 0x000fe20003f46070 */
[----:B------:R-:W-:Y:S01]  /*36160*/  VIADD R12, R17, 0xfffffde7 ;  /* 0xfffffde7110c7836 */ /* 0x000fe20000000000 */
[----:B------:R-:W-:Y:S01]  /*36170*/  IADD3 R5, R15, -0x278, RZ ;  /* 0xfffffd880f057810 */ /* 0x000fe20007ffe0ff */
[----:B------:R3:W-:Y:S01]  /*36180*/  STL.64 [R1+0x318], R6 ;  /* 0x0003180601007387 */ /* 0x0007e20000100a00 */
[C---:B----4-:R-:W-:Y:S01]  /*36190*/  IMAD.WIDE R22, R0.reuse, 0x4, R196 ;  /* 0x0000000400167825 */ /* 0x050fe200078e02c4 */
[----:B------:R-:W4:Y:S02]  /*361a0*/  LDC R15, c[0x0][0x230] ;  /* 0x00008c00ff0f7b82 */ /* 0x000f240000000800 */
[----:B------:R3:W-:Y:S01]  /*361b0*/  LDGSTS.E [R248+0x48004], desc[UR52][R6.64], !P1 ;  /* 0x4800400006f87fae */ /* 0x0007e2000c921874 */
[----:B-1----:R-:W-:Y:S01]  /*361c0*/  IMAD.WIDE R20, R0, 0x4, R188 ;  /* 0x0000000400147825 */ /* 0x002fe200078e02bc */
[----:B------:R-:W-:-:S04]  /*361d0*/  ISETP.GE.U32.AND P1, PT, R5, 0x7ffffd09, PT ;  /* 0x7ffffd090500780c */ /* 0x000fc80003f26070 */
[----:B------:R-:W1:Y:S01]  /*361e0*/  LDC R17, c[0x0][0x230] ;  /* 0x00008c00ff117b82 */ /* 0x000e620000000800 */
[----:B------:R-:W-:Y:S01]  /*361f0*/  VIADD R5, R16, 0xfffffde6 ;  /* 0xfffffde610057836 */ /* 0x000fe20000000000 */
[----:B------:R2:W-:Y:S01]  /*36200*/  STL.64 [R1+0x308], R20 ;  /* 0x0003081401007387 */ /* 0x0005e20000100a00 */
[----:B---3--:R-:W-:-:S03]  /*36210*/  IMAD.WIDE R6, R0, 0x4, R190 ;  /* 0x0000000400067825 */ /* 0x008fc600078e02be */
[----:B------:R2:W-:Y:S01]  /*36220*/  LDGSTS.E [R248+0x48008], desc[UR52][R20.64], !P6 ;  /* 0x4800800014f87fae */ /* 0x0005e2000f121874 */
[----:B------:R-:W-:Y:S01]  /*36230*/  ISETP.GE.U32.AND P6, PT, R12, 0x7ffffd68, PT ;  /* 0x7ffffd680c00780c */ /* 0x000fe20003fc6070 */
[----:B------:R-:W3:Y:S01]  /*36240*/  LDC R16, c[0x0][0x230] ;  /* 0x00008c00ff107b82 */ /* 0x000ee20000000800 */
[----:B------:R-:W-:Y:S01]  /*36250*/  VIADD R12, R18, 0xfffffde5 ;  /* 0xfffffde5120c7836 */ /* 0x000fe20000000000 */
[----:B------:R2:W-:Y:S04]  /*36260*/  STL.64 [R1+0x2f0], R6 ;  /* 0x0002f00601007387 */ /* 0x0005e80000100a00 */
[----:B------:R2:W-:Y:S02]  /*36270*/  LDGSTS.E [R248+0x4800c], desc[UR52][R6.64], !P0 ;  /* 0x4800c00006f87fae */ /* 0x0005e4000c121874 */
[C---:B--2---:R-:W-:Y:S01]  /*36280*/  IMAD.WIDE R20, R0.reuse, 0x4, R192 ;  /* 0x0000000400147825 */ /* 0x044fe200078e02c0 */
[----:B------:R-:W-:Y:S01]  /*36290*/  ISETP.GE.U32.AND P0, PT, R5, 0x7ffffd67, PT ;  /* 0x7ffffd670500780c */ /* 0x000fe20003f06070 */
[----:B------:R-:W2:Y:S03]  /*362a0*/  LDC R18, c[0x0][0x230] ;  /* 0x00008c00ff127b82 */ /* 0x000ea60000000800 */
[----:B------:R4:W-:Y:S01]  /*362b0*/  LDGSTS.E [R248+0x4c000], desc[UR52][R20.64], !P3 ;  /* 0x4c00000014f87fae */ /* 0x0009e2000d921874 */
[----:B------:R-:W-:-:S03]  /*362c0*/  IMAD.WIDE R6, R0, 0x4, R194 ;  /* 0x0000000400067825 */ /* 0x000fc600078e02c2 */
[----:B------:R4:W-:Y:S01]  /*362d0*/  STL.64 [R1+0x188], R20 ;  /* 0x0001881401007387 */ /* 0x0009e20000100a00 */
[----:B------:R-:W-:-:S03]  /*362e0*/  ISETP.GE.U32.AND P3, PT, R12, 0x7ffffd66, PT ;  /* 0x7ffffd660c00780c */ /* 0x000fc60003f66070 */
[----:B------:R1:W-:Y:S01]  /*362f0*/  STL.64 [R1+0x170], R6 ;  /* 0x0001700601007387 */ /* 0x0003e20000100a00 */
[----:B------:R-:W-:-:S03]  /*36300*/  IADD3 R5, R19, -0x21c, RZ ;  /* 0xfffffde413057810 */ /* 0x000fc60007ffe0ff */
[----:B------:R1:W-:Y:S01]  /*36310*/  LDGSTS.E [R248+0x4c004], desc[UR52][R6.64], !P5 ;  /* 0x4c00400006f87fae */ /* 0x0003e2000e921874 */
[----:B----4-:R-:W-:-:S03]  /*36320*/  IMAD.WIDE R20, R0, 0x4, R198 ;  /* 0x0000000400147825 */ /* 0x010fc600078e02c6 */
[----:B------:R-:W-:Y:S01]  /*36330*/  STL.64 [R1+0x168], R22 ;  /* 0x0001681601007387 */ /* 0x000fe20000100a00 */
[----:B------:R-:W-:Y:S01]  /*36340*/  ISETP.GE.U32.AND P5, PT, R5, 0x7ffffd65, PT ;  /* 0x7ffffd650500780c */ /* 0x000fe20003fa6070 */
[----:B------:R-:W4:Y:S02]  /*36350*/  LDC R19, c[0x0][0x230] ;  /* 0x00008c00ff137b82 */ /* 0x000f240000000800 */
[----:B------:R-:W-:Y:S01]  /*36360*/  LDGSTS.E [R248+0x4c008], desc[UR52][R22.64], !P2 ;  /* 0x4c00800016f87fae */ /* 0x000fe2000d121874 */
[----:B-1----:R-:W-:-:S03]  /*36370*/  IMAD.WIDE R6, R0, 0x4, R200 ;  /* 0x0000000400067825 */ /* 0x002fc600078e02c8 */
[----:B------:R1:W-:Y:S04]  /*36380*/  STL.64 [R1+0x150], R20 ;  /* 0x0001501401007387 */ /* 0x0003e80000100a00 */
[----:B------:R1:W-:Y:S04]  /*36390*/  LDGSTS.E [R248+0x4c00c], desc[UR52][R20.64], !P1 ;  /* 0x4c00c00014f87fae */ /* 0x0003e8000c921874 */
[----:B------:R3:W-:Y:S04]  /*363a0*/  STL.64 [R1+0x148], R6 ;  /* 0x0001480601007387 */ /* 0x0007e80000100a00 */
[----:B------:R3:W-:Y:S01]  /*363b0*/  LDGSTS.E [R247+0x40000], desc[UR52][R6.64], !P6 ;  /* 0x4000000006f77fae */ /* 0x0007e2000f121874 */
[----:B-1----:R-:W-:-:S04]  /*363c0*/  IMAD.WIDE R20, R0, 0x4, R202 ;  /* 0x0000000400147825 */ /* 0x002fc800078e02ca */
[C---:B---3--:R-:W-:Y:S01]  /*363d0*/  IMAD.WIDE R6, R0.reuse, 0x4, R204 ;  /* 0x0000000400067825 */ /* 0x048fe200078e02cc */
[----:B------:R1:W-:Y:S04]  /*363e0*/  STL.64 [R1+0x130], R20 ;  /* 0x0001301401007387 */ /* 0x0003e80000100a00 */
[----:B------:R1:W-:Y:S04]  /*363f0*/  LDGSTS.E [R247+0x40004], desc[UR52][R20.64], !P0 ;  /* 0x4000400014f77fae */ /* 0x0003e8000c121874 */
[----:B------:R3:W-:Y:S04]  /*36400*/  STL.64 [R1+0x128], R6 ;  /* 0x0001280601007387 */ /* 0x0007e80000100a00 */
[----:B------:R3:W-:Y:S01]  /*36410*/  LDGSTS.E [R247+0x40008], desc[UR52][R6.64], !P3 ;  /* 0x4000800006f77fae */ /* 0x0007e2000d921874 */
[----:B-1----:R-:W-:-:S04]  /*36420*/  IMAD.WIDE R20, R0, 0x4, R206 ;  /* 0x0000000400147825 */ /* 0x002fc800078e02ce */
[----:B---3--:R-:W-:Y:S01]  /*36430*/  IMAD.WIDE R6, R0, 0x4, R208 ;  /* 0x0000000400067825 */ /* 0x008fe200078e02d0 */
[----:B------:R1:W-:Y:S04]  /*36440*/  STL.64 [R1+0x110], R20 ;  /* 0x0001101401007387 */ /* 0x0003e80000100a00 */
[----:B------:R3:W-:Y:S04]  /*36450*/  STL.64 [R1+0x108], R6 ;  /* 0x0001080601007387 */ /* 0x0007e80000100a00 */
[----:B------:R-:W-:Y:S04]  /*36460*/  LDGSTS.E [R247+0x4000c], desc[UR52][R20.64], !P5 ;  /* 0x4000c00014f77fae */ /* 0x000fe8000e921874 */
[----:B------:R-:W4:Y:S01]  /*36470*/  LDL.LU.64 R220, [R1+0xd8] ;  /* 0x0000d80001dc7983 */ /* 0x000f220000300a00 */
[----:B------:R-:W-:-:S02]  /*36480*/  VIADD R5, R13, 0xfffffdc7 ;  /* 0xfffffdc70d057836 */ /* 0x000fc40000000000 */
[----:B------:R-:W-:Y:S01]  /*36490*/  VIADD R12, R14, 0xfffffdc6 ;  /* 0xfffffdc60e0c7836 */ /* 0x000fe20000000000 */
[----:B------:R-:W4:Y:S01]  /*364a0*/  LDC R13, c[0x0][0x230] ;  /* 0x00008c00ff0d7b82 */ /* 0x000f220000000800 */
[----:B-1----:R-:W4:Y:S01]  /*364b0*/  LDL.LU.64 R20, [R1+0xe0] ;  /* 0x0000e00001147983 */ /* 0x002f220000300a00 */
[----:B------:R-:W-:Y:S01]  /*364c0*/  ISETP.GE.U32.AND P2, PT, R5, 0x7ffffd48, PT ;  /* 0x7ffffd480500780c */ /* 0x000fe20003f46070 */
[----:B------:R-:W-:Y:S01]  /*364d0*/  VIADD R5, R15, 0xfffffdc5 ;  /* 0xfffffdc50f057836 */ /* 0x000fe20000000000 */
[----:B------:R-:W-:Y:S01]  /*364e0*/  ISETP.GE.U32.AND P1, PT, R12, 0x7ffffd47, PT ;  /* 0x7ffffd470c00780c */ /* 0x000fe20003f26070 */
[----:B------:R-:W-:Y:S01]  /*364f0*/  IMAD.WIDE R24, R0, 0x4, R210 ;  /* 0x0000000400187825 */ /* 0x000fe200078e02d2 */
[----:B------:R-:W-:Y:S02]  /*36500*/  IADD3 R12, R17, -0x23c, RZ ;  /* 0xfffffdc4110c7810 */ /* 0x000fe40007ffe0ff */
[----:B------:R-:W1:Y:S01]  /*36510*/  LDC R14, c[0x0][0x230] ;  /* 0x00008c00ff0e7b82 */ /* 0x000e620000000800 */
[----:B------:R-:W-:-:S02]  /*36520*/  ISETP.GE.U32.AND P6, PT, R5, 0x7ffffd46, PT ;  /* 0x7ffffd460500780c */ /* 0x000fc40003fc6070 */
[----:B------:R-:W-:Y:S01]  /*36530*/  ISETP.GE.U32.AND P0, PT, R12, 0x7ffffd45, PT ;  /* 0x7ffffd450c00780c */ /* 0x000fe20003f06070 */
[----:B------:R-:W-:-:S03]  /*36540*/  IMAD.WIDE R22, R0, 0x4, R212 ;  /* 0x0000000400167825 */ /* 0x000fc600078e02d4 */
[----:B------:R3:W-:Y:S01]  /*36550*/  LDGSTS.E [R247+0x44000], desc[UR52][R6.64], !P2 ;  /* 0x4400000006f77fae */ /* 0x0007e2000d121874 */
[----:B------:R-:W1:Y:S03]  /*36560*/  LDC R15, c[0x0][0x230] ;  /* 0x00008c00ff0f7b82 */ /* 0x000e660000000800 */
[----:B------:R-:W-:Y:S04]  /*36570*/  STL.64 [R1+0xf0], R24 ;  /* 0x0000f01801007387 */ /* 0x000fe80000100a00 */
[----:B------:R-:W-:Y:S01]  /*36580*/  LDGSTS.E [R247+0x44004], desc[UR52][R24.64], !P1 ;  /* 0x4400400018f77fae */ /* 0x000fe2000c921874 */
[C---:B------:R-:W-:Y:S01]  /*36590*/  IMAD.WIDE R26, R0.reuse, 0x4, R216 ;  /* 0x00000004001a7825 */ /* 0x040fe200078e02d8 */
[----:B------:R-:W1:Y:S03]  /*365a0*/  LDC R17, c[0x0][0x230] ;  /* 0x00008c00ff117b82 */ /* 0x000e660000000800 */
[----:B---3--:R-:W-:Y:S01]  /*365b0*/  IMAD.WIDE R6, R0, 0x4, R214 ;  /* 0x0000000400067825 */ /* 0x008fe200078e02d6 */
[----:B------:R-:W-:Y:S04]  /*365c0*/  STL.64 [R1+0xe8], R22 ;  /* 0x0000e81601007387 */ /* 0x000fe80000100a00 */
[----:B------:R3:W-:Y:S04]  /*365d0*/  STL.64 [R1+0xd0], R6 ;  /* 0x0000d00601007387 */ /* 0x0007e80000100a00 */
[----:B------:R2:W-:Y:S04]  /*365e0*/  LDGSTS.E [R247+0x44008], desc[UR52][R22.64], !P6 ;  /* 0x4400800016f77fae */ /* 0x0005e8000f121874 */
[----:B------:R-:W4:Y:S04]  /*365f0*/  LDL.LU.64 R222, [R1+0xf8] ;  /* 0x0000f80001de7983 */ /* 0x000f280000300a00 */
[----:B------:R-:W-:Y:S04]  /*36600*/  LDGSTS.E [R247+0x4400c], desc[UR52][R6.64], !P0 ;  /* 0x4400c00006f77fae */ /* 0x000fe8000c121874 */
[----:B---3--:R-:W3:Y:S04]  /*36610*/  LDL.LU.64 R6, [R1+0x100] ;  /* 0x0001000001067983 */ /* 0x008ee80000300a00 */
[----:B------:R-:W3:Y:S01]  /*36620*/  LDL.LU.64 R24, [R1+0x118] ;  /* 0x0001180001187983 */ /* 0x000ee20000300a00 */
[----:B------:R-:W-:-:S02]  /*36630*/  VIADD R5, R16, 0xfffffda7 ;  /* 0xfffffda710057836 */ /* 0x000fc40000000000 */
[----:B--2---:R-:W-:Y:S02]  /*36640*/  VIADD R12, R18, 0xfffffda6 ;  /* 0xfffffda6120c7836 */ /* 0x004fe40000000000 */
[----:B------:R-:W-:Y:S01]  /*36650*/  IMAD.WIDE R22, R0, 0x4, R218 ;  /* 0x0000000400167825 */ /* 0x000fe200078e02da */
[----:B------:R-:W-:Y:S01]  /*36660*/  ISETP.GE.U32.AND P3, PT, R5, 0x7ffffd28, PT ;  /* 0x7ffffd280500780c */ /* 0x000fe20003f66070 */
[----:B------:R-:W-:Y:S01]  /*36670*/  STL.64 [R1+0xc8], R26 ;  /* 0x0000c81a01007387 */ /* 0x000fe20000100a00 */
[----:B------:R-:W-:Y:S01]  /*36680*/  ISETP.GE.U32.AND P5, PT, R12, 0x7ffffd27, PT ;  /* 0x7ffffd270c00780c */ /* 0x000fe20003fa6070 */
[----:B------:R-:W2:Y:S02]  /*36690*/  LDC R16, c[0x0][0x230] ;  /* 0x00008c00ff107b82 */ /* 0x000ea40000000800 */
[----:B------:R1:W-:Y:S01]  /*366a0*/  STL.64 [R1+0x80], R22 ;  /* 0x0000801601007387 */ /* 0x0003e20000100a00 */
[----:B----4-:R-:W-:-:S05]  /*366b0*/  VIADD R5, R19, 0xfffffda5 ;  /* 0xfffffda513057836 */ /* 0x010fca0000000000 */
[----:B------:R-:W4:Y:S02]  /*366c0*/  LDC R18, c[0x0][0x230] ;  /* 0x00008c00ff127b82 */ /* 0x000f240000000800 */
[----:B------:R2:W-:Y:S04]  /*366d0*/  LDGSTS.E [R247+0x48000], desc[UR52][R26.64], !P3 ;  /* 0x480000001af77fae */ /* 0x0005e8000d921874 */
[----:B------:R-:W-:Y:S01]  /*366e0*/  LDGSTS.E [R247+0x48004], desc[UR52][R22.64], !P5 ;  /* 0x4800400016f77fae */ /* 0x000fe2000e921874 */
[----:B------:R-:W-:Y:S01]  /*366f0*/  ISETP.GE.U32.AND P2, PT, R5, 0x7ffffd26, PT ;  /* 0x7ffffd260500780c */ /* 0x000fe20003f46070 */
[----:B-1----:R-:W-:Y:S01]  /*36700*/  VIADD R12, R14, 0xfffffd87 ;  /* 0xfffffd870e0c7836 */ /* 0x002fe20000000000 */
[----:B------:R-:W1:Y:S01]  /*36710*/  LDC R19, c[0x0][0x230] ;  /* 0x00008c00ff137b82 */ /* 0x000e620000000800 */
[----:B------:R-:W4:Y:S01]  /*36720*/  LDL.LU.64 R22, [R1+0x120] ;  /* 0x0001200001167983 */ /* 0x000f220000300a00 */
[----:B------:R-:W-:-:S06]  /*36730*/  IADD3 R5, R13, -0x25c, RZ ;  /* 0xfffffda40d057810 */ /* 0x000fcc0007ffe0ff */
[----:B------:R-:W1:Y:S01]  /*36740*/  LDC R14, c[0x0][0x230] ;  /* 0x00008c00ff0e7b82 */ /* 0x000e620000000800 */
[----:B------:R-:W-:Y:S01]  /*36750*/  ISETP.GE.U32.AND P1, PT, R5, 0x7ffffd25, PT ;  /* 0x7ffffd250500780c */ /* 0x000fe20003f26070 */
[----:B------:R-:W-:Y:S01]  /*36760*/  VIADD R5, R15, 0xfffffd86 ;  /* 0xfffffd860f057836 */ /* 0x000fe20000000000 */
[----:B------:R-:W-:-:S05]  /*36770*/  ISETP.GE.U32.AND P6, PT, R12, 0x7ffffd08, PT ;  /* 0x7ffffd080c00780c */ /* 0x000fca0003fc6070 */
[----:B------:R-:W1:Y:S01]  /*36780*/  LDC R13, c[0x0][0x230] ;  /* 0x00008c00ff0d7b82 */ /* 0x000e620000000800 */
[----:B------:R-:W-:Y:S01]  /*36790*/  ISETP.GE.U32.AND P0, PT, R5, 0x7ffffd07, PT ;  /* 0x7ffffd070500780c */ /* 0x000fe20003f06070 */
[----:B--2---:R-:W-:-:S06]  /*367a0*/  IMAD.WIDE R26, R0, 0x4, R20 ;  /* 0x00000004001a7825 */ /* 0x004fcc00078e0214 */
[----:B------:R-:W2:Y:S01]  /*367b0*/  LDC R15, c[0x0][0x230] ;  /* 0x00008c00ff0f7b82 */ /* 0x000ea20000000800 */
[----:B------:R-:W2:Y:S01]  /*367c0*/  LDL.LU.64 R20, [R1+0x138] ;  /* 0x0001380001147983 */ /* 0x000ea20000300a00 */
[----:B------:R-:W-:-:S05]  /*367d0*/  IMAD.WIDE R28, R0, 0x4, R220 ;  /* 0x00000004001c7825 */ /* 0x000fca00078e02dc */
[----:B------:R-:W-:Y:S04]  /*367e0*/  STL.64 [R1+0x78], R28 ;  /* 0x0000781c01007387 */ /* 0x000fe80000100a00 */
[----:B------:R1:W-:Y:S04]  /*367f0*/  STL.64 [R1+0x70], R26 ;  /* 0x0000701a01007387 */ /* 0x0003e80000100a00 */
[----:B------:R-:W2:Y:S04]  /*36800*/  LDL.LU.64 R220, [R1+0x140] ;  /* 0x0001400001dc7983 */ /* 0x000ea80000300a00 */
[----:B------:R-:W-:Y:S04]  /*36810*/  LDGSTS.E [R247+0x48008], desc[UR52][R28.64], !P2 ;  /* 0x480080001cf77fae */ /* 0x000fe8000d121874 */
[----:B------:R1:W-:Y:S02]  /*36820*/  LDGSTS.E [R247+0x4800c], desc[UR52][R26.64], !P1 ;  /* 0x4800c0001af77fae */ /* 0x0003e4000c921874 */
[----:B-1----:R-:W-:-:S02]  /*36830*/  IMAD.WIDE R26, R0, 0x4, R222 ;  /* 0x00000004001a7825 */ /* 0x002fc400078e02de */
[----:B------:R-:W2:Y:S04]  /*36840*/  LDL.LU.64 R222, [R1+0x158] ;  /* 0x0001580001de7983 */ /* 0x000ea80000300a00 */
[----:B------:R-:W-:Y:S04]  /*36850*/  STL.64 [R1+0x48], R26 ;  /* 0x0000481a01007387 */ /* 0x000fe80000100a00 */
[----:B------:R-:W-:Y:S01]  /*36860*/  LDGSTS.E [R247+0x4c000], desc[UR52][R26.64], !P6 ;  /* 0x4c0000001af77fae */ /* 0x000fe2000f121874 */
[----:B---3--:R-:W-:-:S04]  /*36870*/  IMAD.WIDE R6, R0, 0x4, R6 ;  /* 0x0000000400067825 */ /* 0x008fc800078e0206 */
[----:B------:R-:W-:Y:S01]  /*36880*/  IMAD.WIDE R24, R0, 0x4, R24 ;  /* 0x0000000400187825 */ /* 0x000fe200078e0218 */
[----:B------:R1:W-:Y:S04]  /*36890*/  STL.64 [R1+0x40], R6 ;  /* 0x0000400601007387 */ /* 0x0003e80000100a00 */
[----:B------:R3:W-:Y:S04]  /*368a0*/  STL.64 [R1+0x38], R24 ;  /* 0x0000381801007387 */ /* 0x0007e80000100a00 */
[----:B------:R-:W-:Y:S04]  /*368b0*/  LDGSTS.E [R247+0x4c004], desc[UR52][R6.64], !P0 ;  /* 0x4c00400006f77fae */ /* 0x000fe8000c121874 */
[----:B-1----:R-:W2:Y:S01]  /*368c0*/  LDL.LU.64 R6, [R1+0x160] ;  /* 0x0001600001067983 */ /* 0x002ea20000300a00 */
[----:B------:R-:W-:Y:S01]  /*368d0*/  VIADD R12, R17, 0xfffffd85 ;  /* 0xfffffd85110c7836 */ /* 0x000fe20000000000 */
[----:B------:R-:W-:Y:S01]  /*368e0*/  IADD3 R5, R16, -0x27c, RZ ;  /* 0xfffffd8410057810 */ /* 0x000fe20007ffe0ff */
[----:B------:R-:W1:Y:S01]  /*368f0*/  LDC R17, c[0x0][0x230] ;  /* 0x00008c00ff117b82 */ /* 0x000e620000000800 */
[----:B------:R-:W2:Y:S02]  /*36900*/  LDL.LU.64 R26, [R1+0x178] ;  /* 0x00017800011a7983 */ /* 0x000ea40000300a00 */
[----:B------:R-:W-:-:S02]  /*36910*/  ISETP.GE.U32.AND P3, PT, R12, 0x7ffffd06, PT ;  /* 0x7ffffd060c00780c */ /* 0x000fc40003f66070 */
[----:B------:R-:W-:Y:S01]  /*36920*/  ISETP.GE.U32.AND P5, PT, R5, 0x7ffffd05, PT ;  /* 0x7ffffd050500780c */ /* 0x000fe20003fa6070 */
[----:B----4-:R-:W-:Y:S02]  /*36930*/  VIADD R12, R18, 0xfffffde3 ;  /* 0xfffffde3120c7836 */ /* 0x010fe40000000000 */
[----:B------:R-:W4:Y:S01]  /*36940*/  LDC R16, c[0x0][0x230] ;  /* 0x00008c00ff107b82 */ /* 0x000f220000000800 */
[----:B------:R-:W-:-:S07]  /*36950*/  IMAD.WIDE R22, R0, 0x4, R22 ;  /* 0x0000000400167825 */ /* 0x000fce00078e0216 */
[----:B------:R-:W-:Y:S01]  /*36960*/  LDGSTS.E [R247+0x4c008], desc[UR52][R24.64], !P3 ;  /* 0x4c00800018f77fae */ /* 0x000fe2000d921874 */
[----:B------:R-:W-:Y:S01]  /*36970*/  ISETP.GE.U32.AND P2, PT, R12, 0x7ffffd64, PT ;  /* 0x7ffffd640c00780c */ /* 0x000fe20003f46070 */
[----:B------:R-:W-:Y:S01]  /*36980*/  VIADD R5, R19, 0xfffffde2 ;  /* 0xfffffde213057836 */ /* 0x000fe20000000000 */
[----:B------:R-:W4:Y:S01]  /*36990*/  LDC R18, c[0x0][0x230] ;  /* 0x00008c00ff127b82 */ /* 0x000f220000000800 */
[----:B------:R-:W-:Y:S04]  /*369a0*/  LDGSTS.E [R247+0x4c00c], desc[UR52][R22.64], !P5 ;  /* 0x4c00c00016f77fae */ /* 0x000fe8000e921874 */
[----:B---3--:R-:W3:Y:S01]  /*369b0*/  LDL.LU.64 R24, [R1+0x180] ;  /* 0x0001800001187983 */ /* 0x008ee20000300a00 */
[----:B--2---:R-:W-:-:S03]  /*369c0*/  IMAD.WIDE R20, R0, 0x4, R20 ;  /* 0x0000000400147825 */ /* 0x004fc600078e0214 */
[----:B------:R2:W-:Y:S01]  /*369d0*/  STL.64 [R1+0x30], R22 ;  /* 0x0000301601007387 */ /* 0x0005e20000100a00 */
[----:B------:R-:W-:-:S03]  /*369e0*/  IMAD.WIDE R30, R0, 0x4, R220 ;  /* 0x00000004001e7825 */ /* 0x000fc600078e02dc */
[----:B------:R1:W-:Y:S01]  /*369f0*/  STL.64 [R1+0xc0], R20 ;  /* 0x0000c01401007387 */ /* 0x0003e20000100a00 */
[----:B------:R-:W-:-:S03]  /*36a00*/  IMAD.WIDE R28, R0, 0x4, R222 ;  /* 0x00000004001c7825 */ /* 0x000fc600078e02de */
[----:B--2---:R-:W2:Y:S01]  /*36a10*/  LDL.LU.64 R22, [R1+0x190] ;  /* 0x0001900001167983 */ /* 0x004ea20000300a00 */
[----:B------:R-:W-:Y:S01]  /*36a20*/  ISETP.GE.U32.AND P1, PT, R5, 0x7ffffd63, PT ;  /* 0x7ffffd630500780c */ /* 0x000fe20003f26070 */
[----:B------:R-:W4:Y:S01]  /*36a30*/  LDC R19, c[0x0][0x230] ;  /* 0x00008c00ff137b82 */ /* 0x000f220000000800 */
[----:B------:R-:W-:Y:S01]  /*36a40*/  VIADD R5, R13, 0xfffffde1 ;  /* 0xfffffde10d057836 */ /* 0x000fe20000000000 */
[----:B------:R-:W-:Y:S04]  /*36a50*/  LDGSTS.E [R246+0x40000], desc[UR52][R20.64], !P2 ;  /* 0x4000000014f67fae */ /* 0x000fe8000d121874 */
[----:B------:R-:W-:Y:S02]  /*36a60*/  ISETP.GE.U32.AND P6, PT, R5, 0x7ffffd62, PT ;  /* 0x7ffffd620500780c */ /* 0x000fe40003fc6070 */
[----:B------:R-:W-:Y:S01]  /*36a70*/  IADD3 R12, R14, -0x220, RZ ;  /* 0xfffffde00e0c7810 */ /* 0x000fe20007ffe0ff */
[----:B------:R-:W3:Y:S03]  /*36a80*/  LDC R13, c[0x0][0x230] ;  /* 0x00008c00ff0d7b82 */ /* 0x000ee60000000800 */
[----:B------:R-:W-:Y:S04]  /*36a90*/  LDGSTS.E [R246+0x40004], desc[UR52][R30.64], !P1 ;  /* 0x400040001ef67fae */ /* 0x000fe8000c921874 */
[----:B-1----:R-:W2:Y:S01]  /*36aa0*/  LDL.LU.64 R20, [R1+0x198] ;  /* 0x0001980001147983 */ /* 0x002ea20000300a00 */
[----:B------:R-:W-:Y:S01]  /*36ab0*/  VIADD R5, R15, 0xfffffdc3 ;  /* 0xfffffdc30f057836 */ /* 0x000fe20000000000 */
[----:B------:R-:W-:Y:S01]  /*36ac0*/  ISETP.GE.U32.AND P0, PT, R12, 0x7ffffd61, PT ;  /* 0x7ffffd610c00780c */ /* 0x000fe20003f06070 */
[----:B------:R-:W1:Y:S01]  /*36ad0*/  LDC R14, c[0x0][0x230] ;  /* 0x00008c00ff0e7b82 */ /* 0x000e620000000800 */
[----:B------:R-:W-:Y:S04]  /*36ae0*/  STL.64 [R1+0xb8], R30 ;  /* 0x0000b81e01007387 */ /* 0x000fe80000100a00 */
[----:B------:R-:W2:Y:S03]  /*36af0*/  LDL.LU.64 R220, [R1+0x1a0] ;  /* 0x0001a00001dc7983 */ /* 0x000ea60000300a00 */
[----:B------:R-:W1:Y:S01]  /*36b00*/  LDC R15, c[0x0][0x230] ;  /* 0x00008c00ff0f7b82 */ /* 0x000e620000000800 */
[----:B------:R4:W-:Y:S04]  /*36b10*/  STL.64 [R1+0xb0], R28 ;  /* 0x0000b01c01007387 */ /* 0x0009e80000100a00 */
[----:B------:R4:W-:Y:S04]  /*36b20*/  LDGSTS.E [R246+0x40008], desc[UR52][R28.64], !P6 ;  /* 0x400080001cf67fae */ /* 0x0009e8000f121874 */
[----:B------:R-:W2:Y:S01]  /*36b30*/  LDL.LU.64 R222, [R1+0x1a8] ;  /* 0x0001a80001de7983 */ /* 0x000ea20000300a00 */
[----:B----4-:R-:W-:-:S03]  /*36b40*/  IMAD.WIDE R28, R0, 0x4, R6 ;  /* 0x00000004001c7825 */ /* 0x010fc600078e0206 */
[----:B------:R-:W4:Y:S01]  /*36b50*/  LDL.LU.64 R6, [R1+0x1b0] ;  /* 0x0001b00001067983 */ /* 0x000f220000300a00 */
[----:B------:R-:W-:Y:S01]  /*36b60*/  VIADD R12, R17, 0xfffffdc2 ;  /* 0xfffffdc2110c7836 */ /* 0x000fe20000000000 */
[----:B------:R-:W-:Y:S01]  /*36b70*/  ISETP.GE.U32.AND P3, PT, R5, 0x7ffffd44, PT ;  /* 0x7ffffd440500780c */ /* 0x000fe20003f66070 */
[----:B------:R-:W-:Y:S02]  /*36b80*/  VIADD R5, R16, 0xfffffdc1 ;  /* 0xfffffdc110057836 */ /* 0x000fe40000000000 */
[----:B------:R-:W-:Y:S01]  /*36b90*/  IMAD.WIDE R26, R0, 0x4, R26 ;  /* 0x00000004001a7825 */ /* 0x000fe200078e021a */
[----:B------:R-:W-:Y:S01]  /*36ba0*/  ISETP.GE.U32.AND P5, PT, R12, 0x7ffffd43, PT ;  /* 0x7ffffd430c00780c */ /* 0x000fe20003fa6070 */
[----:B------:R-:W-:Y:S01]  /*36bb0*/  STL.64 [R1+0xa8], R28 ;  /* 0x0000a81c01007387 */ /* 0x000fe20000100a00 */
[----:B------:R-:W-:Y:S01]  /*36bc0*/  ISETP.GE.U32.AND P2, PT, R5, 0x7ffffd42, PT ;  /* 0x7ffffd420500780c */ /* 0x000fe20003f46070 */
[----:B------:R-:W1:Y:S02]  /*36bd0*/  LDC R16, c[0x0][0x230] ;  /* 0x00008c00ff107b82 */ /* 0x000e640000000800 */
[----:B------:R-:W-:Y:S01]  /*36be0*/  LDGSTS.E [R246+0x4000c], desc[UR52][R28.64], !P0 ;  /* 0x4000c0001cf67fae */ /* 0x000fe2000c121874 */
[----:B------:R-:W-:-:S03]  /*36bf0*/  VIADD R5, R19, 0xfffffda3 ;  /* 0xfffffda313057836 */ /* 0x000fc60000000000 */
[----:B------:R1:W-:Y:S02]  /*36c00*/  STL.64 [R1+0xa0], R26 ;  /* 0x0000a01a01007387 */ /* 0x0003e40000100a00 */
[----:B------:R-:W1:Y:S02]  /*36c10*/  LDC R17, c[0x0][0x230] ;  /* 0x00008c00ff117b82 */ /* 0x000e640000000800 */
[----:B------:R-:W-:Y:S01]  /*36c20*/  LDGSTS.E [R246+0x44000], desc[UR52][R26.64], !P3 ;  /* 0x440000001af67fae */ /* 0x000fe2000d921874 */
[----:B---3--:R-:W-:-:S05]  /*36c30*/  IMAD.WIDE R24, R0, 0x4, R24 ;  /* 0x0000000400187825 */ /* 0x008fca00078e0218 */
[----:B------:R2:W-:Y:S01]  /*36c40*/  STL.64 [R1+0x98], R24 ;  /* 0x0000981801007387 */ /* 0x0005e20000100a00 */
[----:B------:R-:W-:Y:S01]  /*36c50*/  IADD3 R12, R18, -0x240, RZ ;  /* 0xfffffdc0120c7810 */ /* 0x000fe20007ffe0ff */
[----:B------:R-:W3:Y:S02]  /*36c60*/  LDC R19, c[0x0][0x230] ;  /* 0x00008c00ff137b82 */ /* 0x000ee40000000800 */
[----:B------:R2:W-:Y:S01]  /*36c70*/  LDGSTS.E [R246+0x44004], desc[UR52][R24.64], !P5 ;  /* 0x4400400018f67fae */ /* 0x0005e2000e921874 */
[----:B------:R-:W-:-:S03]  /*36c80*/  ISETP.GE.U32.AND P6, PT, R5, 0x7ffffd24, PT ;  /* 0x7ffffd240500780c */ /* 0x000fc60003fc6070 */
[----:B-1----:R-:W3:Y:S01]  /*36c90*/  LDL.LU.64 R26, [R1+0x1b8] ;  /* 0x0001b800011a7983 */ /* 0x002ee20000300a00 */
[----:B------:R-:W-:Y:S01]  /*36ca0*/  VIADD R5, R13, 0xfffffda2 ;  /* 0xfffffda20d057836 */ /* 0x000fe20000000000 */
[----:B------:R-:W-:Y:S01]  /*36cb0*/  ISETP.GE.U32.AND P1, PT, R12, 0x7ffffd41, PT ;  /* 0x7ffffd410c00780c */ /* 0x000fe20003f26070 */
[----:B------:R-:W-:Y:S01]  /*36cc0*/  VIADD R12, R14, 0xfffffda1 ;  /* 0xfffffda10e0c7836 */ /* 0x000fe20000000000 */
[----:B------:R-:W1:Y:S02]  /*36cd0*/  LDC R18, c[0x0][0x230] ;  /* 0x00008c00ff127b82 */ /* 0x000e640000000800 */
[----:B------:R-:W-:Y:S02]  /*36ce0*/  ISETP.GE.U32.AND P0, PT, R5, 0x7ffffd23, PT ;  /* 0x7ffffd230500780c */ /* 0x000fe40003f06070 */
[----:B------:R-:W-:Y:S02]  /*36cf0*/  IADD3 R5, R15, -0x260, RZ ;  /* 0xfffffda00f057810 */ /* 0x000fe40007ffe0ff */
[----:B------:R-:W-:Y:S01]  /*36d00*/  ISETP.GE.U32.AND P3, PT, R12, 0x7ffffd22, PT ;  /* 0x7ffffd220c00780c */ /* 0x000fe20003f66070 */
[----:B------:R-:W-:Y:S01]  /*36d10*/  VIADD R12, R17, 0xfffffd80 ;  /* 0xfffffd80110c7836 */ /* 0x000fe20000000000 */
[----:B------:R-:W-:Y:S01]  /*36d20*/  ISETP.GE.U32.AND P5, PT, R5, 0x7ffffd21, PT ;  /* 0x7ffffd210500780c */ /* 0x000fe20003fa6070 */
[----:B------:R-:W-:-:S02]  /*36d30*/  VIADD R5, R16, 0xfffffd83 ;  /* 0xfffffd8310057836 */ /* 0x000fc40000000000 */
[----:B--2---:R-:W-:-:S05]  /*36d40*/  IMAD.WIDE R24, R0, 0x4, R22 ;  /* 0x0000000400187825 */ /* 0x004fca00078e0216 */
[----:B------:R2:W-:Y:S04]  /*36d50*/  STL.64 [R1+0x90], R24 ;  /* 0x0000901801007387 */ /* 0x0005e80000100a00 */
[----:B------:R2:W-:Y:S04]  /*36d60*/  LDGSTS.E [R246+0x44008], desc[UR52][R24.64], !P2 ;  /* 0x4400800018f67fae */ /* 0x0005e8000d121874 */
[----:B------:R-:W3:Y:S01]  /*36d70*/  LDL.LU.64 R22, [R1+0x1c0] ;  /* 0x0001c00001167983 */ /* 0x000ee20000300a00 */
[----:B--2---:R-:W2:Y:S01]  /*36d80*/  LDC R25, c[0x0][0x230] ;  /* 0x00008c00ff197b82 */ /* 0x004ea20000000800 */
[----:B------:R-:W-:-:S02]  /*36d90*/  IMAD.WIDE R14, R0, 0x4, R20 ;  /* 0x00000004000e7825 */ /* 0x000fc400078e0214 */
[----:B------:R-:W3:Y:S02]  /*36da0*/  LDL.LU.64 R20, [R1+0x1d0] ;  /* 0x0001d00001147983 */ /* 0x000ee40000300a00 */
[C---:B------:R-:W-:Y:S02]  /*36db0*/  IMAD.WIDE R30, R0.reuse, 0x4, R220 ;  /* 0x00000004001e7825 */ /* 0x040fe400078e02dc */
[----:B------:R-:W-:Y:S04]  /*36dc0*/  STL.64 [R1+0x88], R14 ;  /* 0x0000880e01007387 */ /* 0x000fe80000100a00 */
[----:B------:R-:W3:Y:S04]  /*36dd0*/  LDL.LU.64 R28, [R1+0x1d8] ;  /* 0x0001d800011c7983 */ /* 0x000ee80000300a00 */
[----:B------:R-:W3:Y:S04]  /*36de0*/  LDL.LU.64 R224, [R1+0x1e0] ;  /* 0x0001e00001e07983 */ /* 0x000ee80000300a00 */
[----:B------:R-:W3:Y:S01]  /*36df0*/  LDL.LU.64 R220, [R1+0x1e8] ;  /* 0x0001e80001dc7983 */ /* 0x000ee20000300a00 */
[----:B------:R-:W-:-:S04]  /*36e00*/  IMAD.WIDE R16, R0, 0x4, R222 ;  /* 0x0000000400107825 */ /* 0x000fc800078e02de */
[----:B--2---:R-:W-:Y:S02]  /*36e10*/  VIADD R25, R25, 0x7f ;  /* 0x0000007f19197836 */ /* 0x004fe40000000000 */
[----:B----4-:R-:W-:Y:S01]  /*36e20*/  IMAD.WIDE R6, R0, 0x4, R6 ;  /* 0x0000000400067825 */ /* 0x010fe200078e0206 */
[----:B------:R-:W-:Y:S04]  /*36e30*/  STL.64 [R1+0x68], R30 ;  /* 0x0000681e01007387 */ /* 0x000fe80000100a00 */
[----:B------:R1:W-:Y:S04]  /*36e40*/  LDGSTS.E [R246+0x4400c], desc[UR52][R14.64], !P1 ;  /* 0x4400c0000ef67fae */ /* 0x0003e8000c921874 */
[----:B------:R-:W-:Y:S01]  /*36e50*/  LDGSTS.E [R246+0x48000], desc[UR52][R30.64], !P6 ;  /* 0x480000001ef67fae */ /* 0x000fe2000f121874 */
[----:B------:R-:W-:-:S03]  /*36e60*/  ISETP.GT.AND P6, PT, R25, 0x2ff, PT ;  /* 0x000002ff1900780c */ /* 0x000fc60003fc4270 */
[----:B------:R-:W-:Y:S04]  /*36e70*/  STL.64 [R1+0x60], R16 ;  /* 0x0000601001007387 */ /* 0x000fe80000100a00 */
[----:B------:R2:W-:Y:S04]  /*36e80*/  STL.64 [R1+0x58], R6 ;  /* 0x0000580601007387 */ /* 0x0005e80000100a00 */
[----:B------:R-:W4:Y:S04]  /*36e90*/  LDL.LU.64 R24, [R1+0x200] ;  /* 0x0002000001187983 */ /* 0x000f280000300a00 */
[----:B------:R-:W4:Y:S04]  /*36ea0*/  LDL.LU.64 R222, [R1+0x210] ;  /* 0x0002100001de7983 */ /* 0x000f280000300a00 */
[----:B------:R3:W-:Y:S04]  /*36eb0*/  LDGSTS.E [R246+0x48004], desc[UR52][R16.64], !P0 ;  /* 0x4800400010f67fae */ /* 0x0007e8000c121874 */
[----:B------:R-:W-:Y:S04]  /*36ec0*/  LDGSTS.E [R246+0x48008], desc[UR52][R6.64], !P3 ;  /* 0x4800800006f67fae */ /* 0x000fe8000d921874 */
[----:B--2---:R-:W2:Y:S01]  /*36ed0*/  LDL.LU.64 R6, [R1+0x220] ;  /* 0x0002200001067983 */ /* 0x004ea20000300a00 */
[----:B------:R-:W-:-:S02]  /*36ee0*/  ISETP.GE.AND P1, PT, R3, R12, PT ;  /* 0x0000000c0300720c */ /* 0x000fc40003f26270 */
[----:B-1----:R-:W-:Y:S01]  /*36ef0*/  IADD3 R14, R18, -0x27e, RZ ;  /* 0xfffffd82120e7810 */ /* 0x002fe20007ffe0ff */
[----:B---3--:R-:W-:Y:S01]  /*36f00*/  VIADD R13, R19, 0xfffffd81 ;  /* 0xfffffd81130d7836 */ /* 0x008fe20000000000 */
[----:B------:R-:W-:Y:S02]  /*36f10*/  ISETP.GE.U32.AND P2, PT, R5, 0x7ffffd04, PT ;  /* 0x7ffffd040500780c */ /* 0x000fe40003f46070 */
[----:B------:R-:W-:Y:S01]  /*36f20*/  SEL R5, RZ, 0x4, P1 ;  /* 0x00000004ff057807 */ /* 0x000fe20000800000 */
[----:B------:R-:W-:Y:S01]  /*36f30*/  IMAD.WIDE R26, R0, 0x4, R26 ;  /* 0x00000004001a7825 */ /* 0x000fe200078e021a */
[----:B------:R-:W-:Y:S02]  /*36f40*/  ISETP.GE.U32.AND P1, PT, R14, 0x7ffffd03, PT ;  /* 0x7ffffd030e00780c */ /* 0x000fe40003f26070 */
[----:B------:R-:W-:Y:S02]  /*36f50*/  SEL R5, R5, RZ, P6 ;  /* 0x000000ff05057207 */ /* 0x000fe40003000000 */
[----:B------:R-:W-:-:S02]  /*36f60*/  ISETP.GE.U32.AND P6, PT, R13, 0x7ffffd02, PT ;  /* 0x7ffffd020d00780c */ /* 0x000fc40003fc6070 */
[----:B------:R-:W-:Y:S01]  /*36f70*/  ISETP.GE.U32.AND P3, PT, R12, 0x7ffffd01, PT ;  /* 0x7ffffd010c00780c */ /* 0x000fe20003f66070 */
[----:B------:R-:W-:Y:S01]  /*36f80*/  STL.64 [R1+0x50], R26 ;  /* 0x0000501a01007387 */ /* 0x000fe20000100a00 */
[----:B------:R-:W-:-:S03]  /*36f90*/  ISETP.NE.U32.AND P0, PT, R5, RZ, PT ;  /* 0x000000ff0500720c */ /* 0x000fc60003f05070 */
[----:B------:R-:W-:Y:S01]  /*36fa0*/  LDGSTS.E [R246+0x4800c], desc[UR52][R26.64], !P5 ;  /* 0x4800c0001af67fae */ /* 0x000fe2000e921874 */
[----:B------:R-:W-:Y:S02]  /*36fb0*/  VIADD R5, R2, 0x100000 ;  /* 0x0010000002057836 */ /* 0x000fe40000000000 */
[----:B------:R-:W-:-:S04]  /*36fc0*/  IMAD.WIDE R236, R4, 0x4, R236 ;  /* 0x0000000404ec7825 */ /* 0x000fc800078e02ec */
[----:B------:R-:W-:Y:S02]  /*36fd0*/  VIADD R12, R2, 0x100000 ;  /* 0x00100000020c7836 */ /* 0x000fe40000000000 */
[----:B------:R-:W-:-:S05]  /*36fe0*/  IMAD.WIDE R22, R0, 0x4, R22 ;  /* 0x0000000400167825 */ /* 0x000fca00078e0216 */
[----:B------:R-:W-:Y:S04]  /*36ff0*/  STL.64 [R1+0x28], R22 ;  /* 0x0000281601007387 */ /* 0x000fe80000100a00 */
[----:B------:R-:W-:Y:S01]  /*37000*/  LDGSTS.E [R246+0x4c000], desc[UR52][R22.64], !P2 ;  /* 0x4c00000016f67fae */ /* 0x000fe2000d121874 */
[----:B------:R-:W-:-:S04]  /*37010*/  IMAD.WIDE R20, R0, 0x4, R20 ;  /* 0x0000000400147825 */ /* 0x000fc800078e0214 */
[C---:B------:R-:W-:Y:S01]  /*37020*/  IMAD.WIDE R18, R0.reuse, 0x4, R28 ;  /* 0x0000000400127825 */ /* 0x040fe200078e021c */
[----:B------:R1:W-:Y:S03]  /*37030*/  STL.64 [R1+0x20], R20 ;  /* 0x0000201401007387 */ /* 0x0003e60000100a00 */
[----:B------:R-:W-:Y:S01]  /*37040*/  IMAD.WIDE R16, R0, 0x4, R224 ;  /* 0x0000000400107825 */ /* 0x000fe200078e02e0 */
[----:B------:R-:W-:Y:S03]  /*37050*/  STL.64 [R1+0x18], R18 ;  /* 0x0000181201007387 */ /* 0x000fe60000100a00 */
[C---:B------:R-:W-:Y:S01]  /*37060*/  IMAD.WIDE R14, R4.reuse, 0x4, R220 ;  /* 0x00000004040e7825 */ /* 0x040fe200078e02dc */
[----:B------:R-:W-:Y:S04]  /*37070*/  STL.64 [R1+0x10], R16 ;  /* 0x0000101001007387 */ /* 0x000fe80000100a00 */
[----:B------:R2:W-:Y:S04]  /*37080*/  STL.64 [R1+0x8], R14 ;  /* 0x0000080e01007387 */ /* 0x0005e80000100a00 */
[----:B------:R-:W3:Y:S04]  /*37090*/  LDL.LU.64 R32, [R1+0x228] ;  /* 0x0002280001207983 */ /* 0x000ee80000300a00 */
[----:B------:R-:W-:Y:S04]  /*370a0*/  LDGSTS.E [R246+0x4c004], desc[UR52][R20.64], !P1 ;  /* 0x4c00400014f67fae */ /* 0x000fe8000c921874 */
[----:B------:R-:W3:Y:S04]  /*370b0*/  LDL.LU.64 R30, [R1+0x230] ;  /* 0x00023000011e7983 */ /* 0x000ee80000300a00 */
[----:B------:R-:W-:Y:S04]  /*370c0*/  LDGSTS.E [R246+0x4c008], desc[UR52][R18.64], !P6 ;  /* 0x4c00800012f67fae */ /* 0x000fe8000f121874 */
[----:B-1----:R-:W3:Y:S04]  /*370d0*/  LDL.LU.64 R20, [R1+0x240] ;  /* 0x0002400001147983 */ /* 0x002ee80000300a00 */
[----:B------:R-:W3:Y:S04]  /*370e0*/  LDL.LU.64 R22, [R1+0x248] ;  /* 0x0002480001167983 */ /* 0x000ee80000300a00 */
[----:B------:R-:W-:Y:S04]  /*370f0*/  LDGSTS.E [R246+0x4c00c], desc[UR52][R16.64], !P3 ;  /* 0x4c00c00010f67fae */ /* 0x000fe8000d921874 */
[----:B------:R-:W0:Y:S04]  /*37100*/  LDGDEPBAR ;  /* 0x00000000000079af */ /* 0x000e280000000000 */
[----:B------:R2:W-:Y:S04]  /*37110*/  LDGSTS.E [R5+-0x80000], desc[UR52][R14.64], P4 ;  /* 0x800000000e057fae */ /* 0x0005e8000a121874 */
[----:B------:R-:W-:Y:S04]  /*37120*/  STL.64 [R1+0x12a0], R236 ;  /* 0x0012a0ec01007387 */ /* 0x000fe80000100a00 */
[----:B------:R4:W-:Y:S04]  /*37130*/  LDGSTS.E [R12+-0x7fc00], desc[UR52][R236.64], P4 ;  /* 0x80400000ec0c7fae */ /* 0x0009e8000a121874 */
[----:B------:R-:W3:Y:S01]  /*37140*/  LDL.LU.64 R28, [R1+0x250] ;  /* 0x00025000011c7983 */ /* 0x000ee20000300a00 */
[----:B--2---:R-:W-:-:S03]  /*37150*/  IMAD.WIDE R14, R4, 0x4, R6 ;  /* 0x00000004040e7825 */ /* 0x004fc600078e0206 */
[----:B------:R-:W2:Y:S01]  /*37160*/  LDL.LU.64 R224, [R1+0x258] ;  /* 0x0002580001e07983 */ /* 0x000ea20000300a00 */
[----:B----4-:R-:W-:-:S03]  /*37170*/  IMAD.WIDE R12, R4, 0x4, R222 ;  /* 0x00000004040c7825 */ /* 0x010fc600078e02de */
[----:B------:R-:W4:Y:S04]  /*37180*/  LDL.LU.64 R222, [R1+0x260] ;  /* 0x0002600001de7983 */ /* 0x000f280000300a00 */
[----:B------:R-:W4:Y:S01]  /*37190*/  LDL.LU.64 R6, [R1+0x268] ;  /* 0x0002680001067983 */ /* 0x000f220000300a00 */
[----:B------:R-:W-:Y:S01]  /*371a0*/  IADD3 R18, R2, 0x100000, RZ ;  /* 0x0010000002127810 */ /* 0x000fe20007ffe0ff */
[----:B------:R-:W-:-:S04]  /*371b0*/  IMAD.WIDE R228, R4, 0x4, R228 ;  /* 0x0000000404e47825 */ /* 0x000fc800078e02e4 */
[----:B------:R-:W-:Y:S01]  /*371c0*/  VIADD R17, R2, 0x100000 ;  /* 0x0010000002117836 */ /* 0x000fe20000000000 */
[----:B------:R-:W-:Y:S01]  /*371d0*/  LDGSTS.E [R18+-0x7f800], desc[UR52][R228.64], P4 ;  /* 0x80800000e4127fae */ /* 0x000fe2000a121874 */
[----:B------:R-:W-:-:S04]  /*371e0*/  IMAD.WIDE R220, R4, 0x4, R24 ;  /* 0x0000000404dc7825 */ /* 0x000fc800078e0218 */
[C---:B------:R-:W-:Y:S01]  /*371f0*/  VIADD R16, R2.reuse, 0x100000 ;  /* 0x0010000002107836 */ /* 0x040fe20000000000 */
[----:B------:R-:W-:Y:S01]  /*37200*/  STL.64 [R1+0x12a8], R228 ;  /* 0x0012a8e401007387 */ /* 0x000fe20000100a00 */
[----:B------:R-:W-:-:S03]  /*37210*/  VIADD R26, R2, 0x100000 ;  /* 0x00100000021a7836 */ /* 0x000fc60000000000 */
[----:B------:R-:W-:Y:S04]  /*37220*/  LDGSTS.E [R17+-0x7f400], desc[UR52][R220.64], P4 ;  /* 0x80c00000dc117fae */ /* 0x000fe8000a121874 */
[----:B------:R-:W-:Y:S01]  /*37230*/  STL.64 [R1+0x12b0], R220 ;  /* 0x0012b0dc01007387 */ /* 0x000fe20000100a00 */
[----:B------:R-:W-:-:S03]  /*37240*/  IADD3 R25, R2, 0x100000, RZ ;  /* 0x0010000002197810 */ /* 0x000fc60007ffe0ff */
[----:B------:R3:W-:Y:S04]  /*37250*/  LDGSTS.E [R16+-0x7f000], desc[UR52][R12.64], P4 ;  /* 0x810000000c107fae */ /* 0x0007e8000a121874 */
[----:B------:R-:W-:Y:S01]  /*37260*/  STL.64 [R1+0x12b8], R12 ;  /* 0x0012b80c01007387 */ /* 0x000fe20000100a00 */
[----:B------:R-:W-:-:S03]  /*37270*/  VIADD R24, R2, 0x100000 ;  /* 0x0010000002187836 */ /* 0x000fc60000000000 */
[----:B------:R-:W-:Y:S04]  /*37280*/  STL.64 [R1+0x12c0], R14 ;  /* 0x0012c00e01007387 */ /* 0x000fe80000100a00 */
[----:B------:R-:W4:Y:S04]  /*37290*/  LDL.LU.64 R48, [R1+0x270] ;  /* 0x0002700001307983 */ /* 0x000f280000300a00 */
[----:B------:R-:W4:Y:S04]  /*372a0*/  LDL.LU.64 R46, [R1+0x278] ;  /* 0x00027800012e7983 */ /* 0x000f280000300a00 */
[----:B------:R-:W4:Y:S04]  /*372b0*/  LDL.LU.64 R36, [R1+0x280] ;  /* 0x0002800001247983 */ /* 0x000f280000300a00 */
[----:B------:R-:W4:Y:S04]  /*372c0*/  LDL.LU.64 R38, [R1+0x290] ;  /* 0x0002900001267983 */ /* 0x000f280000300a00 */
[----:B------:R-:W-:Y:S01]  /*372d0*/  LDGSTS.E [R5+-0x7ec00], desc[UR52][R14.64], P4 ;  /* 0x814000000e057fae */ /* 0x000fe2000a121874 */
[----:B---3--:R-:W-:-:S04]  /*372e0*/  IMAD.WIDE R16, R4, 0x4, R32 ;  /* 0x0000000404107825 */ /* 0x008fc800078e0220 */
[C---:B------:R-:W-:Y:S01]  /*372f0*/  IMAD.WIDE R18, R4.reuse, 0x4, R30 ;  /* 0x0000000404127825 */ /* 0x040fe200078e021e */
[----:B------:R-:W-:Y:S04]  /*37300*/  STL.64 [R1+0x12c8], R16 ;  /* 0x0012c81001007387 */ /* 0x000fe80000100a00 */
[----:B------:R-:W-:Y:S01]  /*37310*/  LDGSTS.E [R26+-0x7e800], desc[UR52][R16.64], P4 ;  /* 0x81800000101a7fae */ /* 0x000fe2000a121874 */
[----:B------:R-:W-:-:S03]  /*37320*/  IMAD.WIDE R20, R4, 0x4, R20 ;  /* 0x0000000404147825 */ /* 0x000fc600078e0214 */
[----:B------:R-:W-:Y:S01]  /*37330*/  STL.64 [R1+0x12d0], R18 ;  /* 0x0012d01201007387 */ /* 0x000fe20000100a00 */
[----:B------:R-:W-:-:S03]  /*37340*/  IMAD.WIDE R22, R4, 0x4, R22 ;  /* 0x0000000404167825 */ /* 0x000fc600078e0216 */
[----:B------:R-:W-:Y:S04]  /*37350*/  LDGSTS.E [R25+-0x7e400], desc[UR52][R18.64], P4 ;  /* 0x81c0000012197fae */ /* 0x000fe8000a121874 */
[----:B------:R-:W-:Y:S04]  /*37360*/  STL.64 [R1+0x12d8], R20 ;  /* 0x0012d81401007387 */ /* 0x000fe80000100a00 */
[----:B------:R1:W-:Y:S04]  /*37370*/  LDGSTS.E [R24+-0x7e000], desc[UR52][R20.64], P4 ;  /* 0x8200000014187fae */ /* 0x0003e8000a121874 */
[----:B------:R-:W-:Y:S04]  /*37380*/  STL.64 [R1+0x12e0], R22 ;  /* 0x0012e01601007387 */ /* 0x000fe80000100a00 */
[----:B------:R-:W3:Y:S01]  /*37390*/  LDL.LU.64 R44, [R1+0x2a0] ;  /* 0x0002a000012c7983 */ /* 0x000ee20000300a00 */
[C---:B------:R-:W-:Y:S01]  /*373a0*/  VIADD R34, R2.reuse, 0x100000 ;  /* 0x0010000002227836 */ /* 0x040fe20000000000 */
[C---:B------:R-:W-:Y:S01]  /*373b0*/  IADD3 R32, R2.reuse, 0x100000, RZ ;  /* 0x0010000002207810 */ /* 0x040fe20007ffe0ff */
[----:B------:R-:W-:Y:S01]  /*373c0*/  VIADD R33, R2, 0x100000 ;  /* 0x0010000002217836 */ /* 0x000fe20000000000 */
[----:B------:R-:W-:Y:S01]  /*373d0*/  LDGSTS.E [R5+-0x7dc00], desc[UR52][R22.64], P4 ;  /* 0x8240000016057fae */ /* 0x000fe2000a121874 */
[----:B-1----:R-:W-:-:S04]  /*373e0*/  IMAD.WIDE R24, R4, 0x4, R28 ;  /* 0x0000000404187825 */ /* 0x002fc800078e021c */
[C---:B--2---:R-:W-:Y:S01]  /*373f0*/  IMAD.WIDE R26, R4.reuse, 0x4, R224 ;  /* 0x00000004041a7825 */ /* 0x044fe200078e02e0 */
[----:B------:R1:W-:Y:S04]  /*37400*/  LDGSTS.E [R34+-0x7d800], desc[UR52][R24.64], P4 ;  /* 0x8280000018227fae */ /* 0x0003e8000a121874 */
[----:B------:R-:W2:Y:S01]  /*37410*/  LDL.LU.64 R224, [R1+0x2b0] ;  /* 0x0002b00001e07983 */ /* 0x000ea20000300a00 */
[----:B----4-:R-:W-:-:S03]  /*37420*/  IMAD.WIDE R28, R4, 0x4, R222 ;  /* 0x00000004041c7825 */ /* 0x010fc600078e02de */
[----:B------:R-:W4:Y:S01]  /*37430*/  LDL.LU.64 R222, [R1+0x2b8] ;  /* 0x0002b80001de7983 */ /* 0x000f220000300a00 */
[----:B------:R-:W-:-:S03]  /*37440*/  IMAD.WIDE R30, R4, 0x4, R6 ;  /* 0x00000004041e7825 */ /* 0x000fc600078e0206 */
[----:B------:R-:W4:Y:S04]  /*37450*/  LDL.LU.64 R6, [R1+0x2c0] ;  /* 0x0002c00001067983 */ /* 0x000f280000300a00 */
[----:B------:R-:W-:Y:S04]  /*37460*/  STL.64 [R1+0x12e8], R24 ;  /* 0x0012e81801007387 */ /* 0x000fe80000100a00 */
[----:B------:R-:W-:Y:S04]  /*37470*/  STL.64 [R1+0x12f0], R26 ;  /* 0x0012f01a01007387 */ /* 0x000fe80000100a00 */
[----:B------:R-:W4:Y:S04]  /*37480*/  LDL.LU.64 R66, [R1+0x2c8] ;  /* 0x0002c80001427983 */ /* 0x000f280000300a00 */
[----:B------:R-:W4:Y:S04]  /*37490*/  LDL.LU.64 R64, [R1+0x2d0] ;  /* 0x0002d00001407983 */ /* 0x000f280000300a00 */
[----:B------:R-:W4:Y:S01]  /*374a0*/  LDL.LU.64 R52, [R1+0x2d8] ;  /* 0x0002d80001347983 */ /* 0x000f220000300a00 */
[----:B------:R-:W-:-:S03]  /*374b0*/  VIADD R42, R2, 0x100000 ;  /* 0x00100000022a7836 */ /* 0x000fc60000000000 */
[----:B------:R-:W-:Y:S01]  /*374c0*/  LDGSTS.E [R33+-0x7d400], desc[UR52][R26.64], P4 ;  /* 0x82c000001a217fae */ /* 0x000fe2000a121874 */
[----:B------:R-:W-:-:S03]  /*374d0*/  VIADD R41, R2, 0x100000 ;  /* 0x0010000002297836 */ /* 0x000fc60000000000 */
[----:B------:R1:W-:Y:S01]  /*374e0*/  LDGSTS.E [R32+-0x7d000], desc[UR52][R28.64], P4 ;  /* 0x830000001c207fae */ /* 0x0003e2000a121874 */
[----:B------:R-:W-:-:S03]  /*374f0*/  VIADD R40, R2, 0x100000 ;  /* 0x0010000002287836 */ /* 0x000fc60000000000 */
[----:B------:R-:W4:Y:S04]  /*37500*/  LDL.LU.64 R54, [R1+0x2e8] ;  /* 0x0002e80001367983 */ /* 0x000f280000300a00 */
[----:B------:R-:W4:Y:S01]  /*37510*/  LDL.LU.64 R68, [R1+0x2e0] ;  /* 0x0002e00001447983 */ /* 0x000f220000300a00 */
[----:B-1----:R-:W-:-:S03]  /*37520*/  IMAD.WIDE R34, R4, 0x4, R46 ;  /* 0x0000000404227825 */ /* 0x002fc600078e022e */
[----:B------:R-:W4:Y:S01]  /*37530*/  LDL.LU.64 R62, [R1+0x238] ;  /* 0x00023800013e7983 */ /* 0x000f220000300a00 */
[----:B------:R-:W-:-:S03]  /*37540*/  IMAD.WIDE R32, R4, 0x4, R48 ;  /* 0x0000000404207825 */ /* 0x000fc600078e0230 */
[----:B------:R-:W-:Y:S01]  /*37550*/  LDGSTS.E [R5+-0x7cc00], desc[UR52][R30.64], P4 ;  /* 0x834000001e057fae */ /* 0x000fe2000a121874 */
[----:B------:R-:W-:-:S03]  /*37560*/  IMAD.WIDE R36, R4, 0x4, R36 ;  /* 0x0000000404247825 */ /* 0x000fc600078e0224 */
[----:B------:R-:W4:Y:S04]  /*37570*/  LDL.LU.64 R60, [R1+0x218] ;  /* 0x00021800013c7983 */ /* 0x000f280000300a00 */
[----:B------:R-:W-:Y:S04]  /*37580*/  LDGSTS.E [R42+-0x7c800], desc[UR52][R32.64], P4 ;  /* 0x83800000202a7fae */ /* 0x000fe8000a121874 */
[----:B------:R-:W-:Y:S04]  /*37590*/  LDGSTS.E [R41+-0x7c400], desc[UR52][R34.64], P4 ;  /* 0x83c0000022297fae */ /* 0x000fe8000a121874 */
[----:B------:R3:W-:Y:S02]  /*375a0*/  LDGSTS.E [R40+-0x7c000], desc[UR52][R36.64], P4 ;  /* 0x8400000024287fae */ /* 0x0007e4000a121874 */
[----:B---3--:R-:W-:-:S04]  /*375b0*/  IMAD.WIDE R40, R4, 0x4, R44 ;  /* 0x0000000404287825 */ /* 0x008fc800078e022c */
[C---:B--2---:R-:W-:Y:S02]  /*375c0*/  IMAD.WIDE R42, R4.reuse, 0x4, R224 ;  /* 0x00000004042a7825 */ /* 0x044fe400078e02e0 */
[----:B------:R-:W2:Y:S02]  /*375d0*/  LDL.LU.64 R224, [R1+0x208] ;  /* 0x0002080001e07983 */ /* 0x000ea40000300a00 */
[C---:B----4-:R-:W-:Y:S02]  /*375e0*/  IMAD.WIDE R44, R4.reuse, 0x4, R222 ;  /* 0x00000004042c7825 */ /* 0x050fe400078e02de */
[----:B------:R-:W3:Y:S02]  /*375f0*/  LDL.LU.64 R222, [R1+0x1c8] ;  /* 0x0001c80001de7983 */ /* 0x000ee40000300a00 */
[----:B------:R-:W-:Y:S02]  /*37600*/  IMAD.WIDE R46, R4, 0x4, R6 ;  /* 0x00000004042e7825 */ /* 0x000fe400078e0206 */
[----:B------:R-:W4:Y:S01]  /*37610*/  LDL.LU.64 R6, [R1+0xa68] ;  /* 0x000a680001067983 */ /* 0x000f220000300a00 */
[----:B------:R-:W-:Y:S01]  /*37620*/  IADD3 R50, R2, 0x100000, RZ ;  /* 0x0010000002327810 */ /* 0x000fe20007ffe0ff */
[----:B------:R-:W-:Y:S01]  /*37630*/  IMAD.WIDE R38, R4, 0x4, R38 ;  /* 0x0000000404267825 */ /* 0x000fe200078e0226 */
[C---:B------:R-:W-:Y:S01]  /*37640*/  IADD3 R57, R2.reuse, 0x100000, RZ ;  /* 0x0010000002397810 */ /* 0x040fe20007ffe0ff */
[----:B------:R-:W4:Y:S02]  /*37650*/  LDL.LU.64 R84, [R1+0x900] ;  /* 0x0009000001547983 */ /* 0x000f240000300a00 */
[----:B------:R-:W-:-:S02]  /*37660*/  VIADD R49, R2, 0x100000 ;  /* 0x0010000002317836 */ /* 0x000fc40000000000 */
[C---:B------:R-:W-:Y:S01]  /*37670*/  VIADD R48, R2.reuse, 0x100000 ;  /* 0x0010000002307836 */ /* 0x040fe20000000000 */
[----:B------:R-:W-:Y:S01]  /*37680*/  LDGSTS.E [R5+-0x7bc00], desc[UR52][R38.64], P4 ;  /* 0x8440000026057fae */ /* 0x000fe2000a121874 */
[----:B------:R-:W-:-:S03]  /*37690*/  VIADD R58, R2, 0x100000 ;  /* 0x00100000023a7836 */ /* 0x000fc60000000000 */
[----:B------:R1:W-:Y:S04]  /*376a0*/  LDGSTS.E [R50+-0x7b800], desc[UR52][R40.64], P4 ;  /* 0x8480000028327fae */ /* 0x0003e8000a121874 */
[----:B------:R-:W-:Y:S01]  /*376b0*/  LDGSTS.E [R49+-0x7b400], desc[UR52][R42.64], P4 ;  /* 0x84c000002a317fae */ /* 0x000fe2000a121874 */
[----:B------:R-:W-:-:S03]  /*376c0*/  VIADD R56, R2, 0x100000 ;  /* 0x0010000002387836 */ /* 0x000fc60000000000 */
[----:B------:R1:W-:Y:S01]  /*376d0*/  LDGSTS.E [R48+-0x7b000], desc[UR52][R44.64], P4 ;  /* 0x850000002c307fae */ /* 0x0003e2000a121874 */
[----:B------:R-:W-:-:S03]  /*376e0*/  IMAD.WIDE R52, R4, 0x4, R52 ;  /* 0x0000000404347825 */ /* 0x000fc600078e0234 */
[----:B------:R-:W-:Y:S01]  /*376f0*/  LDGSTS.E [R5+-0x7ac00], desc[UR52][R46.64], P4 ;  /* 0x854000002e057fae */ /* 0x000fe2000a121874 */
[----:B-1----:R-:W-:-:S03]  /*37700*/  IMAD.WIDE R50, R4, 0x4, R64 ;  /* 0x0000000404327825 */ /* 0x002fc600078e0240 */
[----:B------:R-:W4:Y:S01]  /*37710*/  LDL.LU.64 R82, [R1+0x8c8] ;  /* 0x0008c80001527983 */ /* 0x000f220000300a00 */
[----:B------:R-:W-:Y:S01]  /*37720*/  IMAD.WIDE R48, R4, 0x4, R66 ;  /* 0x0000000404307825 */ /* 0x000fe200078e0242 */
[----:B------:R-:W-:Y:S02]  /*37730*/  IADD3 R64, R2, 0x100000, RZ ;  /* 0x0010000002407810 */ /* 0x000fe40007ffe0ff */
[----:B------:R-:W4:Y:S01]  /*37740*/  LDL.LU.64 R72, [R1+0x8b0] ;  /* 0x0008b00001487983 */ /* 0x000f220000300a00 */
[----:B------:R-:W-:-:S03]  /*37750*/  IMAD.WIDE R54, R4, 0x4, R54 ;  /* 0x0000000404367825 */ /* 0x000fc600078e0236 */
[----:B------:R1:W-:Y:S01]  /*37760*/  LDGSTS.E [R58+-0x7a800], desc[UR52][R48.64], P4 ;  /* 0x85800000303a7fae */ /* 0x0003e2000a121874 */
[----:B------:R-:W-:-:S03]  /*37770*/  VIADD R66, R2, 0x100000 ;  /* 0x0010000002427836 */ /* 0x000fc60000000000 */
[----:B------:R-:W-:Y:S01]  /*37780*/  LDGSTS.E [R57+-0x7a400], desc[UR52][R50.64], P4 ;  /* 0x85c0000032397fae */ /* 0x000fe2000a121874 */
[----:B------:R-:W-:-:S03]  /*37790*/  VIADD R65, R2, 0x100000 ;  /* 0x0010000002417836 */ /* 0x000fc60000000000 */
[----:B------:R1:W-:Y:S01]  /*377a0*/  LDGSTS.E [R56+-0x7a000], desc[UR52][R52.64], P4 ;  /* 0x8600000034387fae */ /* 0x0003e2000a121874 */
[----:B------:R-:W-:-:S03]  /*377b0*/  IMAD.WIDE R60, R4, 0x4, R60 ;  /* 0x00000004043c7825 */ /* 0x000fc600078e023c */
[----:B------:R-:W-:Y:S01]  /*377c0*/  LDGSTS.E [R5+-0x79c00], desc[UR52][R54.64], P4 ;  /* 0x8640000036057fae */ /* 0x000fe2000a121874 */
[----:B-1----:R-:W-:-:S04]  /*377d0*/  IMAD.WIDE R58, R4, 0x4, R62 ;  /* 0x00000004043a7825 */ /* 0x002fc800078e023e */
[----:B------:R-:W-:-:S05]  /*377e0*/  IMAD.WIDE R56, R4, 0x4, R68 ;  /* 0x0000000404387825 */ /* 0x000fca00078e0244 */
[----:B------:R1:W-:Y:S04]  /*377f0*/  LDGSTS.E [R66+-0x79800], desc[UR52][R56.64], P4 ;  /* 0x8680000038427fae */ /* 0x0003e8000a121874 */
[----:B------:R-:W-:Y:S04]  /*37800*/  LDGSTS.E [R65+-0x79400], desc[UR52][R58.64], P4 ;  /* 0x86c000003a417fae */ /* 0x000fe8000a121874 */
[----:B------:R3:W-:Y:S01]  /*37810*/  LDGSTS.E [R64+-0x79000], desc[UR52][R60.64], P4 ;  /* 0x870000003c407fae */ /* 0x0007e2000a121874 */
[C---:B------:R-:W-:Y:S02]  /*37820*/  VIADD R70, R2.reuse, 0x100000 ;  /* 0x0010000002467836 */ /* 0x040fe40000000000 */
[----:B------:R-:W-:-:S02]  /*37830*/  VIADD R69, R2, 0x100000 ;  /* 0x0010000002457836 */ /* 0x000fc40000000000 */
[----:B-1----:R-:W-:-:S04]  /*37840*/  IMAD.WIDE R66, R4, 0x4, R238 ;  /* 0x0000000404427825 */ /* 0x002fc800078e02ee */
[----:B------:R-:W-:Y:S02]  /*37850*/  VIADD R68, R244, 0x100000 ;  /* 0x00100000f4447836 */ /* 0x000fe40000000000 */
[----:B--2---:R-:W-:-:S04]  /*37860*/  IMAD.WIDE R62, R4, 0x4, R224 ;  /* 0x00000004043e7825 */ /* 0x004fc800078e02e0 */
[C---:B---3--:R-:W-:Y:S01]  /*37870*/  IMAD.WIDE R64, R4.reuse, 0x4, R222 ;  /* 0x0000000404407825 */ /* 0x048fe200078e02de */
[----:B------:R1:W-:Y:S04]  /*37880*/  LDGSTS.E [R5+-0x78c00], desc[UR52][R62.64], P4 ;  /* 0x874000003e057fae */ /* 0x0003e8000a121874 */
[----:B------:R-:W2:Y:S01]  /*37890*/  LDL.LU.64 R222, [R1+0x868] ;  /* 0x0008680001de7983 */ /* 0x000ea20000300a00 */
[----:B----4-:R-:W-:-:S03]  /*378a0*/  IMAD.WIDE R6, R4, 0x4, R6 ;  /* 0x0000000404067825 */ /* 0x010fc600078e0206 */
[----:B------:R-:W3:Y:S04]  /*378b0*/  LDL.LU.64 R80, [R1+0x820] ;  /* 0x0008200001507983 */ /* 0x000ee80000300a00 */
[----:B------:R-:W4:Y:S04]  /*378c0*/  LDL.LU.64 R78, [R1+0x7e0] ;  /* 0x0007e000014e7983 */ /* 0x000f280000300a00 */
[----:B------:R1:W-:Y:S04]  /*378d0*/  STL.64 [R1], R6 ;  /* 0x0000000601007387 */ /* 0x0003e80000100a00 */
[----:B------:R-:W4:Y:S04]  /*378e0*/  LDL.LU.64 R224, [R1+0x7a0] ;  /* 0x0007a00001e07983 */ /* 0x000f280000300a00 */
[----:B------:R-:W-:Y:S04]  /*378f0*/  LDGSTS.E [R70+-0x78800], desc[UR52][R64.64], P4 ;  /* 0x8780000040467fae */ /* 0x000fe8000a121874 */
[----:B------:R-:W-:Y:S04]  /*37900*/  LDGSTS.E [R69+-0x78400], desc[UR52][R66.64], P4 ;  /* 0x87c0000042457fae */ /* 0x000fe8000a121874 */
[----:B------:R-:W4:Y:S04]  /*37910*/  LDL.LU.64 R98, [R1+0x748] ;  /* 0x0007480001627983 */ /* 0x000f280000300a00 */
[----:B------:R1:W-:Y:S04]  /*37920*/  LDGSTS.E [R68+-0x7ff80], desc[UR52][R6.64], P4 ;  /* 0x8008000006447fae */ /* 0x0003e8000a121874 */
[----:B------:R-:W4:Y:S04]  /*37930*/  LDL.LU.64 R86, [R1+0x6f0] ;  /* 0x0006f00001567983 */ /* 0x000f280000300a00 */
[----:B-1----:R-:W4:Y:S01]  /*37940*/  LDL.LU.64 R6, [R1+0x6b0] ;  /* 0x0006b00001067983 */ /* 0x002f220000300a00 */
[----:B------:R-:W-:Y:S01]  /*37950*/  IADD3 R5, R244, 0x100000, RZ ;  /* 0x00100000f4057810 */ /* 0x000fe20007ffe0ff */
[----:B------:R-:W-:-:S02]  /*37960*/  IMAD.WIDE R234, R4, 0x4, R234 ;  /* 0x0000000404ea7825 */ /* 0x000fc400078e02ea */
[----:B------:R-:W4:Y:S02]  /*37970*/  LDL.LU.64 R88, [R1+0x678] ;  /* 0x0006780001587983 */ /* 0x000f240000300a00 */
[----:B------:R-:W-:Y:S02]  /*37980*/  VIADD R76, R244, 0x100000 ;  /* 0x00100000f44c7836 */ /* 0x000fe40000000000 */
[----:B------:R-:W-:Y:S01]  /*37990*/  IMAD.WIDE R226, R4, 0x4, R226 ;  /* 0x0000000404e27825 */ /* 0x000fe200078e02e2 */
[----:B------:R-:W-:Y:S03]  /*379a0*/  LDGSTS.E [R5+-0x7fb80], desc[UR52][R234.64], P4 ;  /* 0x80480000ea057fae */ /* 0x000fe6000a121874 */
[----:B------:R-:W-:Y:S01]  /*379b0*/  VIADD R75, R244, 0x100000 ;  /* 0x00100000f44b7836 */ /* 0x000fe20000000000 */
[----:B------:R-:W-:Y:S01]  /*379c0*/  LDGSTS.E [R76+-0x7f780], desc[UR52][R226.64], P4 ;  /* 0x80880000e24c7fae */ /* 0x000fe2000a121874 */
[----:B------:R-:W-:-:S03]  /*379d0*/  IMAD.WIDE R68, R4, 0x4, R84 ;  /* 0x0000000404447825 */ /* 0x000fc600078e0254 */
[----:B------:R-:W4:Y:S01]  /*379e0*/  LDL.LU.64 R96, [R1+0x638] ;  /* 0x0006380001607983 */ /* 0x000f220000300a00 */
[----:B------:R-:W-:Y:S02]  /*379f0*/  VIADD R74, R244, 0x100000 ;  /* 0x00100000f44a7836 */ /* 0x000fe40000000000 */
[C---:B------:R-:W-:Y:S01]  /*37a00*/  IMAD.WIDE R70, R4.reuse, 0x4, R82 ;  /* 0x0000000404467825 */ /* 0x040fe200078e0252 */
[----:B------:R-:W-:Y:S04]  /*37a10*/  LDGSTS.E [R75+-0x7f380], desc[UR52][R68.64], P4 ;  /* 0x80c80000444b7fae */ /* 0x000fe8000a121874 */
[----:B------:R2:W-:Y:S01]  /*37a20*/  LDGSTS.E [R74+-0x7ef80], desc[UR52][R70.64], P4 ;  /* 0x81080000464a7fae */ /* 0x0005e2000a121874 */
[----:B------:R-:W-:Y:S01]  /*37a30*/  IMAD.WIDE R72, R4, 0x4, R72 ;  /* 0x0000000404487825 */ /* 0x000fe200078e0248 */
[----:B------:R-:W-:-:S04]  /*37a40*/  IADD3 R84, R244, 0x100000, RZ ;  /* 0x00100000f4547810 */ /* 0x000fc80007ffe0ff */
[----:B------:R-:W-:Y:S01]  /*37a50*/  LDGSTS.E [R5+-0x7eb80], desc[UR52][R72.64], P4 ;  /* 0x8148000048057fae */ /* 0x000fe2000a121874 */
[----:B--2---:R-:W-:-:S03]  /*37a60*/  IMAD.WIDE R74, R4, 0x4, R222 ;  /* 0x00000004044a7825 */ /* 0x004fc600078e02de */
[----:B------:R-:W2:Y:S01]  /*37a70*/  LDL.LU.64 R222, [R1+0x5f0] ;  /* 0x0005f00001de7983 */ /* 0x000ea20000300a00 */
[----:B---3--:R-:W-:-:S03]  /*37a80*/  IMAD.WIDE R76, R4, 0x4, R80 ;  /* 0x00000004044c7825 */ /* 0x008fc600078e0250 */
[----:B------:R-:W3:Y:S04]  /*37a90*/  LDL.LU.64 R94, [R1+0x5b0] ;  /* 0x0005b000015e7983 */ /* 0x000ee80000300a00 */
[----:B------:R1:W-:Y:S01]  /*37aa0*/  LDGSTS.E [R84+-0x7e780], desc[UR52][R74.64], P4 ;  /* 0x818800004a547fae */ /* 0x0003e2000a121874 */
[----:B----4-:R-:W-:-:S03]  /*37ab0*/  IMAD.WIDE R80, R4, 0x4, R224 ;  /* 0x0000000404507825 */ /* 0x010fc600078e02e0 */
[----:B------:R-:W4:Y:S04]  /*37ac0*/  LDL.LU.64 R224, [R1+0x570] ;  /* 0x0005700001e07983 */ /* 0x000f280000300a00 */
[----:B------:R-:W3:Y:S04]  /*37ad0*/  LDL.LU.64 R114, [R1+0x530] ;  /* 0x0005300001727983 */ /* 0x000ee80000300a00 */
[----:B------:R-:W3:Y:S01]  /*37ae0*/  LDL.LU.64 R102, [R1+0x4f0] ;  /* 0x0004f00001667983 */ /* 0x000ee20000300a00 */
[----:B-1----:R-:W-:-:S04]  /*37af0*/  IMAD.WIDE R84, R4, 0x4, R86 ;  /* 0x0000000404547825 */ /* 0x002fc800078e0256 */
[----:B------:R-:W-:Y:S02]  /*37b00*/  IMAD.WIDE R86, R4, 0x4, R6 ;  /* 0x0000000404567825 */ /* 0x000fe400078e0206 */
[----:B------:R-:W3:Y:S02]  /*37b10*/  LDL.LU.64 R6, [R1+0x3e0] ;  /* 0x0003e00001067983 */ /* 0x000ee40000300a00 */
[C---:B------:R-:W-:Y:S02]  /*37b20*/  VIADD R83, R244.reuse, 0x100000 ;  /* 0x00100000f4537836 */ /* 0x040fe40000000000 */
[C---:B------:R-:W-:Y:S01]  /*37b30*/  VIADD R82, R244.reuse, 0x100000 ;  /* 0x00100000f4527836 */ /* 0x040fe20000000000 */
[----:B------:R-:W-:Y:S01]  /*37b40*/  IADD3 R91, R244, 0x100000, RZ ;  /* 0x00100000f45b7810 */ /* 0x000fe20007ffe0ff */
[----:B------:R-:W-:Y:S01]  /*37b50*/  IMAD.WIDE R78, R4, 0x4, R78 ;  /* 0x00000004044e7825 */ /* 0x000fe200078e024e */
[----:B------:R-:W-:Y:S03]  /*37b60*/  LDGSTS.E [R83+-0x7e380], desc[UR52][R76.64], P4 ;  /* 0x81c800004c537fae */ /* 0x000fe6000a121874 */
[C---:B------:R-:W-:Y:S01]  /*37b70*/  VIADD R92, R244.reuse, 0x100000 ;  /* 0x00100000f45c7836 */ /* 0x040fe20000000000 */
[----:B------:R1:W-:Y:S01]  /*37b80*/  LDGSTS.E [R82+-0x7df80], desc[UR52][R78.64], P4 ;  /* 0x820800004e527fae */ /* 0x0003e2000a121874 */
[----:B------:R-:W-:-:S03]  /*37b90*/  VIADD R90, R244, 0x100000 ;  /* 0x00100000f45a7836 */ /* 0x000fc60000000000 */
[----:B------:R-:W-:Y:S01]  /*37ba0*/  LDGSTS.E [R5+-0x7db80], desc[UR52][R80.64], P4 ;  /* 0x8248000050057fae */ /* 0x000fe2000a121874 */
[----:B------:R-:W-:-:S03]  /*37bb0*/  IMAD.WIDE R88, R4, 0x4, R88 ;  /* 0x0000000404587825 */ /* 0x000fc600078e0258 */
[----:B------:R-:W3:Y:S01]  /*37bc0*/  LDL.LU.64 R104, [R1+0x3d0] ;  /* 0x0003d00001687983 */ /* 0x000ee20000300a00 */
[----:B-1----:R-:W-:-:S05]  /*37bd0*/  IMAD.WIDE R82, R4, 0x4, R98 ;  /* 0x0000000404527825 */ /* 0x002fca00078e0262 */
[----:B------:R-:W-:Y:S01]  /*37be0*/  LDGSTS.E [R92+-0x7d780], desc[UR52][R82.64], P4 ;  /* 0x82880000525c7fae */ /* 0x000fe2000a121874 */
[----:B------:R-:W-:-:S03]  /*37bf0*/  VIADD R100, R244, 0x100000 ;  /* 0x00100000f4647836 */ /* 0x000fc60000000000 */
[----:B------:R-:W-:Y:S04]  /*37c00*/  LDGSTS.E [R91+-0x7d380], desc[UR52][R84.64], P4 ;  /* 0x82c80000545b7fae */ /* 0x000fe8000a121874 */
[----:B------:R1:W-:Y:S04]  /*37c10*/  LDGSTS.E [R90+-0x7cf80], desc[UR52][R86.64], P4 ;  /* 0x83080000565a7fae */ /* 0x0003e8000a121874 */
[----:B------:R-:W-:Y:S01]  /*37c20*/  LDGSTS.E [R5+-0x7cb80], desc[UR52][R88.64], P4 ;  /* 0x8348000058057fae */ /* 0x000fe2000a121874 */
[----:B-1----:R-:W-:-:S05]  /*37c30*/  IMAD.WIDE R90, R4, 0x4, R96 ;  /* 0x00000004045a7825 */ /* 0x002fca00078e0260 */
[----:B------:R3:W-:Y:S01]  /*37c40*/  LDGSTS.E [R100+-0x7c780], desc[UR52][R90.64], P4 ;  /* 0x838800005a647fae */ /* 0x0007e2000a121874 */
[----:B--2---:R-:W-:-:S03]  /*37c50*/  IMAD.WIDE R92, R4, 0x4, R222 ;  /* 0x00000004045c7825 */ /* 0x004fc600078e02de */
[----:B------:R-:W2:Y:S04]  /*37c60*/  LDL.LU.64 R222, [R1+0x3b8] ;  /* 0x0003b80001de7983 */ /* 0x000ea80000300a00 */
[----:B------:R-:W2:Y:S04]  /*37c70*/  LDL.LU.64 R122, [R1+0x3a8] ;  /* 0x0003a800017a7983 */ /* 0x000ea80000300a00 */
[----:B------:R-:W2:Y:S04]  /*37c80*/  LDL.LU.64 R110, [R1+0x370] ;  /* 0x00037000016e7983 */ /* 0x000ea80000300a00 */
[----:B------:R-:W2:Y:S01]  /*37c90*/  LDL.LU.64 R112, [R1+0x330] ;  /* 0x0003300001707983 */ /* 0x000ea20000300a00 */
[----:B----4-:R-:W-:-:S03]  /*37ca0*/  IMAD.WIDE R96, R4, 0x4, R224 ;  /* 0x0000000404607825 */ /* 0x010fc600078e02e0 */
[----:B------:R-:W4:Y:S04]  /*37cb0*/  LDL.LU.64 R224, [R1+0x310] ;  /* 0x0003100001e07983 */ /* 0x000f280000300a00 */
[----:B------:R-:W4:Y:S01]  /*37cc0*/  LDL.LU.64 R120, [R1+0x2f8] ;  /* 0x0002f80001787983 */ /* 0x000f220000300a00 */
[----:B---3--:R-:W-:-:S03]  /*37cd0*/  IMAD.WIDE R100, R4, 0x4, R102 ;  /* 0x0000000404647825 */ /* 0x008fc600078e0266 */
[----:B------:R-:W3:Y:S01]  /*37ce0*/  LDL.LU.64 R118, [R1+0x2a8] ;  /* 0x0002a80001767983 */ /* 0x000ee20000300a00 */
[----:B------:R-:W-:-:S03]  /*37cf0*/  IMAD.WIDE R102, R4, 0x4, R6 ;  /* 0x0000000404667825 */ /* 0x000fc600078e0206 */
[----:B------:R-:W3:Y:S01]  /*37d00*/  LDL.LU.64 R6, [R1+0x298] ;  /* 0x0002980001067983 */ /* 0x000ee20000300a00 */
[C---:B------:R-:W-:Y:S01]  /*37d10*/  IADD3 R98, R244.reuse, 0x100000, RZ ;  /* 0x00100000f4627810 */ /* 0x040fe20007ffe0ff */
[----:B------:R-:W-:Y:S02]  /*37d20*/  VIADD R99, R244, 0x100000 ;  /* 0x00100000f4637836 */ /* 0x000fe40000000000 */
[----:B------:R-:W-:-:S04]  /*37d30*/  IMAD.WIDE R94, R4, 0x4, R94 ;  /* 0x00000004045e7825 */ /* 0x000fc800078e025e */
[C---:B------:R-:W-:Y:S01]  /*37d40*/  VIADD R108, R244.reuse, 0x100000 ;  /* 0x00100000f46c7836 */ /* 0x040fe20000000000 */
[----:B------:R-:W-:Y:S01]  /*37d50*/  LDGSTS.E [R99+-0x7c380], desc[UR52][R92.64], P4 ;  /* 0x83c800005c637fae */ /* 0x000fe2000a121874 */
[----:B------:R-:W-:-:S03]  /*37d60*/  VIADD R107, R244, 0x100000 ;  /* 0x00100000f46b7836 */ /* 0x000fc60000000000 */
[----:B------:R1:W-:Y:S01]  /*37d70*/  LDGSTS.E [R98+-0x7bf80], desc[UR52][R94.64], P4 ;  /* 0x840800005e627fae */ /* 0x0003e2000a121874 */
[----:B------:R-:W-:-:S03]  /*37d80*/  VIADD R106, R244, 0x100000 ;  /* 0x00100000f46a7836 */ /* 0x000fc60000000000 */
[----:B------:R-:W-:Y:S01]  /*37d90*/  LDGSTS.E [R5+-0x7bb80], desc[UR52][R96.64], P4 ;  /* 0x8448000060057fae */ /* 0x000fe2000a121874 */
[----:B------:R-:W-:Y:S01]  /*37da0*/  IMAD.WIDE R104, R4, 0x4, R104 ;  /* 0x0000000404687825 */ /* 0x000fe200078e0268 */
[----:B------:R-:W-:Y:S02]  /*37db0*/  IADD3 R116, R244, 0x100000, RZ ;  /* 0x00100000f4747810 */ /* 0x000fe40007ffe0ff */
[----:B------:R-:W3:Y:S01]  /*37dc0*/  LDL.LU.64 R132, [R1+0x288] ;  /* 0x0002880001847983 */ /* 0x000ee20000300a00 */
[----:B-1----:R-:W-:-:S05]  /*37dd0*/  IMAD.WIDE R98, R4, 0x4, R114 ;  /* 0x0000000404627825 */ /* 0x002fca00078e0272 */
[----:B------:R-:W-:Y:S01]  /*37de0*/  LDGSTS.E [R108+-0x7b780], desc[UR52][R98.64], P4 ;  /* 0x84880000626c7fae */ /* 0x000fe2000a121874 */
[----:B------:R-:W-:-:S03]  /*37df0*/  VIADD R115, R244, 0x100000 ;  /* 0x00100000f4737836 */ /* 0x000fc60000000000 */
[----:B------:R-:W-:Y:S01]  /*37e00*/  LDGSTS.E [R107+-0x7b380], desc[UR52][R100.64], P4 ;  /* 0x84c80000646b7fae */ /* 0x000fe2000a121874 */
[----:B------:R-:W-:-:S03]  /*37e10*/  VIADD R114, R244, 0x100000 ;  /* 0x00100000f4727836 */ /* 0x000fc60000000000 */
[----:B------:R2:W-:Y:S04]  /*37e20*/  LDGSTS.E [R106+-0x7af80], desc[UR52][R102.64], P4 ;  /* 0x85080000666a7fae */ /* 0x0005e8000a121874 */
[----:B------:R-:W-:Y:S01]  /*37e30*/  LDGSTS.E [R5+-0x7ab80], desc[UR52][R104.64], P4 ;  /* 0x8548000068057fae */ /* 0x000fe2000a121874 */
[----:B--2---:R-:W-:-:S03]  /*37e40*/  IMAD.WIDE R106, R4, 0x4, R222 ;  /* 0x00000004046a7825 */ /* 0x004fc600078e02de */
[----:B------:R-:W2:Y:S01]  /*37e50*/  LDL.LU.64 R222, [R1+0xa80] ;  /* 0x000a800001de7983 */ /* 0x000ea20000300a00 */
[----:B------:R-:W-:-:S03]  /*37e60*/  IMAD.WIDE R108, R4, 0x4, R122 ;  /* 0x00000004046c7825 */ /* 0x000fc600078e027a */
[----:B------:R4:W-:Y:S01]  /*37e70*/  LDGSTS.E [R116+-0x7a780], desc[UR52][R106.64], P4 ;  /* 0x858800006a747fae */ /* 0x0009e2000a121874 */
[----:B------:R-:W-:-:S03]  /*37e80*/  IMAD.WIDE R110, R4, 0x4, R110 ;  /* 0x00000004046e7825 */ /* 0x000fc600078e026e */
[----:B------:R-:W-:Y:S04]  /*37e90*/  LDGSTS.E [R115+-0x7a380], desc[UR52][R108.64], P4 ;  /* 0x85c800006c737fae */ /* 0x000fe8000a121874 */
[----:B------:R1:W-:Y:S01]  /*37ea0*/  LDGSTS.E [R114+-0x79f80], desc[UR52][R110.64], P4 ;  /* 0x860800006e727fae */ /* 0x0003e2000a121874 */
[----:B----4-:R-:W-:-:S04]  /*37eb0*/  IMAD.WIDE R116, R4, 0x4, R120 ;  /* 0x0000000404747825 */ /* 0x010fc800078e0278 */
[C---:B-1----:R-:W-:Y:S02]  /*37ec0*/  IMAD.WIDE R114, R4.reuse, 0x4, R224 ;  /* 0x0000000404727825 */ /* 0x042fe400078e02e0 */
[----:B------:R-:W4:Y:S04]  /*37ed0*/  LDL.LU.64 R224, [R1+0xa10] ;  /* 0x000a100001e07983 */ /* 0x000f280000300a00 */
[----:B------:R-:W4:Y:S04]  /*37ee0*/  LDL.LU.64 R140, [R1+0x9d8] ;  /* 0x0009d800018c7983 */ /* 0x000f280000300a00 */
[----:B------:R-:W4:Y:S01]  /*37ef0*/  LDL.LU.64 R130, [R1+0x9a8] ;  /* 0x0009a80001827983 */ /* 0x000f220000300a00 */
[----:B---3--:R-:W-:-:S03]  /*37f00*/  IMAD.WIDE R120, R4, 0x4, R6 ;  /* 0x0000000404787825 */ /* 0x008fc600078e0206 */
[----:B------:R-:W3:Y:S04]  /*37f10*/  LDL.LU.64 R6, [R1+0x978] ;  /* 0x0009780001067983 */ /* 0x000ee80000300a00 */
[----:B------:R-:W3:Y:S04]  /*37f20*/  LDL.LU.64 R138, [R1+0x948] ;  /* 0x00094800018a7983 */ /* 0x000ee80000300a00 */
[----:B------:R-:W3:Y:S01]  /*37f30*/  LDL.LU.64 R250, [R1+0x920] ;  /* 0x0009200001fa7983 */ /* 0x000ee20000300a00 */
[----:B------:R-:W-:Y:S01]  /*37f40*/  IMAD.WIDE R112, R4, 0x4, R112 ;  /* 0x0000000404707825 */ /* 0x000fe200078e0270 */
[----:B------:R-:W-:-:S02]  /*37f50*/  IADD3 R123, R244, 0x100000, RZ ;  /* 0x00100000f47b7810 */ /* 0x000fc40007ffe0ff */
[----:B------:R-:W3:Y:S01]  /*37f60*/  LDL.LU.64 R136, [R1+0x8e8] ;  /* 0x0008e80001887983 */ /* 0x000ee20000300a00 */
[C---:B------:R-:W-:Y:S02]  /*37f70*/  VIADD R124, R244.reuse, 0x100000 ;  /* 0x00100000f47c7836 */ /* 0x040fe40000000000 */
[----:B------:R-:W-:Y:S01]  /*37f80*/  VIADD R122, R244, 0x100000 ;  /* 0x00100000f47a7836 */ /* 0x000fe20000000000 */
[----:B------:R-:W-:Y:S01]  /*37f90*/  LDGSTS.E [R5+-0x79b80], desc[UR52][R112.64], P4 ;  /* 0x8648000070057fae */ /* 0x000fe2000a121874 */
[----:B------:R-:W-:-:S03]  /*37fa0*/  IMAD.WIDE R118, R4, 0x4, R118 ;  /* 0x0000000404767825 */ /* 0x000fc600078e0276 */
[----:B------:R1:W-:Y:S01]  /*37fb0*/  LDGSTS.E [R124+-0x79780], desc[UR52][R114.64], P4 ;  /* 0x86880000727c7fae */ /* 0x0003e2000a121874 */
[----:B------:R-:W-:-:S03]  /*37fc0*/  VIADD R128, R244, 0x100000 ;  /* 0x00100000f4807836 */ /* 0x000fc60000000000 */
[----:B------:R-:W-:Y:S04]  /*37fd0*/  LDGSTS.E [R123+-0x79380], desc[UR52][R116.64], P4 ;  /* 0x86c80000747b7fae */ /* 0x000fe8000a121874 */
[----:B------:R1:W-:Y:S02]  /*37fe0*/  LDGSTS.E [R122+-0x78f80], desc[UR52][R118.64], P4 ;  /* 0x87080000767a7fae */ /* 0x0003e4000a121874 */
[C---:B-1----:R-:W-:Y:S02]  /*37ff0*/  IMAD.WIDE R124, R4.reuse, 0x4, R240 ;  /* 0x00000004047c7825 */ /* 0x042fe400078e02f0 */
[----:B------:R1:W-:Y:S02]  /*38000*/  LDGSTS.E [R5+-0x78b80], desc[UR52][R120.64], P4 ;  /* 0x8748000078057fae */ /* 0x0003e4000a121874 */
[----:B------:R-:W-:-:S05]  /*38010*/  IMAD.WIDE R122, R4, 0x4, R132 ;  /* 0x00000004047a7825 */ /* 0x000fca00078e0284 */
[----:B------:R4:W-:Y:S01]  /*38020*/  LDGSTS.E [R128+-0x78780], desc[UR52][R122.64], P4 ;  /* 0x878800007a807fae */ /* 0x0009e2000a121874 */
[----:B------:R-:W-:Y:S01]  /*38030*/  VIADD R127, R244, 0x100000 ;  /* 0x00100000f47f7836 */ /* 0x000fe20000000000 */
[C---:B------:R-:W-:Y:S01]  /*38040*/  IADD3 R126, R243.reuse, 0x100000, RZ ;  /* 0x00100000f37e7810 */ /* 0x040fe20007ffe0ff */
[C---:B-1----:R-:W-:Y:S02]  /*38050*/  VIADD R5, R243.reuse, 0x100000 ;  /* 0x00100000f3057836 */ /* 0x042fe40000000000 */
[C---:B------:R-:W-:Y:S01]  /*38060*/  IMAD.WIDE R232, R4.reuse, 0x4, R232 ;  /* 0x0000000404e87825 */ /* 0x040fe200078e02e8 */
[----:B------:R-:W-:Y:S03]  /*38070*/  LDGSTS.E [R127+-0x78380], desc[UR52][R124.64], P4 ;  /* 0x87c800007c7f7fae */ /* 0x000fe6000a121874 */
[----:B------:R-:W-:Y:S02]  /*38080*/  VIADD R134, R243, 0x100000 ;  /* 0x00100000f3867836 */ /* 0x000fe40000000000 */
[----:B--2---:R-:W-:-:S02]  /*38090*/  IMAD.WIDE R240, R4, 0x4, R222 ;  /* 0x0000000404f07825 */ /* 0x004fc400078e02de */
[----:B------:R-:W2:Y:S04]  /*380a0*/  LDL.LU.64 R222, [R1+0x8c0] ;  /* 0x0008c00001de7983 */ /* 0x000ea80000300a00 */
[----:B------:R-:W2:Y:S04]  /*380b0*/  LDL.LU.64 R156, [R1+0x888] ;  /* 0x00088800019c7983 */ /* 0x000ea80000300a00 */
[----:B------:R-:W2:Y:S04]  /*380c0*/  LDL.LU.64 R146, [R1+0x6e8] ;  /* 0x0006e80001927983 */ /* 0x000ea80000300a00 */
[----:B------:R-:W2:Y:S04]  /*380d0*/  LDL.LU.64 R144, [R1+0x6a8] ;  /* 0x0006a80001907983 */ /* 0x000ea80000300a00 */
[----:B------:R-:W-:Y:S04]  /*380e0*/  LDGSTS.E [R126+-0x7ff00], desc[UR52][R240.64], P4 ;  /* 0x80100000f07e7fae */ /* 0x000fe8000a121874 */
[----:B------:R-:W-:Y:S01]  /*380f0*/  LDGSTS.E [R5+-0x7fb00], desc[UR52][R232.64], P4 ;  /* 0x80500000e8057fae */ /* 0x000fe2000a121874 */
[----:B----4-:R-:W-:-:S04]  /*38100*/  IMAD.WIDE R128, R4, 0x4, R130 ;  /* 0x0000000404807825 */ /* 0x010fc800078e0282 */
[C---:B---3--:R-:W-:Y:S02]  /*38110*/  IMAD.WIDE R130, R4.reuse, 0x4, R6 ;  /* 0x0000000404827825 */ /* 0x048fe400078e0206 */
[----:B------:R-:W3:Y:S02]  /*38120*/  LDL.LU.64 R6, [R1+0x668] ;  /* 0x0006680001067983 */ /* 0x000ee40000300a00 */
[C---:B------:R-:W-:Y:S02]  /*38130*/  IMAD.WIDE R224, R4.reuse, 0x4, R224 ;  /* 0x0000000404e07825 */ /* 0x040fe400078e02e0 */
[----:B------:R-:W4:Y:S04]  /*38140*/  LDL.LU.64 R154, [R1+0x628] ;  /* 0x00062800019a7983 */ /* 0x000f280000300a00 */
[----:B------:R1:W-:Y:S04]  /*38150*/  LDGSTS.E [R134+-0x7f700], desc[UR52][R224.64], P4 ;  /* 0x80900000e0867fae */ /* 0x0003e8000a121874 */
[----:B------:R-:W4:Y:S01]  /*38160*/  LDL.LU.64 R152, [R1+0x5e8] ;  /* 0x0005e80001987983 */ /* 0x000f220000300a00 */
[----:B-1----:R-:W-:-:S03]  /*38170*/  IMAD.WIDE R134, R4, 0x4, R250 ;  /* 0x0000000404867825 */ /* 0x002fc600078e02fa */
[----:B------:R-:W4:Y:S01]  /*38180*/  LDL.LU.64 R250, [R1+0x5a8] ;  /* 0x0005a80001fa7983 */ /* 0x000f220000300a00 */
[C---:B------:R-:W-:Y:S01]  /*38190*/  IADD3 R132, R243.reuse, 0x100000, RZ ;  /* 0x00100000f3847810 */ /* 0x040fe20007ffe0ff */
[----:B------:R-:W-:Y:S02]  /*381a0*/  VIADD R133, R243, 0x100000 ;  /* 0x00100000f3857836 */ /* 0x000fe40000000000 */
[----:B------:R-:W-:-:S05]  /*381b0*/  IMAD.WIDE R126, R4, 0x4, R140 ;  /* 0x00000004047e7825 */ /* 0x000fca00078e028c */
[----:B------:R-:W-:Y:S01]  /*381c0*/  LDGSTS.E [R133+-0x7f300], desc[UR52][R126.64], P4 ;  /* 0x80d000007e857fae */ /* 0x000fe2000a121874 */
[----:B------:R-:W-:-:S03]  /*381d0*/  VIADD R142, R243, 0x100000 ;  /* 0x00100000f38e7836 */ /* 0x000fc60000000000 */
[----:B------:R1:W-:Y:S04]  /*381e0*/  LDGSTS.E [R132+-0x7ef00], desc[UR52][R128.64], P4 ;  /* 0x8110000080847fae */ /* 0x0003e8000a121874 */
[----:B------:R-:W-:Y:S01]  /*381f0*/  LDGSTS.E [R5+-0x7eb00], desc[UR52][R130.64], P4 ;  /* 0x8150000082057fae */ /* 0x000fe2000a121874 */
[----:B-1----:R-:W-:-:S05]  /*38200*/  IMAD.WIDE R132, R4, 0x4, R138 ;  /* 0x0000000404847825 */ /* 0x002fca00078e028a */
[----:B------:R1:W-:Y:S01]  /*38210*/  LDGSTS.E [R142+-0x7e700], desc[UR52][R132.64], P4 ;  /* 0x81900000848e7fae */ /* 0x0003e2000a121874 */
[C---:B------:R-:W-:Y:S02]  /*38220*/  VIADD R141, R243.reuse, 0x100000 ;  /* 0x00100000f38d7836 */ /* 0x040fe40000000000 */
[C---:B------:R-:W-:Y:S02]  /*38230*/  VIADD R140, R243.reuse, 0x100000 ;  /* 0x00100000f38c7836 */ /* 0x040fe40000000000 */
[----:B------:R-:W-:Y:S01]  /*38240*/  IMAD.WIDE R136, R4, 0x4, R136 ;  /* 0x0000000404887825 */ /* 0x000fe200078e0288 */
[----:B------:R-:W-:Y:S01]  /*38250*/  LDGSTS.E [R141+-0x7e300], desc[UR52][R134.64], P4 ;  /* 0x81d00000868d7fae */ /* 0x000fe2000a121874 */
[----:B------:R-:W-:-:S03]  /*38260*/  IADD3 R150, R243, 0x100000, RZ ;  /* 0x00100000f3967810 */ /* 0x000fc60007ffe0ff */
[----:B------:R1:W-:Y:S01]  /*38270*/  LDGSTS.E [R140+-0x7df00], desc[UR52][R136.64], P4 ;  /* 0x82100000888c7fae */ /* 0x0003e2000a121874 */
[----:B--2---:R-:W-:-:S03]  /*38280*/  IMAD.WIDE R138, R4, 0x4, R222 ;  /* 0x00000004048a7825 */ /* 0x004fc600078e02de */
[----:B------:R-:W2:Y:S04]  /*38290*/  LDL.LU.64 R222, [R1+0x568] ;  /* 0x0005680001de7983 */ /* 0x000ea80000300a00 */
[----:B------:R-:W2:Y:S01]  /*382a0*/  LDL.LU.64 R172, [R1+0x528] ;  /* 0x0005280001ac7983 */ /* 0x000ea20000300a00 */
[----:B-1----:R-:W-:-:S03]  /*382b0*/  IMAD.WIDE R142, R4, 0x4, R146 ;  /* 0x00000004048e7825 */ /* 0x002fc600078e0292 */
[----:B------:R-:W2:Y:S04]  /*382c0*/  LDL.LU.64 R162, [R1+0x4f8] ;  /* 0x0004f80001a27983 */ /* 0x000ea80000300a00 */
[----:B------:R-:W2:Y:S01]  /*382d0*/  LDL.LU.64 R160, [R1+0x4a8] ;  /* 0x0004a80001a07983 */ /* 0x000ea20000300a00 */
[----:B------:R-:W-:-:S03]  /*382e0*/  IMAD.WIDE R140, R4, 0x4, R156 ;  /* 0x00000004048c7825 */ /* 0x000fc600078e029c */
[----:B------:R-:W-:Y:S04]  /*382f0*/  LDGSTS.E [R5+-0x7db00], desc[UR52][R138.64], P4 ;  /* 0x825000008a057fae */ /* 0x000fe8000a121874 */
[----:B------:R4:W-:Y:S01]  /*38300*/  LDGSTS.E [R150+-0x7d700], desc[UR52][R140.64], P4 ;  /* 0x829000008c967fae */ /* 0x0009e2000a121874 */
[----:B---3--:R-:W-:-:S03]  /*38310*/  IMAD.WIDE R146, R4, 0x4, R6 ;  /* 0x0000000404927825 */ /* 0x008fc600078e0206 */
[----:B------:R-:W3:Y:S04]  /*38320*/  LDL.LU.64 R6, [R1+0x468] ;  /* 0x0004680001067983 */ /* 0x000ee80000300a00 */
[----:B------:R-:W3:Y:S01]  /*38330*/  LDL.LU.64 R180, [R1+0x430] ;  /* 0x0004300001b47983 */ /* 0x000ee20000300a00 */
[----:B----4-:R-:W-:-:S04]  /*38340*/  IMAD.WIDE R150, R4, 0x4, R152 ;  /* 0x0000000404967825 */ /* 0x010fc800078e0298 */
[C---:B------:R-:W-:Y:S02]  /*38350*/  IMAD.WIDE R152, R4.reuse, 0x4, R250 ;  /* 0x0000000404987825 */ /* 0x040fe400078e02fa */
[----:B------:R-:W4:Y:S02]  /*38360*/  LDL.LU.64 R250, [R1+0x408] ;  /* 0x0004080001fa7983 */ /* 0x000f240000300a00 */
[C---:B------:R-:W-:Y:S02]  /*38370*/  VIADD R149, R243.reuse, 0x100000 ;  /* 0x00100000f3957836 */ /* 0x040fe40000000000 */
[----:B------:R-:W-:Y:S01]  /*38380*/  VIADD R148, R243, 0x100000 ;  /* 0x00100000f3947836 */ /* 0x000fe20000000000 */
[----:B------:R-:W4:Y:S01]  /*38390*/  LDL.LU.64 R168, [R1+0x3e8] ;  /* 0x0003e80001a87983 */ /* 0x000f220000300a00 */
[----:B------:R-:W-:-:S03]  /*383a0*/  IMAD.WIDE R144, R4, 0x4, R144 ;  /* 0x0000000404907825 */ /* 0x000fc600078e0290 */
[----:B------:R-:W-:Y:S01]  /*383b0*/  LDGSTS.E [R149+-0x7d300], desc[UR52][R142.64], P4 ;  /* 0x82d000008e957fae */ /* 0x000fe2000a121874 */
[----:B------:R-:W-:-:S03]  /*383c0*/  VIADD R158, R243, 0x100000 ;  /* 0x00100000f39e7836 */ /* 0x000fc60000000000 */
[----:B------:R1:W-:Y:S04]  /*383d0*/  LDGSTS.E [R148+-0x7cf00], desc[UR52][R144.64], P4 ;  /* 0x8310000090947fae */ /* 0x0003e8000a121874 */
[----:B------:R-:W4:Y:S04]  /*383e0*/  LDL.LU.64 R170, [R1+0x3a0] ;  /* 0x0003a00001aa7983 */ /* 0x000f280000300a00 */
[----:B------:R-:W-:Y:S01]  /*383f0*/  LDGSTS.E [R5+-0x7cb00], desc[UR52][R146.64], P4 ;  /* 0x8350000092057fae */ /* 0x000fe2000a121874 */
[----:B-1----:R-:W-:-:S05]  /*38400*/  IMAD.WIDE R148, R4, 0x4, R154 ;  /* 0x0000000404947825 */ /* 0x002fca00078e029a */
[----:B------:R1:W-:Y:S01]  /*38410*/  LDGSTS.E [R158+-0x7c700], desc[UR52][R148.64], P4 ;  /* 0x83900000949e7fae */ /* 0x0003e2000a121874 */
[C---:B------:R-:W-:Y:S01]  /*38420*/  IADD3 R157, R243.reuse, 0x100000, RZ ;  /* 0x00100000f39d7810 */ /* 0x040fe20007ffe0ff */
[C---:B------:R-:W-:Y:S02]  /*38430*/  VIADD R156, R243.reuse, 0x100000 ;  /* 0x00100000f39c7836 */ /* 0x040fe40000000000 */
[----:B------:R-:W-:Y:S02]  /*38440*/  VIADD R166, R243, 0x100000 ;  /* 0x00100000f3a67836 */ /* 0x000fe40000000000 */
[----:B------:R-:W-:Y:S04]  /*38450*/  LDGSTS.E [R157+-0x7c300], desc[UR52][R150.64], P4 ;  /* 0x83d00000969d7fae */ /* 0x000fe8000a121874 */
[----:B------:R1:W-:Y:S01]  /*38460*/  LDGSTS.E [R156+-0x7bf00], desc[UR52][R152.64], P4 ;  /* 0x84100000989c7fae */ /* 0x0003e2000a121874 */
[----:B--2---:R-:W-:-:S03]  /*38470*/  IMAD.WIDE R154, R4, 0x4, R222 ;  /* 0x00000004049a7825 */ /* 0x004fc600078e02de */
[----:B------:R-:W2:Y:S04]  /*38480*/  LDL.LU.64 R222, [R1+0x380] ;  /* 0x0003800001de7983 */ /* 0x000ea80000300a00 */
[----:B------:R-:W2:Y:S04]  /*38490*/  LDL.LU.64 R184, [R1+0x358] ;  /* 0x0003580001b87983 */ /* 0x000ea80000300a00 */
[----:B------:R-:W2:Y:S01]  /*384a0*/  LDL.LU.64 R176, [R1+0x348] ;  /* 0x0003480001b07983 */ /* 0x000ea20000300a00 */
[----:B-1----:R-:W-:-:S03]  /*384b0*/  IMAD.WIDE R158, R4, 0x4, R162 ;  /* 0x00000004049e7825 */ /* 0x002fc600078e02a2 */
[----:B------:R-:W2:Y:S01]  /*384c0*/  LDL.LU.64 R178, [R1+0x338] ;  /* 0x0003380001b27983 */ /* 0x000ea20000300a00 */
[----:B------:R-:W-:-:S03]  /*384d0*/  IMAD.WIDE R156, R4, 0x4, R172 ;  /* 0x00000004049c7825 */ /* 0x000fc600078e02ac */
[----:B------:R-:W-:Y:S04]  /*384e0*/  LDGSTS.E [R5+-0x7bb00], desc[UR52][R154.64], P4 ;  /* 0x845000009a057fae */ /* 0x000fe8000a121874 */
[----:B------:R4:W-:Y:S01]  /*384f0*/  LDGSTS.E [R166+-0x7b700], desc[UR52][R156.64], P4 ;  /* 0x849000009ca67fae */ /* 0x0009e2000a121874 */
[----:B---3--:R-:W-:-:S03]  /*38500*/  IMAD.WIDE R162, R4, 0x4, R6 ;  /* 0x0000000404a27825 */ /* 0x008fc600078e0206 */
[----:B------:R-:W3:Y:S04]  /*38510*/  LDL.LU.64 R6, [R1+0x320] ;  /* 0x0003200001067983 */ /* 0x000ee80000300a00 */
[----:B------:R-:W3:Y:S01]  /*38520*/  LDL.LU.64 R190, [R1+0x300] ;  /* 0x0003000001be7983 */ /* 0x000ee20000300a00 */
[----:B----4-:R-:W-:-:S03]  /*38530*/  IMAD.WIDE R166, R4, 0x4, R250 ;  /* 0x0000000404a67825 */ /* 0x010fc600078e02fa */
[----:B------:R-:W4:Y:S01]  /*38540*/  LDL.LU.64 R250, [R1+0xb38] ;  /* 0x000b380001fa7983 */ /* 0x000f220000300a00 */
[C---:B------:R-:W-:Y:S01]  /*38550*/  IADD3 R164, R243.reuse, 0x100000, RZ ;  /* 0x00100000f3a47810 */ /* 0x040fe20007ffe0ff */
[----:B------:R-:W-:Y:S02]  /*38560*/  VIADD R165, R243, 0x100000 ;  /* 0x00100000f3a57836 */ /* 0x000fe40000000000 */
[----:B------:R-:W-:-:S03]  /*38570*/  IMAD.WIDE R160, R4, 0x4, R160 ;  /* 0x0000000404a07825 */ /* 0x000fc600078e02a0 */
[----:B------:R-:W-:Y:S01]  /*38580*/  LDGSTS.E [R165+-0x7b300], desc[UR52][R158.64], P4 ;  /* 0x84d000009ea57fae */ /* 0x000fe2000a121874 */
[----:B------:R-:W-:-:S03]  /*38590*/  VIADD R174, R243, 0x100000 ;  /* 0x00100000f3ae7836 */ /* 0x000fc60000000000 */
[----:B------:R1:W-:Y:S01]  /*385a0*/  LDGSTS.E [R164+-0x7af00], desc[UR52][R160.64], P4 ;  /* 0x85100000a0a47fae */ /* 0x0003e2000a121874 */
[C---:B------:R-:W-:Y:S02]  /*385b0*/  VIADD R173, R243.reuse, 0x100000 ;  /* 0x00100000f3ad7836 */ /* 0x040fe40000000000 */
[----:B------:R-:W-:Y:S01]  /*385c0*/  VIADD R172, R243, 0x100000 ;  /* 0x00100000f3ac7836 */ /* 0x000fe20000000000 */
[----:B------:R-:W-:Y:S01]  /*385d0*/  LDGSTS.E [R5+-0x7ab00], desc[UR52][R162.64], P4 ;  /* 0x85500000a2057fae */ /* 0x000fe2000a121874 */
[----:B------:R-:W-:-:S04]  /*385e0*/  IMAD.WIDE R168, R4, 0x4, R168 ;  /* 0x0000000404a87825 */ /* 0x000fc800078e02a8 */
[----:B-1----:R-:W-:Y:S01]  /*385f0*/  IMAD.WIDE R164, R4, 0x4, R180 ;  /* 0x0000000404a47825 */ /* 0x002fe200078e02b4 */
[----:B------:R-:W-:-:S04]  /*38600*/  IADD3 R182, R243, 0x100000, RZ ;  /* 0x00100000f3b67810 */ /* 0x000fc80007ffe0ff */
[----:B------:R-:W-:Y:S01]  /*38610*/  LDGSTS.E [R174+-0x7a700], desc[UR52][R164.64], P4 ;  /* 0x85900000a4ae7fae */ /* 0x000fe2000a121874 */
[----:B------:R-:W-:-:S03]  /*38620*/  IMAD.WIDE R170, R4, 0x4, R170 ;  /* 0x0000000404aa7825 */ /* 0x000fc600078e02aa */
[----:B------:R-:W-:Y:S01]  /*38630*/  LDGSTS.E [R173+-0x7a300], desc[UR52][R166.64], P4 ;  /* 0x85d00000a6ad7fae */ /* 0x000fe2000a121874 */
[----:B------:R-:W-:-:S03]  /*38640*/  VIADD R181, R243, 0x100000 ;  /* 0x00100000f3b57836 */ /* 0x000fc60000000000 */
[----:B------:R2:W-:Y:S01]  /*38650*/  LDGSTS.E [R172+-0x79f00], desc[UR52][R168.64], P4 ;  /* 0x86100000a8ac7fae */ /* 0x0005e2000a121874 */
[----:B------:R-:W-:-:S03]  /*38660*/  VIADD R180, R243, 0x100000 ;  /* 0x00100000f3b47836 */ /* 0x000fc60000000000 */
[----:B------:R-:W-:Y:S01]  /*38670*/  LDGSTS.E [R5+-0x79b00], desc[UR52][R170.64], P4 ;  /* 0x86500000aa057fae */ /* 0x000fe2000a121874 */
[----:B--2---:R-:W-:-:S03]  /*38680*/  IMAD.WIDE R172, R4, 0x4, R222 ;  /* 0x0000000404ac7825 */ /* 0x004fc600078e02de */
[----:B------:R-:W2:Y:S01]  /*38690*/  LDL.LU.64 R222, [R1+0xae8] ;  /* 0x000ae80001de7983 */ /* 0x000ea20000300a00 */
[----:B------:R-:W-:-:S03]  /*386a0*/  IMAD.WIDE R174, R4, 0x4, R184 ;  /* 0x0000000404ae7825 */ /* 0x000fc600078e02b8 */
[----:B------:R-:W2:Y:S01]  /*386b0*/  LDL.LU.64 R200, [R1+0xac0] ;  /* 0x000ac00001c87983 */ /* 0x000ea20000300a00 */
[----:B------:R-:W-:-:S03]  /*386c0*/  IMAD.WIDE R176, R4, 0x4, R176 ;  /* 0x0000000404b07825 */ /* 0x000fc600078e02b0 */
[----:B------:R-:W2:Y:S04]  /*386d0*/  LDL.LU.64 R198, [R1+0xa98] ;  /* 0x000a980001c67983 */ /* 0x000ea80000300a00 */
[----:B------:R-:W-:Y:S04]  /*386e0*/  LDGSTS.E [R182+-0x79700], desc[UR52][R172.64], P4 ;  /* 0x86900000acb67fae */ /* 0x000fe8000a121874 */
[----:B------:R-:W-:Y:S04]  /*386f0*/  LDGSTS.E [R181+-0x79300], desc[UR52][R174.64], P4 ;  /* 0x86d00000aeb57fae */ /* 0x000fe8000a121874 */
[----:B------:R3:W-:Y:S04]  /*38700*/  LDGSTS.E [R180+-0x78f00], desc[UR52][R176.64], P4 ;  /* 0x87100000b0b47fae */ /* 0x0007e8000a121874 */
[----:B------:R-:W2:Y:S01]  /*38710*/  LDL.LU.64 R188, [R1+0xa60] ;  /* 0x000a600001bc7983 */ /* 0x000ea20000300a00 */
[----:B---3--:R-:W-:-:S03]  /*38720*/  IMAD.WIDE R180, R4, 0x4, R6 ;  /* 0x0000000404b47825 */ /* 0x008fc600078e0206 */
[----:B------:R-:W3:Y:S04]  /*38730*/  LDL.LU.64 R6, [R1+0xa30] ;  /* 0x000a300001067983 */ /* 0x000ee80000300a00 */
[----:B------:R-:W3:Y:S04]  /*38740*/  LDL.LU.64 R206, [R1+0x9f8] ;  /* 0x0009f80001ce7983 */ /* 0x000ee80000300a00 */
[----:B------:R-:W3:Y:S04]  /*38750*/  LDL.LU.64 R194, [R1+0x9c0] ;  /* 0x0009c00001c27983 */ /* 0x000ee80000300a00 */
[----:B------:R-:W3:Y:S01]  /*38760*/  LDL.LU.64 R196, [R1+0x990] ;  /* 0x0009900001c47983 */ /* 0x000ee20000300a00 */
[----:B----4-:R-:W-:-:S03]  /*38770*/  IMAD.WIDE R238, R4, 0x4, R250 ;  /* 0x0000000404ee7825 */ /* 0x010fc600078e02fa */
[----:B------:R-:W4:Y:S01]  /*38780*/  LDL.LU.64 R250, [R1+0x960] ;  /* 0x0009600001fa7983 */ /* 0x000f220000300a00 */
[C---:B------:R-:W-:Y:S01]  /*38790*/  IMAD.WIDE R178, R4.reuse, 0x4, R178 ;  /* 0x0000000404b27825 */ /* 0x040fe200078e02b2 */
[C---:B------:R-:W-:Y:S02]  /*387a0*/  IADD3 R185, R243.reuse, 0x100000, RZ ;  /* 0x00100000f3b97810 */ /* 0x040fe40007ffe0ff */
[----:B------:R-:W4:Y:S01]  /*387b0*/  LDL.LU.64 R214, [R1+0x930] ;  /* 0x0009300001d67983 */ /* 0x000f220000300a00 */
[----:B------:R-:W-:Y:S02]  /*387c0*/  VIADD R186, R243, 0x100000 ;  /* 0x00100000f3ba7836 */ /* 0x000fe40000000000 */
[----:B------:R-:W-:Y:S01]  /*387d0*/  IMAD.WIDE R182, R4, 0x4, R190 ;  /* 0x0000000404b67825 */ /* 0x000fe200078e02be */
[----:B------:R1:W-:Y:S03]  /*387e0*/  LDGSTS.E [R5+-0x78b00], desc[UR52][R178.64], P4 ;  /* 0x87500000b2057fae */ /* 0x0003e6000a121874 */
[----:B------:R-:W-:Y:S01]  /*387f0*/  VIADD R184, R242, 0x100000 ;  /* 0x00100000f2b87836 */ /* 0x000fe20000000000 */
[----:B------:R-:W-:Y:S01]  /*38800*/  LDGSTS.E [R186+-0x78700], desc[UR52][R180.64], P4 ;  /* 0x87900000b4ba7fae */ /* 0x000fe2000a121874 */
[----:B------:R-:W-:Y:S01]  /*38810*/  IMAD.WIDE R230, R4, 0x4, R230 ;  /* 0x0000000404e67825 */ /* 0x000fe200078e02e6 */
[----:B------:R-:W-:-:S02]  /*38820*/  IADD3 R191, R242, 0x100000, RZ ;  /* 0x00100000f2bf7810 */ /* 0x000fc40007ffe0ff */
[----:B------:R-:W-:Y:S01]  /*38830*/  LDGSTS.E [R185+-0x78300], desc[UR52][R182.64], P4 ;  /* 0x87d00000b6b97fae */ /* 0x000fe2000a121874 */
[C---:B------:R-:W-:Y:S02]  /*38840*/  VIADD R192, R242.reuse, 0x100000 ;  /* 0x00100000f2c07836 */ /* 0x040fe40000000000 */
[C---:B-1----:R-:W-:Y:S01]  /*38850*/  VIADD R5, R242.reuse, 0x100000 ;  /* 0x00100000f2057836 */ /* 0x042fe20000000000 */
[----:B------:R1:W-:Y:S01]  /*38860*/  LDGSTS.E [R184+-0x7fe80], desc[UR52][R238.64], P4 ;  /* 0x80180000eeb87fae */ /* 0x0003e2000a121874 */
[----:B------:R-:W-:-:S03]  /*38870*/  VIADD R190, R242, 0x100000 ;  /* 0x00100000f2be7836 */ /* 0x000fc60000000000 */
[----:B------:R-:W4:Y:S04]  /*38880*/  LDL.LU.64 R202, [R1+0x8f8] ;  /* 0x0008f80001ca7983 */ /* 0x000f280000300a00 */
[----:B------:R-:W-:Y:S04]  /*38890*/  LDGSTS.E [R5+-0x7fa80], desc[UR52][R230.64], P4 ;  /* 0x80580000e6057fae */ /* 0x000fe8000a121874 */
[----:B------:R-:W4:Y:S01]  /*388a0*/  LDL.LU.64 R204, [R1+0x6e0] ;  /* 0x0006e00001cc7983 */ /* 0x000f220000300a00 */
[----:B--2---:R-:W-:-:S04]  /*388b0*/  IMAD.WIDE R222, R4, 0x4, R222 ;  /* 0x0000000404de7825 */ /* 0x004fc800078e02de */
[C---:B-1----:R-:W-:Y:S01]  /*388c0*/  IMAD.WIDE R184, R4.reuse, 0x4, R200 ;  /* 0x0000000404b87825 */ /* 0x042fe200078e02c8 */
[----:B------:R-:W-:Y:S03]  /*388d0*/  LDGSTS.E [R192+-0x7f680], desc[UR52][R222.64], P4 ;  /* 0x80980000dec07fae */ /* 0x000fe6000a121874 */
[----:B------:R-:W-:Y:S01]  /*388e0*/  IMAD.WIDE R186, R4, 0x4, R198 ;  /* 0x0000000404ba7825 */ /* 0x000fe200078e02c6 */
[----:B------:R-:W-:Y:S04]  /*388f0*/  LDGSTS.E [R191+-0x7f280], desc[UR52][R184.64], P4 ;  /* 0x80d80000b8bf7fae */ /* 0x000fe8000a121874 */
[----:B------:R3:W-:Y:S01]  /*38900*/  LDGSTS.E [R190+-0x7ee80], desc[UR52][R186.64], P4 ;  /* 0x81180000babe7fae */ /* 0x0007e2000a121874 */
[C---:B------:R-:W-:Y:S01]  /*38910*/  VIADD R200, R242.reuse, 0x100000 ;  /* 0x00100000f2c87836 */ /* 0x040fe20000000000 */
[C---:B------:R-:W-:Y:S01]  /*38920*/  IADD3 R198, R242.reuse, 0x100000, RZ ;  /* 0x00100000f2c67810 */ /* 0x040fe20007ffe0ff */
[----:B------:R-:W-:-:S02]  /*38930*/  VIADD R199, R242, 0x100000 ;  /* 0x00100000f2c77836 */ /* 0x000fc40000000000 */
[----:B------:R-:W-:-:S05]  /*38940*/  IMAD.WIDE R188, R4, 0x4, R188 ;  /* 0x0000000404bc7825 */ /* 0x000fca00078e02bc */
[----:B------:R-:W-:Y:S01]  /*38950*/  LDGSTS.E [R5+-0x7ea80], desc[UR52][R188.64], P4 ;  /* 0x81580000bc057fae */ /* 0x000fe2000a121874 */
[----:B---3--:R-:W-:-:S03]  /*38960*/  IMAD.WIDE R190, R4, 0x4, R6 ;  /* 0x0000000404be7825 */ /* 0x008fc600078e0206 */
[----:B------:R-:W2:Y:S04]  /*38970*/  LDL.LU.64 R6, [R1+0x6b8] ;  /* 0x0006b80001067983 */ /* 0x000ea80000300a00 */
[----:B------:R-:W3:Y:S01]  /*38980*/  LDL.LU.64 R228, [R1+0x680] ;  /* 0x0006800001e47983 */ /* 0x000ee20000300a00 */
[----:B------:R-:W-:-:S03]  /*38990*/  IMAD.WIDE R192, R4, 0x4, R206 ;  /* 0x0000000404c07825 */ /* 0x000fc600078e02ce */
[----:B------:R-:W3:Y:S01]  /*389a0*/  LDL.LU.64 R210, [R1+0x640] ;  /* 0x0006400001d27983 */ /* 0x000ee20000300a00 */
[----:B------:R-:W-:-:S03]  /*389b0*/  IMAD.WIDE R194, R4, 0x4, R194 ;  /* 0x0000000404c27825 */ /* 0x000fc600078e02c2 */
[----:B------:R-:W-:Y:S04]  /*389c0*/  LDGSTS.E [R200+-0x7e680], desc[UR52][R190.64], P4 ;  /* 0x81980000bec87fae */ /* 0x000fe8000a121874 */
[----:B------:R-:W-:Y:S04]  /*389d0*/  LDGSTS.E [R199+-0x7e280], desc[UR52][R192.64], P4 ;  /* 0x81d80000c0c77fae */ /* 0x000fe8000a121874 */
[----:B------:R4:W-:Y:S04]  /*389e0*/  LDGSTS.E [R198+-0x7de80], desc[UR52][R194.64], P4 ;  /* 0x82180000c2c67fae */ /* 0x0009e8000a121874 */
[----:B------:R-:W3:Y:S01]  /*389f0*/  LDL.LU.64 R212, [R1+0x608] ;  /* 0x0006080001d47983 */ /* 0x000ee20000300a00 */
[----:B----4-:R-:W-:-:S03]  /*38a00*/  IMAD.WIDE R198, R4, 0x4, R250 ;  /* 0x0000000404c67825 */ /* 0x010fc600078e02fa */
[----:B------:R-:W4:Y:S04]  /*38a10*/  LDL.LU.64 R250, [R1+0x5c8] ;  /* 0x0005c80001fa7983 */ /* 0x000f280000300a00 */
[----:B------:R-:W4:Y:S01]  /*38a20*/  LDL.LU.64 R236, [R1+0x598] ;  /* 0x0005980001ec7983 */ /* 0x000f220000300a00 */
[----:B------:R-:W-:-:S03]  /*38a30*/  IMAD.WIDE R196, R4, 0x4, R196 ;  /* 0x0000000404c47825 */ /* 0x000fc600078e02c4 */
[----:B------:R-:W4:Y:S01]  /*38a40*/  LDL.LU.64 R218, [R1+0x560] ;  /* 0x0005600001da7983 */ /* 0x000f220000300a00 */
[C---:B------:R-:W-:Y:S02]  /*38a50*/  VIADD R208, R242.reuse, 0x100000 ;  /* 0x00100000f2d07836 */ /* 0x040fe40000000000 */
[----:B------:R-:W-:Y:S01]  /*38a60*/  VIADD R207, R242, 0x100000 ;  /* 0x00100000f2cf7836 */ /* 0x000fe20000000000 */
[----:B------:R-:W-:Y:S01]  /*38a70*/  LDGSTS.E [R5+-0x7da80], desc[UR52][R196.64], P4 ;  /* 0x82580000c4057fae */ /* 0x000fe2000a121874 */
[----:B------:R-:W-:-:S03]  /*38a80*/  IMAD.WIDE R200, R4, 0x4, R214 ;  /* 0x0000000404c87825 */ /* 0x000fc600078e02d6 */
[----:B------:R-:W4:Y:S01]  /*38a90*/  LDL.LU.64 R220, [R1+0x538] ;  /* 0x0005380001dc7983 */ /* 0x000f220000300a00 */
[----:B------:R-:W-:Y:S02]  /*38aa0*/  VIADD R206, R242, 0x100000 ;  /* 0x00100000f2ce7836 */ /* 0x000fe40000000000 */
[C---:B------:R-:W-:Y:S01]  /*38ab0*/  IMAD.WIDE R202, R4.reuse, 0x4, R202 ;  /* 0x0000000404ca7825 */ /* 0x040fe200078e02ca */
[----:B------:R-:W-:Y:S04]  /*38ac0*/  LDGSTS.E [R208+-0x7d680], desc[UR52][R198.64], P4 ;  /* 0x82980000c6d07fae */ /* 0x000fe8000a121874 */
[----:B------:R-:W-:Y:S04]  /*38ad0*/  LDGSTS.E [R207+-0x7d280], desc[UR52][R200.64], P4 ;  /* 0x82d80000c8cf7fae */ /* 0x000fe8000a121874 */
[----:B------:R2:W-:Y:S01]  /*38ae0*/  LDGSTS.E [R206+-0x7ce80], desc[UR52][R202.64], P4 ;  /* 0x83180000cace7fae */ /* 0x0005e2000a121874 */
[----:B------:R-:W-:Y:S01]  /*38af0*/  IMAD.WIDE R204, R4, 0x4, R204 ;  /* 0x0000000404cc7825 */ /* 0x000fe200078e02cc */
[----:B------:R-:W-:-:S03]  /*38b00*/  IADD3 R216, R242, 0x100000, RZ ;  /* 0x00100000f2d87810 */ /* 0x000fc60007ffe0ff */
[C---:B------:R-:W-:Y:S01]  /*38b10*/  VIADD R215, R242.reuse, 0x100000 ;  /* 0x00100000f2d77836 */ /* 0x040fe20000000000 */
[----:B------:R-:W-:Y:S01]  /*38b20*/  LDGSTS.E [R5+-0x7ca80], desc[UR52][R204.64], P4 ;  /* 0x83580000cc057fae */ /* 0x000fe2000a121874 */
[----:B------:R-:W-:Y:S02]  /*38b30*/  VIADD R214, R242, 0x100000 ;  /* 0x00100000f2d67836 */ /* 0x000fe40000000000 */
[C---:B--2---:R-:W-:Y:S02]  /*38b40*/  IMAD.WIDE R206, R4.reuse, 0x4, R6 ;  /* 0x0000000404ce7825 */ /* 0x044fe400078e0206 */
[----:B------:R-:W2:Y:S02]  /*38b50*/  LDL.LU.64 R6, [R1+0x500] ;  /* 0x0005000001067983 */ /* 0x000ea40000300a00 */
[C---:B---3--:R-:W-:Y:S02]  /*38b60*/  IMAD.WIDE R208, R4.reuse, 0x4, R228 ;  /* 0x0000000404d07825 */ /* 0x048fe400078e02e4 */
[----:B------:R-:W3:Y:S04]  /*38b70*/  LDL.LU.64 R228, [R1+0x4c8] ;  /* 0x0004c80001e47983 */ /* 0x000ee80000300a00 */
[----:B------:R-:W3:Y:S01]  /*38b80*/  LDL.LU.64 R22, [R1+0x4b8] ;  /* 0x0004b80001167983 */ /* 0x000ee20000300a00 */
[----:B------:R-:W-:-:S03]  /*38b90*/  IMAD.WIDE R210, R4, 0x4, R210 ;  /* 0x0000000404d27825 */ /* 0x000fc600078e02d2 */
[----:B------:R-:W3:Y:S04]  /*38ba0*/  LDL.LU.64 R12, [R1+0x488] ;  /* 0x00048800010c7983 */ /* 0x000ee80000300a00 */
[----:B------:R-:W-:Y:S04]  /*38bb0*/  LDGSTS.E [R216+-0x7c680], desc[UR52][R206.64], P4 ;  /* 0x83980000ced87fae */ /* 0x000fe8000a121874 */
[----:B------:R-:W-:Y:S04]  /*38bc0*/  LDGSTS.E [R215+-0x7c280], desc[UR52][R208.64], P4 ;  /* 0x83d80000d0d77fae */ /* 0x000fe8000a121874 */
[----:B------:R4:W-:Y:S02]  /*38bd0*/  LDGSTS.E [R214+-0x7be80], desc[UR52][R210.64], P4 ;  /* 0x84180000d2d67fae */ /* 0x0009e4000a121874 */
[----:B----4-:R-:W-:-:S02]  /*38be0*/  IMAD.WIDE R214, R4, 0x4, R250 ;  /* 0x0000000404d67825 */ /* 0x010fc400078e02fa */
[----:B------:R-:W4:Y:S02]  /*38bf0*/  LDL.LU.64 R250, [R1+0x448] ;  /* 0x0004480001fa7983 */ /* 0x000f240000300a00 */
[C---:B------:R-:W-:Y:S02]  /*38c00*/  IMAD.WIDE R216, R4.reuse, 0x4, R236 ;  /* 0x0000000404d87825 */ /* 0x040fe400078e02ec */
[----:B------:R-:W4:Y:S02]  /*38c10*/  LDL.LU.64 R236, [R1+0x418] ;  /* 0x0004180001ec7983 */ /* 0x000f240000300a00 */
[----:B------:R-:W-:Y:S02]  /*38c20*/  IMAD.WIDE R212, R4, 0x4, R212 ;  /* 0x0000000404d47825 */ /* 0x000fe400078e02d4 */
[----:B------:R-:W4:Y:S02]  /*38c30*/  LDL.LU.64 R18, [R1+0x3f8] ;  /* 0x0003f80001127983 */ /* 0x000f240000300a00 */
[----:B------:R-:W-:-:S02]  /*38c40*/  VIADD R20, R242, 0x100000 ;  /* 0x00100000f2147836 */ /* 0x000fc40000000000 */
[----:B------:R-:W-:Y:S01]  /*38c50*/  LDGSTS.E [R5+-0x7ba80], desc[UR52][R212.64], P4 ;  /* 0x84580000d4057fae */ /* 0x000fe2000a121874 */
[----:B------:R-:W-:Y:S01]  /*38c60*/  IMAD.WIDE R14, R4, 0x4, R220 ;  /* 0x00000004040e7825 */ /* 0x000fe200078e02dc */
[C---:B------:R-:W-:Y:S02]  /*38c70*/  IADD3 R17, R242.reuse, 0x100000, RZ ;  /* 0x00100000f2117810 */ /* 0x040fe40007ffe0ff */
[----:B------:R-:W-:Y:S01]  /*38c80*/  LDGSTS.E [R20+-0x7b680], desc[UR52][R214.64], P4 ;  /* 0x84980000d6147fae */ /* 0x000fe2000a121874 */
[----:B------:R-:W-:Y:S02]  /*38c90*/  VIADD R16, R242, 0x100000 ;  /* 0x00100000f2107836 */ /* 0x000fe40000000000 */
[----:B------:R-:W-:Y:S01]  /*38ca0*/  IMAD.WIDE R218, R4, 0x4, R218 ;  /* 0x0000000404da7825 */ /* 0x000fe200078e02da */
[----:B------:R-:W-:Y:S04]  /*38cb0*/  LDGSTS.E [R17+-0x7b280], desc[UR52][R216.64], P4 ;  /* 0x84d80000d8117fae */ /* 0x000fe8000a121874 */
[----:B------:R-:W-:Y:S04]  /*38cc0*/  LDGSTS.E [R16+-0x7ae80], desc[UR52][R218.64], P4 ;  /* 0x85180000da107fae */ /* 0x000fe8000a121874 */
[----:B------:R-:W4:Y:S04]  /*38cd0*/  LDL.LU.64 R20, [R1+0x3c0] ;  /* 0x0003c00001147983 */ /* 0x000f280000300a00 */
[----:B------:R1:W-:Y:S01]  /*38ce0*/  STL.64 [R1+0xe0], R14 ;  /* 0x0000e00e01007387 */ /* 0x0003e20000100a00 */
[----:B------:R-:W-:-:S03]  /*38cf0*/  VIADD R26, R242, 0x100000 ;  /* 0x00100000f21a7836 */ /* 0x000fc60000000000 */
[----:B------:R1:W-:Y:S02]  /*38d00*/  LDGSTS.E [R5+-0x7aa80], desc[UR52][R14.64], P4 ;  /* 0x855800000e057fae */ /* 0x0003e4000a121874 */
[C---:B-1----:R-:W-:Y:S01]  /*38d10*/  VIADD R15, R242.reuse, 0x100000 ;  /* 0x00100000f20f7836 */ /* 0x042fe20000000000 */
[----:B------:R-:W-:Y:S01]  /*38d20*/  IADD3 R14, R242, 0x100000, RZ ;  /* 0x00100000f20e7810 */ /* 0x000fe20007ffe0ff */
[C---:B--2---:R-:W-:Y:S02]  /*38d30*/  IMAD.WIDE R220, R4.reuse, 0x4, R6 ;  /* 0x0000000404dc7825 */ /* 0x044fe400078e0206 */
[----:B------:R-:W2:Y:S02]  /*38d40*/  LDL.LU.64 R6, [R1+0x390] ;  /* 0x0003900001067983 */ /* 0x000ea40000300a00 */
[C---:B---3--:R-:W-:Y:S02]  /*38d50*/  IMAD.WIDE R16, R4.reuse, 0x4, R228 ;  /* 0x0000000404107825 */ /* 0x048fe400078e02e4 */
[----:B------:R-:W3:Y:S02]  /*38d60*/  LDL.LU.64 R228, [R1+0x368] ;  /* 0x0003680001e47983 */ /* 0x000ee40000300a00 */
[----:B------:R-:W-:-:S02]  /*38d70*/  IMAD.WIDE R24, R4, 0x4, R22 ;  /* 0x0000000404187825 */ /* 0x000fc400078e0216 */
[----:B------:R4:W-:Y:S04]  /*38d80*/  STL.64 [R1+0x100], R220 ;  /* 0x000100dc01007387 */ /* 0x0009e80000100a00 */
[----:B------:R-:W3:Y:S01]  /*38d90*/  LDL.LU.64 R22, [R1+0xbc8] ;  /* 0x000bc80001167983 */ /* 0x000ee20000300a00 */
[----:B------:R-:W-:-:S03]  /*38da0*/  IMAD.WIDE R12, R4, 0x4, R12 ;  /* 0x00000004040c7825 */ /* 0x000fc600078e020c */
[----:B------:R1:W-:Y:S04]  /*38db0*/  STL.64 [R1+0x120], R16 ;  /* 0x0001201001007387 */ /* 0x0003e80000100a00 */
[----:B------:R4:W-:Y:S04]  /*38dc0*/  LDGSTS.E [R26+-0x7a680], desc[UR52][R220.64], P4 ;  /* 0x85980000dc1a7fae */ /* 0x0009e8000a121874 */
[----:B------:R1:W-:Y:S04]  /*38dd0*/  STL.64 [R1+0x140], R24 ;  /* 0x0001401801007387 */ /* 0x0003e80000100a00 */
[----:B------:R-:W-:Y:S04]  /*38de0*/  LDGSTS.E [R15+-0x7a280], desc[UR52][R16.64], P4 ;  /* 0x85d80000100f7fae */ /* 0x000fe8000a121874 */
[----:B------:R1:W-:Y:S01]  /*38df0*/  LDGSTS.E [R14+-0x79e80], desc[UR52][R24.64], P4 ;  /* 0x86180000180e7fae */ /* 0x0003e2000a121874 */
[----:B----4-:R-:W-:-:S03]  /*38e00*/  IMAD.WIDE R220, R4, 0x4, R250 ;  /* 0x0000000404dc7825 */ /* 0x010fc600078e02fa */
[----:B------:R4:W-:Y:S04]  /*38e10*/  LDGSTS.E [R5+-0x79a80], desc[UR52][R12.64], P4 ;  /* 0x865800000c057fae */ /* 0x0009e8000a121874 */
[----:B-1----:R-:W3:Y:S04]  /*38e20*/  LDL.LU.64 R16, [R1+0xba8] ;  /* 0x000ba80001107983 */ /* 0x002ee80000300a00 */
[----:B------:R4:W-:Y:S04]  /*38e30*/  STL.64 [R1+0x160], R12 ;  /* 0x0001600c01007387 */ /* 0x0009e80000100a00 */
[----:B------:R-:W3:Y:S01]  /*38e40*/  LDL.LU.64 R250, [R1+0xb88] ;  /* 0x000b880001fa7983 */ /* 0x000ee20000300a00 */
[----:B------:R-:W-:-:S03]  /*38e50*/  IMAD.WIDE R14, R4, 0x4, R236 ;  /* 0x00000004040e7825 */ /* 0x000fc600078e02ec */
[----:B------:R-:W3:Y:S01]  /*38e60*/  LDL.LU.64 R236, [R1+0xb68] ;  /* 0x000b680001ec7983 */ /* 0x000ee20000300a00 */
[----:B------:R-:W-:-:S03]  /*38e70*/  IMAD.WIDE R24, R4, 0x4, R18 ;  /* 0x0000000404187825 */ /* 0x000fc600078e0212 */
[----:B------:R-:W-:Y:S01]  /*38e80*/  STL.64 [R1+0x180], R220 ;  /* 0x000180dc01007387 */ /* 0x000fe20000100a00 */
[----:B----4-:R-:W-:-:S03]  /*38e90*/  VIADD R13, R242, 0x100000 ;  /* 0x00100000f20d7836 */ /* 0x010fc60000000000 */
[----:B------:R-:W4:Y:S01]  /*38ea0*/  LDL.LU.64 R18, [R1+0xb48] ;  /* 0x000b480001127983 */ /* 0x000f220000300a00 */
[----:B------:R-:W-:-:S03]  /*38eb0*/  IMAD.WIDE R20, R4, 0x4, R20 ;  /* 0x0000000404147825 */ /* 0x000fc600078e0214 */
[----:B------:R1:W-:Y:S04]  /*38ec0*/  STL.64 [R1+0x198], R14 ;  /* 0x0001980e01007387 */ /* 0x0003e80000100a00 */
[----:B------:R-:W-:Y:S04]  /*38ed0*/  LDGSTS.E [R26+-0x79680], desc[UR52][R220.64], P4 ;  /* 0x86980000dc1a7fae */ /* 0x000fe8000a121874 */
[----:B------:R-:W-:Y:S04]  /*38ee0*/  STL.64 [R1+0x1a0], R24 ;  /* 0x0001a01801007387 */ /* 0x000fe80000100a00 */
[----:B------:R-:W-:Y:S01]  /*38ef0*/  LDGSTS.E [R13+-0x79280], desc[UR52][R14.64], P4 ;  /* 0x86d800000e0d7fae */ /* 0x000fe2000a121874 */
[----:B------:R-:W-:-:S05]  /*38f00*/  VIADD R12, R242, 0x100000 ;  /* 0x00100000f20c7836 */ /* 0x000fca0000000000 */
[----:B------:R-:W-:Y:S04]  /*38f10*/  LDGSTS.E [R12+-0x78e80], desc[UR52][R24.64], P4 ;  /* 0x87180000180c7fae */ /* 0x000fe8000a121874 */
[----:B------:R1:W-:Y:S04]  /*38f20*/  LDGSTS.E [R5+-0x78a80], desc[UR52][R20.64], P4 ;  /* 0x8758000014057fae */ /* 0x0003e8000a121874 */
[----:B-1----:R-:W4:Y:S04]  /*38f30*/  LDL.LU.64 R14, [R1+0xb20] ;  /* 0x000b2000010e7983 */ /* 0x002f280000300a00 */
[----:B------:R1:W-:Y:S02]  /*38f40*/  STL.64 [R1+0x1a8], R20 ;  /* 0x0001a81401007387 */ /* 0x0003e40000100a00 */
[----:B-1----:R-:W-:-:S02]  /*38f50*/  VIADD R20, R11, 0x100000 ;  /* 0x001000000b147836 */ /* 0x002fc40000000000 */
[C---:B--2---:R-:W-:Y:S02]  /*38f60*/  IMAD.WIDE R220, R4.reuse, 0x4, R6 ;  /* 0x0000000404dc7825 */ /* 0x044fe400078e0206 */
[----:B------:R-:W2:Y:S02]  /*38f70*/  LDL.LU.64 R6, [R1+0xaf8] ;  /* 0x000af80001067983 */ /* 0x000ea40000300a00 */
[C---:B---3--:R-:W-:Y:S02]  /*38f80*/  IMAD.WIDE R26, R4.reuse, 0x4, R228 ;  /* 0x00000004041a7825 */ /* 0x048fe400078e02e4 */
[----:B------:R-:W3:Y:S04]  /*38f90*/  LDL.LU.64 R228, [R1+0xad0] ;  /* 0x000ad00001e47983 */ /* 0x000ee80000300a00 */
[----:B------:R1:W-:Y:S01]  /*38fa0*/  STL.64 [R1+0x1b0], R220 ;  /* 0x0001b0dc01007387 */ /* 0x0003e20000100a00 */
[----:B------:R-:W-:-:S03]  /*38fb0*/  IMAD.WIDE R24, R4, 0x4, R22 ;  /* 0x0000000404187825 */ /* 0x000fc600078e0216 */
[----:B------:R-:W3:Y:S04]  /*38fc0*/  LDL.LU.64 R22, [R1+0xaa8] ;  /* 0x000aa80001167983 */ /* 0x000ee80000300a00 */
[----:B------:R1:W-:Y:S04]  /*38fd0*/  STL.64 [R1+0x1b8], R26 ;  /* 0x0001b81a01007387 */ /* 0x0003e80000100a00 */
[----:B------:R1:W-:Y:S04]  /*38fe0*/  LDGSTS.E [R13+-0x78680], desc[UR52][R220.64], P4 ;  /* 0x87980000dc0d7fae */ /* 0x0003e8000a121874 */
[----:B------:R4:W-:Y:S04]  /*38ff0*/  STL.64 [R1+0x1c0], R24 ;  /* 0x0001c01801007387 */ /* 0x0009e80000100a00 */
[----:B------:R-:W-:Y:S04]  /*39000*/  LDGSTS.E [R12+-0x78280], desc[UR52][R26.64], P4 ;  /* 0x87d800001a0c7fae */ /* 0x000fe8000a121874 */
[----:B------:R1:W-:Y:S01]  /*39010*/  LDGSTS.E [R20+-0x7fe00], desc[UR52][R24.64], P4 ;  /* 0x8020000018147fae */ /* 0x0003e2000a121874 */
[----:B------:R-:W-:-:S03]  /*39020*/  IMAD.WIDE R16, R4, 0x4, R16 ;  /* 0x0000000404107825 */ /* 0x000fc600078e0210 */
[----:B------:R-:W3:Y:S04]  /*39030*/  LDL.LU.64 R12, [R1+0xa78] ;  /* 0x000a7800010c7983 */ /* 0x000ee80000300a00 */
[----:B------:R4:W-:Y:S01]  /*39040*/  STL.64 [R1+0x1c8], R16 ;  /* 0x0001c81001007387 */ /* 0x0009e20000100a00 */
[----:B-1----:R-:W-:-:S03]  /*39050*/  IMAD.WIDE R220, R4, 0x4, R250 ;  /* 0x0000000404dc7825 */ /* 0x002fc600078e02fa */
[----:B------:R-:W3:Y:S01]  /*39060*/  LDL.LU.64 R250, [R1+0xa40] ;  /* 0x000a400001fa7983 */ /* 0x000ee20000300a00 */
[----:B------:R-:W-:-:S03]  /*39070*/  IMAD.WIDE R20, R4, 0x4, R236 ;  /* 0x0000000404147825 */ /* 0x000fc600078e02ec */
[----:B------:R-:W3:Y:S01]  /*39080*/  LDL.LU.64 R236, [R1+0xa08] ;  /* 0x000a080001ec7983 */ /* 0x000ee20000300a00 */
[C---:B------:R-:W-:Y:S01]  /*39090*/  IADD3 R5, R11.reuse, 0x100000, RZ ;  /* 0x001000000b057810 */ /* 0x040fe20007ffe0ff */
[----:B------:R-:W-:Y:S02]  /*390a0*/  VIADD R26, R11, 0x100000 ;  /* 0x001000000b1a7836 */ /* 0x000fe40000000000 */
[----:B------:R-:W-:Y:S01]  /*390b0*/  STL.64 [R1+0x1d0], R220 ;  /* 0x0001d0dc01007387 */ /* 0x000fe20000100a00 */
[----:B----4-:R-:W-:-:S03]  /*390c0*/  IMAD.WIDE R24, R4, 0x4, R18 ;  /* 0x0000000404187825 */ /* 0x010fc600078e0212 */
[----:B------:R1:W-:Y:S04]  /*390d0*/  LDGSTS.E [R5+-0x7fa00], desc[UR52][R16.64], P4 ;  /* 0x8060000010057fae */ /* 0x0003e8000a121874 */
[----:B------:R-:W4:Y:S04]  /*390e0*/  LDL.LU.64 R18, [R1+0x9d0] ;  /* 0x0009d00001127983 */ /* 0x000f280000300a00 */
[----:B------:R1:W-:Y:S02]  /*390f0*/  STL.64 [R1+0x1d8], R20 ;  /* 0x0001d81401007387 */ /* 0x0003e40000100a00 */
[----:B-1----:R-:W-:-:S02]  /*39100*/  VIADD R17, R11, 0x100000 ;  /* 0x001000000b117836 */ /* 0x002fc40000000000 */
[----:B------:R-:W-:Y:S01]  /*39110*/  LDGSTS.E [R26+-0x7f600], desc[UR52][R220.64], P4 ;  /* 0x80a00000dc1a7fae */ /* 0x000fe2000a121874 */
[----:B------:R-:W-:-:S03]  /*39120*/  VIADD R16, R11, 0x100000 ;  /* 0x001000000b107836 */ /* 0x000fc60000000000 */
[----:B------:R-:W-:Y:S04]  /*39130*/  STL.64 [R1+0x1e0], R24 ;  /* 0x0001e01801007387 */ /* 0x000fe80000100a00 */
[----:B------:R-:W-:Y:S04]  /*39140*/  LDGSTS.E [R17+-0x7f200], desc[UR52][R20.64], P4 ;  /* 0x80e0000014117fae */ /* 0x000fe8000a121874 */
[----:B------:R-:W-:Y:S01]  /*39150*/  LDGSTS.E [R16+-0x7ee00], desc[UR52][R24.64], P4 ;  /* 0x8120000018107fae */ /* 0x000fe2000a121874 */
[----:B------:R-:W-:-:S03]  /*39160*/  IMAD.WIDE R14, R4, 0x4, R14 ;  /* 0x00000004040e7825 */ /* 0x000fc600078e020e */
[----:B------:R-:W4:Y:S04]  /*39170*/  LDL.LU.64 R20, [R1+0x9a0] ;  /* 0x0009a00001147983 */ /* 0x000f280000300a00 */
[----:B------:R1:W-:Y:S04]  /*39180*/  STL.64 [R1+0x1e8], R14 ;  /* 0x0001e80e01007387 */ /* 0x0003e80000100a00 */
[----:B------:R1:W-:Y:S02]  /*39190*/  LDGSTS.E [R5+-0x7ea00], desc[UR52][R14.64], P4 ;  /* 0x816000000e057fae */ /* 0x0003e4000a121874 */
[C---:B-1----:R-:W-:Y:S01]  /*391a0*/  IADD3 R15, R11.reuse, 0x100000, RZ ;  /* 0x001000000b0f7810 */ /* 0x042fe20007ffe0ff */
[----:B------:R-:W-:-:S02]  /*391b0*/  VIADD R14, R11, 0x100000 ;  /* 0x001000000b0e7836 */ /* 0x000fc40000000000 */
[C---:B--2---:R-:W-:Y:S02]  /*391c0*/  IMAD.WIDE R220, R4.reuse, 0x4, R6 ;  /* 0x0000000404dc7825 */ /* 0x044fe400078e0206 */
[----:B------:R-:W2:Y:S02]  /*391d0*/  LDL.LU.64 R6, [R1+0x970] ;  /* 0x0009700001067983 */ /* 0x000ea40000300a00 */
[C---:B---3--:R-:W-:Y:S02]  /*391e0*/  IMAD.WIDE R16, R4.reuse, 0x4, R228 ;  /* 0x0000000404107825 */ /* 0x048fe400078e02e4 */
[----:B------:R-:W3:Y:S04]  /*391f0*/  LDL.LU.64 R228, [R1+0x940] ;  /* 0x0009400001e47983 */ /* 0x000ee80000300a00 */
[----:B------:R-:W-:Y:S01]  /*39200*/  STL.64 [R1+0x1f0], R220 ;  /* 0x0001f0dc01007387 */ /* 0x000fe20000100a00 */
[----:B------:R-:W-:-:S03]  /*39210*/  IMAD.WIDE R24, R4, 0x4, R22 ;  /* 0x0000000404187825 */ /* 0x000fc600078e0216 */
[----:B------:R-:W3:Y:S04]  /*39220*/  LDL.LU.64 R22, [R1+0x910] ;  /* 0x0009100001167983 */ /* 0x000ee80000300a00 */
[----:B------:R1:W-:Y:S04]  /*39230*/  STL.64 [R1+0x1f8], R16 ;  /* 0x0001f81001007387 */ /* 0x0003e80000100a00 */
[----:B------:R1:W-:Y:S04]  /*39240*/  LDGSTS.E [R26+-0x7e600], desc[UR52][R220.64], P4 ;  /* 0x81a00000dc1a7fae */ /* 0x0003e8000a121874 */
[----:B------:R-:W-:Y:S04]  /*39250*/  STL.64 [R1+0x200], R24 ;  /* 0x0002001801007387 */ /* 0x000fe80000100a00 */
[----:B------:R-:W-:Y:S04]  /*39260*/  LDGSTS.E [R15+-0x7e200], desc[UR52][R16.64], P4 ;  /* 0x81e00000100f7fae */ /* 0x000fe8000a121874 */
[----:B------:R1:W-:Y:S01]  /*39270*/  LDGSTS.E [R14+-0x7de00], desc[UR52][R24.64], P4 ;  /* 0x82200000180e7fae */ /* 0x0003e2000a121874 */
[----:B------:R-:W-:-:S03]  /*39280*/  IMAD.WIDE R12, R4, 0x4, R12 ;  /* 0x00000004040c7825 */ /* 0x000fc600078e020c */
[----:B-1----:R-:W3:Y:S04]  /*39290*/  LDL.LU.64 R16, [R1+0x8e0] ;  /* 0x0008e00001107983 */ /* 0x002ee80000300a00 */
[----:B------:R1:W-:Y:S01]  /*392a0*/  STL.64 [R1+0x208], R12 ;  /* 0x0002080c01007387 */ /* 0x0003e20000100a00 */
[----:B------:R-:W-:-:S03]  /*392b0*/  IMAD.WIDE R220, R4, 0x4, R250 ;  /* 0x0000000404dc7825 */ /* 0x000fc600078e02fa */
[----:B------:R1:W-:Y:S04]  /*392c0*/  LDGSTS.E [R5+-0x7da00], desc[UR52][R12.64], P4 ;  /* 0x826000000c057fae */ /* 0x0003e8000a121874 */
[----:B------:R-:W3:Y:S01]  /*392d0*/  LDL.LU.64 R250, [R1+0x6c8] ;  /* 0x0006c80001fa7983 */ /* 0x000ee20000300a00 */
[----:B------:R-:W-:-:S03]  /*392e0*/  IMAD.WIDE R14, R4, 0x4, R236 ;  /* 0x00000004040e7825 */ /* 0x000fc600078e02ec */
[----:B------:R-:W3:Y:S01]  /*392f0*/  LDL.LU.64 R236, [R1+0x690] ;  /* 0x0006900001ec7983 */ /* 0x000ee20000300a00 */
[----:B-1----:R-:W-:-:S03]  /*39300*/  VIADD R13, R11, 0x100000 ;  /* 0x001000000b0d7836 */ /* 0x002fc60000000000 */
[----:B------:R-:W-:Y:S01]  /*39310*/  STL.64 [R1+0x210], R220 ;  /* 0x000210dc01007387 */ /* 0x000fe20000100a00 */
[----:B----4-:R-:W-:-:S03]  /*39320*/  IMAD.WIDE R24, R4, 0x4, R18 ;  /* 0x0000000404187825 */ /* 0x010fc600078e0212 */
[----:B------:R-:W4:Y:S04]  /*39330*/  LDL.LU.64 R18, [R1+0x658] ;  /* 0x0006580001127983 */ /* 0x000f280000300a00 */
[----:B------:R1:W-:Y:S04]  /*39340*/  STL.64 [R1+0x218], R14 ;  /* 0x0002180e01007387 */ /* 0x0003e80000100a00 */
[----:B------:R-:W-:Y:S04]  /*39350*/  LDGSTS.E [R26+-0x7d600], desc[UR52][R220.64], P4 ;  /* 0x82a00000dc1a7fae */ /* 0x000fe8000a121874 */
[----:B------:R-:W-:Y:S04]  /*39360*/  STL.64 [R1+0x220], R24 ;  /* 0x0002201801007387 */ /* 0x000fe80000100a00 */
[----:B------:R-:W-:Y:S01]  /*39370*/  LDGSTS.E [R13+-0x7d200], desc[UR52][R14.64], P4 ;  /* 0x82e000000e0d7fae */ /* 0x000fe2000a121874 */
[----:B------:R-:W-:-:S05]  /*39380*/  VIADD R12, R11, 0x100000 ;  /* 0x001000000b0c7836 */ /* 0x000fca0000000000 */
[----:B------:R-:W-:Y:S01]  /*39390*/  LDGSTS.E [R12+-0x7ce00], desc[UR52][R24.64], P4 ;  /* 0x83200000180c7fae */ /* 0x000fe2000a121874 */
[----:B------:R-:W-:-:S03]  /*393a0*/  IMAD.WIDE R20, R4, 0x4, R20 ;  /* 0x0000000404147825 */ /* 0x000fc600078e0214 */
[----:B-1----:R-:W4:Y:S04]  /*393b0*/  LDL.LU.64 R14, [R1+0x618] ;  /* 0x00061800010e7983 */ /* 0x002f280000300a00 */
[----:B------:R1:W-:Y:S04]  /*393c0*/  STL.64 [R1+0x228], R20 ;  /* 0x0002281401007387 */ /* 0x0003e80000100a00 */
[----:B------:R1:W-:Y:S02]  /*393d0*/  LDGSTS.E [R5+-0x7ca00], desc[UR52][R20.64], P4 ;  /* 0x8360000014057fae */ /* 0x0003e4000a121874 */
[----:B-1----:R-:W-:Y:S01]  /*393e0*/  IADD3 R20, R11, 0x100000, RZ ;  /* 0x001000000b147810 */ /* 0x002fe20007ffe0ff */
[----:B--2---:R-:W-:-:S02]  /*393f0*/  IMAD.WIDE R220, R4, 0x4, R6 ;  /* 0x0000000404dc7825 */ /* 0x004fc400078e0206 */
        /* <DEDUP_REMOVED lines=12> */
[----:B------:R-:W3:Y:S04]  /*394c0*/  LDL.LU.64 R12, [R1+0x548] ;  /* 0x00054800010c7983 */ /* 0x000ee80000300a00 */
[----:B------:R4:W-:Y:S01]  /*394d0*/  STL.64 [R1+0x248], R16 ;  /* 0x0002481001007387 */ /* 0x0009e20000100a00 */
[----:B-1----:R-:W-:-:S03]  /*394e0*/  IMAD.WIDE R220, R4, 0x4, R250 ;  /* 0x0000000404dc7825 */ /* 0x002fc600078e02fa */
[----:B------:R4:W-:Y:S04]  /*394f0*/  LDGSTS.E [R5+-0x7ba00], desc[UR52][R16.64], P4 ;  /* 0x8460000010057fae */ /* 0x0009e8000a121874 */
[----:B------:R-:W3:Y:S01]  /*39500*/  LDL.LU.64 R250, [R1+0x510] ;  /* 0x0005100001fa7983 */ /* 0x000ee20000300a00 */
[----:B------:R-:W-:-:S03]  /*39510*/  IMAD.WIDE R20, R4, 0x4, R236 ;  /* 0x0000000404147825 */ /* 0x000fc600078e02ec */
[----:B------:R-:W3:Y:S01]  /*39520*/  LDL.LU.64 R236, [R1+0x4d8] ;  /* 0x0004d80001ec7983 */ /* 0x000ee20000300a00 */
[C---:B------:R-:W-:Y:S02]  /*39530*/  VIADD R26, R11.reuse, 0x100000 ;  /* 0x001000000b1a7836 */ /* 0x040fe40000000000 */
[----:B----4-:R-:W-:Y:S01]  /*39540*/  VIADD R17, R11, 0x100000 ;  /* 0x001000000b117836 */ /* 0x010fe20000000000 */
[----:B------:R-:W-:Y:S01]  /*39550*/  STL.64 [R1+0x250], R220 ;  /* 0x000250dc01007387 */ /* 0x000fe20000100a00 */
[----:B------:R-:W-:-:S03]  /*39560*/  IMAD.WIDE R24, R4, 0x4, R18 ;  /* 0x0000000404187825 */ /* 0x000fc600078e0212 */
[----:B------:R-:W4:Y:S01]  /*39570*/  LDL.LU.64 R18, [R1+0x4c0] ;  /* 0x0004c00001127983 */ /* 0x000f220000300a00 */
[----:B------:R-:W-:-:S03]  /*39580*/  VIADD R16, R11, 0x100000 ;  /* 0x001000000b107836 */ /* 0x000fc60000000000 */
[----:B------:R1:W-:Y:S04]  /*39590*/  STL.64 [R1+0x258], R20 ;  /* 0x0002581401007387 */ /* 0x0003e80000100a00 */
[----:B------:R-:W-:Y:S04]  /*395a0*/  LDGSTS.E [R26+-0x7b600], desc[UR52][R220.64], P4 ;  /* 0x84a00000dc1a7fae */ /* 0x000fe8000a121874 */
[----:B------:R-:W-:Y:S04]  /*395b0*/  STL.64 [R1+0x260], R24 ;  /* 0x0002601801007387 */ /* 0x000fe80000100a00 */
[----:B------:R-:W-:Y:S04]  /*395c0*/  LDGSTS.E [R17+-0x7b200], desc[UR52][R20.64], P4 ;  /* 0x84e0000014117fae */ /* 0x000fe8000a121874 */
[----:B------:R-:W-:Y:S01]  /*395d0*/  LDGSTS.E [R16+-0x7ae00], desc[UR52][R24.64], P4 ;  /* 0x8520000018107fae */ /* 0x000fe2000a121874 */
[----:B------:R-:W-:-:S03]  /*395e0*/  IMAD.WIDE R14, R4, 0x4, R14 ;  /* 0x00000004040e7825 */ /* 0x000fc600078e020e */
[----:B-1----:R-:W4:Y:S04]  /*395f0*/  LDL.LU.64 R20, [R1+0x498] ;  /* 0x0004980001147983 */ /* 0x002f280000300a00 */
        /* <DEDUP_REMOVED lines=18> */
[----:B------:R1:W-:Y:S04]  /*39720*/  STL.64 [R1+0x288], R12 ;  /* 0x0002880c01007387 */ /* 0x0003e80000100a00 */
[----:B------:R1:W-:Y:S01]  /*39730*/  LDGSTS.E [R5+-0x79a00], desc[UR52][R12.64], P4 ;  /* 0x866000000c057fae */ /* 0x0003e2000a121874 */
[----:B------:R-:W-:-:S03]  /*39740*/  IMAD.WIDE R220, R4, 0x4, R250 ;  /* 0x0000000404dc7825 */ /* 0x000fc600078e02fa */
[----:B------:R-:W3:Y:S01]  /*39750*/  LDL.LU.64 R250, [R1+0xc08] ;  /* 0x000c080001fa7983 */ /* 0x000ee20000300a00 */
[----:B------:R-:W-:-:S03]  /*39760*/  IMAD.WIDE R14, R4, 0x4, R236 ;  /* 0x00000004040e7825 */ /* 0x000fc600078e02ec */
[----:B------:R-:W3:Y:S01]  /*39770*/  LDL.LU.64 R236, [R1+0xbf0] ;  /* 0x000bf00001ec7983 */ /* 0x000ee20000300a00 */
[----:B-1----:R-:W-:-:S03]  /*39780*/  VIADD R13, R11, 0x100000 ;  /* 0x001000000b0d7836 */ /* 0x002fc60000000000 */
[----:B------:R-:W-:Y:S01]  /*39790*/  STL.64 [R1+0x290], R220 ;  /* 0x000290dc01007387 */ /* 0x000fe20000100a00 */
[----:B----4-:R-:W-:-:S03]  /*397a0*/  IMAD.WIDE R24, R4, 0x4, R18 ;  /* 0x0000000404187825 */ /* 0x010fc600078e0212 */
[----:B------:R-:W-:Y:S04]  /*397b0*/  LDGSTS.E [R26+-0x79600], desc[UR52][R220.64], P4 ;  /* 0x86a00000dc1a7fae */ /* 0x000fe8000a121874 */
[----:B------:R-:W4:Y:S04]  /*397c0*/  LDL.LU.64 R18, [R1+0xbd8] ;  /* 0x000bd80001127983 */ /* 0x000f280000300a00 */
[----:B------:R1:W-:Y:S04]  /*397d0*/  STL.64 [R1+0x298], R14 ;  /* 0x0002980e01007387 */ /* 0x0003e80000100a00 */
        /* <DEDUP_REMOVED lines=28> */
[C---:B------:R-:W-:Y:S02]  /*399a0*/  VIADD R5, R10.reuse, 0x100000 ;  /* 0x001000000a057836 */ /* 0x040fe40000000000 */
[----:B------:R-:W-:Y:S01]  /*399b0*/  VIADD R26, R10, 0x100000 ;  /* 0x001000000a1a7836 */ /* 0x000fe20000000000 */
[----:B------:R-:W-:Y:S04]  /*399c0*/  STL.64 [R1+0x2d0], R220 ;  /* 0x0002d0dc01007387 */ /* 0x000fe80000100a00 */
[----:B------:R1:W-:Y:S01]  /*399d0*/  LDGSTS.E [R5+-0x7f980], desc[UR52][R16.64], P4 ;  /* 0x8068000010057fae */ /* 0x0003e2000a121874 */
[----:B----4-:R-:W-:-:S03]  /*399e0*/  IMAD.WIDE R24, R4, 0x4, R18 ;  /* 0x0000000404187825 */ /* 0x010fc600078e0212 */
[----:B------:R-:W4:Y:S04]  /*399f0*/  LDL.LU.64 R18, [R1+0xab8] ;  /* 0x000ab80001127983 */ /* 0x000f280000300a00 */
[----:B------:R1:W-:Y:S02]  /*39a00*/  STL.64 [R1+0x2d8], R20 ;  /* 0x0002d81401007387 */ /* 0x0003e40000100a00 */
[C---:B-1----:R-:W-:Y:S02]  /*39a10*/  VIADD R17, R10.reuse, 0x100000 ;  /* 0x001000000a117836 */ /* 0x042fe40000000000 */
[----:B------:R-:W-:Y:S01]  /*39a20*/  LDGSTS.E [R26+-0x7f580], desc[UR52][R220.64], P4 ;  /* 0x80a80000dc1a7fae */ /* 0x000fe2000a121874 */
[----:B------:R-:W-:-:S03]  /*39a30*/  IADD3 R16, R10, 0x100000, RZ ;  /* 0x001000000a107810 */ /* 0x000fc60007ffe0ff */
[----:B------:R-:W-:Y:S04]  /*39a40*/  STL.64 [R1+0x2e0], R24 ;  /* 0x0002e01801007387 */ /* 0x000fe80000100a00 */
[----:B------:R-:W-:Y:S01]  /*39a50*/  LDGSTS.E [R17+-0x7f180], desc[UR52][R20.64], P4 ;  /* 0x80e8000014117fae */ /* 0x000fe2000a121874 */
[----:B------:R-:W-:-:S03]  /*39a60*/  IMAD.WIDE R14, R4, 0x4, R14 ;  /* 0x00000004040e7825 */ /* 0x000fc600078e020e */
[----:B------:R-:W-:Y:S04]  /*39a70*/  LDGSTS.E [R16+-0x7ed80], desc[UR52][R24.64], P4 ;  /* 0x8128000018107fae */ /* 0x000fe8000a121874 */
[----:B------:R1:W-:Y:S04]  /*39a80*/  LDGSTS.E [R5+-0x7e980], desc[UR52][R14.64], P4 ;  /* 0x816800000e057fae */ /* 0x0003e8000a121874 */
[----:B------:R-:W4:Y:S04]  /*39a90*/  LDL.LU.64 R20, [R1+0xa90] ;  /* 0x000a900001147983 */ /* 0x000f280000300a00 */
[----:B------:R1:W-:Y:S02]  /*39aa0*/  STL.64 [R1+0x2e8], R14 ;  /* 0x0002e80e01007387 */ /* 0x0003e40000100a00 */
[----:B-1----:R-:W-:-:S02]  /*39ab0*/  VIADD R15, R10, 0x100000 ;  /* 0x001000000a0f7836 */ /* 0x002fc40000000000 */
[----:B------:R-:W-:Y:S02]  /*39ac0*/  VIADD R14, R10, 0x100000 ;  /* 0x001000000a0e7836 */ /* 0x000fe40000000000 */
        /* <DEDUP_REMOVED lines=21> */
[----:B------:R-:W-:Y:S04]  /*39c20*/  STL.64 [R1+0x330], R220 ;  /* 0x000330dc01007387 */ /* 0x000fe80000100a00 */
[----:B------:R-:W-:Y:S01]  /*39c30*/  LDGSTS.E [R26+-0x7d580], desc[UR52][R220.64], P4 ;  /* 0x82a80000dc1a7fae */ /* 0x000fe2000a121874 */
[----:B----4-:R-:W-:-:S03]  /*39c40*/  IMAD.WIDE R24, R4, 0x4, R18 ;  /* 0x0000000404187825 */ /* 0x010fc600078e0212 */
[----:B------:R-:W-:Y:S04]  /*39c50*/  LDGSTS.E [R13+-0x7d180], desc[UR52][R14.64], P4 ;  /* 0x82e800000e0d7fae */ /* 0x000fe8000a121874 */
[----:B------:R-:W4:Y:S04]  /*39c60*/  LDL.LU.64 R18, [R1+0x928] ;  /* 0x0009280001127983 */ /* 0x000f280000300a00 */
[----:B------:R1:W-:Y:S04]  /*39c70*/  STL.64 [R1+0x338], R14 ;  /* 0x0003380e01007387 */ /* 0x0003e80000100a00 */
[----:B------:R-:W-:Y:S01]  /*39c80*/  STL.64 [R1+0x348], R24 ;  /* 0x0003481801007387 */ /* 0x000fe20000100a00 */
[----:B------:R-:W-:-:S05]  /*39c90*/  IADD3 R12, R10, 0x100000, RZ ;  /* 0x001000000a0c7810 */ /* 0x000fca0007ffe0ff */
[----:B------:R-:W-:Y:S04]  /*39ca0*/  LDGSTS.E [R12+-0x7cd80], desc[UR52][R24.64], P4 ;  /* 0x83280000180c7fae */ /* 0x000fe8000a121874 */
[----:B-1----:R-:W4:Y:S01]  /*39cb0*/  LDL.LU.64 R14, [R1+0x8f0] ;  /* 0x0008f000010e7983 */ /* 0x002f220000300a00 */
[----:B------:R-:W-:-:S05]  /*39cc0*/  IMAD.WIDE R20, R4, 0x4, R20 ;  /* 0x0000000404147825 */ /* 0x000fca00078e0214 */
[----:B------:R1:W-:Y:S04]  /*39cd0*/  STL.64 [R1+0x358], R20 ;  /* 0x0003581401007387 */ /* 0x0003e80000100a00 */
[----:B------:R1:W-:Y:S02]  /*39ce0*/  LDGSTS.E [R5+-0x7c980], desc[UR52][R20.64], P4 ;  /* 0x8368000014057fae */ /* 0x0003e4000a121874 */
[----:B-1----:R-:W-:Y:S02]  /*39cf0*/  VIADD R20, R10, 0x100000 ;  /* 0x001000000a147836 */ /* 0x002fe40000000000 */
[C---:B--2---:R-:W-:Y:S02]  /*39d00*/  IMAD.WIDE R220, R4.reuse, 0x4, R6 ;  /* 0x0000000404dc7825 */ /* 0x044fe400078e0206 */
[----:B------:R-:W2:Y:S02]  /*39d10*/  LDL.LU.64 R6, [R1+0x6d0] ;  /* 0x0006d00001067983 */ /* 0x000ea40000300a00 */
[----:B---3--:R-:W-:-:S02]  /*39d20*/  IMAD.WIDE R26, R4, 0x4, R228 ;  /* 0x00000004041a7825 */ /* 0x008fc400078e02e4 */
        /* <DEDUP_REMOVED lines=11> */
[----:B------:R1:W-:Y:S02]  /*39de0*/  STL.64 [R1+0x390], R16 ;  /* 0x0003901001007387 */ /* 0x0003e40000100a00 */
[C---:B-1----:R-:W-:Y:S02]  /*39df0*/  IMAD.WIDE R220, R4.reuse, 0x4, R250 ;  /* 0x0000000404dc7825 */ /* 0x042fe400078e02fa */
[----:B------:R1:W-:Y:S04]  /*39e00*/  LDGSTS.E [R5+-0x7b980], desc[UR52][R16.64], P4 ;  /* 0x8468000010057fae */ /* 0x0003e8000a121874 */
[----:B------:R-:W3:Y:S01]  /*39e10*/  LDL.LU.64 R250, [R1+0x5f8] ;  /* 0x0005f80001fa7983 */ /* 0x000ee20000300a00 */
[----:B------:R-:W-:-:S03]  /*39e20*/  IMAD.WIDE R20, R4, 0x4, R236 ;  /* 0x0000000404147825 */ /* 0x000fc600078e02ec */
[----:B------:R-:W3:Y:S01]  /*39e30*/  LDL.LU.64 R236, [R1+0x5b8] ;  /* 0x0005b80001ec7983 */ /* 0x000ee20000300a00 */
[C---:B------:R-:W-:Y:S02]  /*39e40*/  VIADD R26, R10.reuse, 0x100000 ;  /* 0x001000000a1a7836 */ /* 0x040fe40000000000 */
[----:B-1----:R-:W-:Y:S01]  /*39e50*/  VIADD R17, R10, 0x100000 ;  /* 0x001000000a117836 */ /* 0x002fe20000000000 */
[----:B------:R-:W-:Y:S01]  /*39e60*/  STL.64 [R1+0x3a0], R220 ;  /* 0x0003a0dc01007387 */ /* 0x000fe20000100a00 */
[----:B----4-:R-:W-:-:S03]  /*39e70*/  IMAD.WIDE R24, R4, 0x4, R18 ;  /* 0x0000000404187825 */ /* 0x010fc600078e0212 */
[----:B------:R-:W-:Y:S04]  /*39e80*/  LDGSTS.E [R26+-0x7b580], desc[UR52][R220.64], P4 ;  /* 0x84a80000dc1a7fae */ /* 0x000fe8000a121874 */
[----:B------:R-:W4:Y:S01]  /*39e90*/  LDL.LU.64 R18, [R1+0x588] ;  /* 0x0005880001127983 */ /* 0x000f220000300a00 */
[----:B------:R-:W-:-:S03]  /*39ea0*/  IADD3 R16, R10, 0x100000, RZ ;  /* 0x001000000a107810 */ /* 0x000fc60007ffe0ff */
[----:B------:R1:W-:Y:S04]  /*39eb0*/  STL.64 [R1+0x3a8], R20 ;  /* 0x0003a81401007387 */ /* 0x0003e80000100a00 */
[----:B------:R-:W-:Y:S04]  /*39ec0*/  STL.64 [R1+0x3b8], R24 ;  /* 0x0003b81801007387 */ /* 0x000fe80000100a00 */
[----:B------:R-:W-:Y:S01]  /*39ed0*/  LDGSTS.E [R17+-0x7b180], desc[UR52][R20.64], P4 ;  /* 0x84e8000014117fae */ /* 0x000fe2000a121874 */
[----:B------:R-:W-:-:S03]  /*39ee0*/  IMAD.WIDE R14, R4, 0x4, R14 ;  /* 0x00000004040e7825 */ /* 0x000fc600078e020e */
[----:B------:R-:W-:Y:S04]  /*39ef0*/  LDGSTS.E [R16+-0x7ad80], desc[UR52][R24.64], P4 ;  /* 0x8528000018107fae */ /* 0x000fe8000a121874 */
[----:B------:R1:W-:Y:S04]  /*39f00*/  LDGSTS.E [R5+-0x7a980], desc[UR52][R14.64], P4 ;  /* 0x856800000e057fae */ /* 0x0003e8000a121874 */
[----:B-1----:R-:W4:Y:S04]  /*39f10*/  LDL.LU.64 R20, [R1+0x550] ;  /* 0x0005500001147983 */ /* 0x002f280000300a00 */
        /* <DEDUP_REMOVED lines=25> */
[----:B------:R-:W-:-:S03]  /*3a0b0*/  IADD3 R12, R10, 0x100000, RZ ;  /* 0x001000000a0c7810 */ /* 0x000fc60007ffe0ff */
[----:B------:R-:W-:Y:S04]  /*3a0c0*/  LDGSTS.E [R26+-0x79580], desc[UR52][R220.64], P4 ;  /* 0x86a80000dc1a7fae */ /* 0x000fe8000a121874 */
[----:B------:R-:W-:Y:S01]  /*3a0d0*/  LDGSTS.E [R13+-0x79180], desc[UR52][R14.64], P4 ;  /* 0x86e800000e0d7fae */ /* 0x000fe2000a121874 */
[----:B----4-:R-:W-:-:S03]  /*3a0e0*/  IMAD.WIDE R24, R4, 0x4, R18 ;  /* 0x0000000404187825 */ /* 0x010fc600078e0212 */
[----:B------:R-:W4:Y:S04]  /*3a0f0*/  LDL.LU.64 R18, [R1+0xc40] ;  /* 0x000c400001127983 */ /* 0x000f280000300a00 */
[----:B------:R1:W-:Y:S04]  /*3a100*/  STL.64 [R1+0x418], R14 ;  /* 0x0004180e01007387 */ /* 0x0003e80000100a00 */
[----:B------:R-:W-:Y:S04]  /*3a110*/  STL.64 [R1+0x428], R24 ;  /* 0x0004281801007387 */ /* 0x000fe80000100a00 */
        /* <DEDUP_REMOVED lines=26> */
[----:B------:R-:W-:-:S03]  /*3a2c0*/  VIADD R26, R9, 0x100000 ;  /* 0x00100000091a7836 */ /* 0x000fc60000000000 */
[----:B------:R1:W-:Y:S04]  /*3a2d0*/  LDGSTS.E [R5+-0x7f900], desc[UR52][R16.64], P4 ;  /* 0x8070000010057fae */ /* 0x0003e8000a121874 */
[----:B------:R-:W-:Y:S01]  /*3a2e0*/  STL.64 [R1+0x498], R220 ;  /* 0x000498dc01007387 */ /* 0x000fe20000100a00 */
[----:B----4-:R-:W-:-:S03]  /*3a2f0*/  IMAD.WIDE R24, R4, 0x4, R18 ;  /* 0x0000000404187825 */ /* 0x010fc600078e0212 */
[----:B------:R-:W-:Y:S01]  /*3a300*/  LDGSTS.E [R26+-0x7f500], desc[UR52][R220.64], P4 ;  /* 0x80b00000dc1a7fae */ /* 0x000fe2000a121874 */
[----:B-1----:R-:W-:-:S03]  /*3a310*/  IADD3 R17, R9, 0x100000, RZ ;  /* 0x0010000009117810 */ /* 0x002fc60007ffe0ff */
[----:B------:R-:W4:Y:S01]  /*3a320*/  LDL.LU.64 R18, [R1+0xb60] ;  /* 0x000b600001127983 */ /* 0x000f220000300a00 */
[----:B------:R-:W-:-:S03]  /*3a330*/  VIADD R16, R9, 0x100000 ;  /* 0x0010000009107836 */ /* 0x000fc60000000000 */
[----:B------:R1:W-:Y:S04]  /*3a340*/  STL.64 [R1+0x4a8], R20 ;  /* 0x0004a81401007387 */ /* 0x0003e80000100a00 */
[----:B------:R-:W-:Y:S01]  /*3a350*/  STL.64 [R1+0x4b8], R24 ;  /* 0x0004b81801007387 */ /* 0x000fe20000100a00 */
[----:B------:R-:W-:-:S03]  /*3a360*/  IMAD.WIDE R14, R4, 0x4, R14 ;  /* 0x00000004040e7825 */ /* 0x000fc600078e020e */
[----:B------:R-:W-:Y:S04]  /*3a370*/  LDGSTS.E [R17+-0x7f100], desc[UR52][R20.64], P4 ;  /* 0x80f0000014117fae */ /* 0x000fe8000a121874 */
        /* <DEDUP_REMOVED lines=26> */
[----:B-1----:R-:W-:-:S03]  /*3a520*/  IADD3 R13, R9, 0x100000, RZ ;  /* 0x00100000090d7810 */ /* 0x002fc60007ffe0ff */
[----:B------:R-:W-:Y:S01]  /*3a530*/  STL.64 [R1+0x4f8], R220 ;  /* 0x0004f8dc01007387 */ /* 0x000fe20000100a00 */
[----:B------:R-:W-:-:S03]  /*3a540*/  VIADD R12, R9, 0x100000 ;  /* 0x00100000090c7836 */ /* 0x000fc60000000000 */
        /* <DEDUP_REMOVED lines=11> */
[C---:B-1----:R-:W-:Y:S02]  /*3a600*/  VIADD R21, R9.reuse, 0x100000 ;  /* 0x0010000009157836 */ /* 0x042fe40000000000 */
[----:B------:R-:W-:Y:S02]  /*3a610*/  VIADD R20, R9, 0x100000 ;  /* 0x0010000009147836 */ /* 0x000fe40000000000 */
        /* <DEDUP_REMOVED lines=8> */
[----:B------:R-:W-:Y:S04]  /*3a6a0*/  STL.64 [R1+0x538], R24 ;  /* 0x0005381801007387 */ /* 0x000fe80000100a00 */
[----:B------:R1:W-:Y:S04]  /*3a6b0*/  LDGSTS.E [R12+-0x7c500], desc[UR52][R220.64], P4 ;  /* 0x83b00000dc0c7fae */ /* 0x0003e8000a121874 */
[----:B------:R1:W-:Y:S04]  /*3a6c0*/  LDGSTS.E [R21+-0x7c100], desc[UR52][R26.64], P4 ;  /* 0x83f000001a157fae */ /* 0x0003e8000a121874 */
[----:B------:R1:W-:Y:S04]  /*3a6d0*/  LDGSTS.E [R20+-0x7bd00], desc[UR52][R24.64], P4 ;  /* 0x8430000018147fae */ /* 0x0003e8000a121874 */
[----:B------:R-:W3:Y:S01]  /*3a6e0*/  LDL.LU.64 R12, [R1+0x908] ;  /* 0x00090800010c7983 */ /* 0x000ee20000300a00 */
[----:B------:R-:W-:-:S05]  /*3a6f0*/  IMAD.WIDE R16, R4, 0x4, R16 ;  /* 0x0000000404107825 */ /* 0x000fca00078e0210 */
[----:B------:R1:W-:Y:S02]  /*3a700*/  STL.64 [R1+0x548], R16 ;  /* 0x0005481001007387 */ /* 0x0003e40000100a00 */
[C---:B-1----:R-:W-:Y:S01]  /*3a710*/  IMAD.WIDE R220, R4.reuse, 0x4, R250 ;  /* 0x0000000404dc7825 */ /* 0x042fe200078e02fa */
[C---:B------:R-:W-:Y:S01]  /*3a720*/  IADD3 R26, R9.reuse, 0x100000, RZ ;  /* 0x00100000091a7810 */ /* 0x040fe20007ffe0ff */
[----:B------:R-:W3:Y:S02]  /*3a730*/  LDL.LU.64 R250, [R1+0x8d0] ;  /* 0x0008d00001fa7983 */ /* 0x000ee40000300a00 */
[----:B------:R-:W-:Y:S02]  /*3a740*/  IMAD.WIDE R20, R4, 0x4, R236 ;  /* 0x0000000404147825 */ /* 0x000fe400078e02ec */
[----:B------:R-:W3:Y:S04]  /*3a750*/  LDL.LU.64 R236, [R1+0x6c0] ;  /* 0x0006c00001ec7983 */ /* 0x000ee80000300a00 */
[----:B------:R1:W-:Y:S04]  /*3a760*/  LDGSTS.E [R5+-0x7b900], desc[UR52][R16.64], P4 ;  /* 0x8470000010057fae */ /* 0x0003e8000a121874 */
[----:B------:R-:W-:Y:S04]  /*3a770*/  STL.64 [R1+0x550], R220 ;  /* 0x000550dc01007387 */ /* 0x000fe80000100a00 */
[----:B------:R-:W-:Y:S01]  /*3a780*/  LDGSTS.E [R26+-0x7b500], desc[UR52][R220.64], P4 ;  /* 0x84b00000dc1a7fae */ /* 0x000fe2000a121874 */
[----:B-1----:R-:W-:-:S02]  /*3a790*/  VIADD R17, R9, 0x100000 ;  /* 0x0010000009117836 */ /* 0x002fc40000000000 */
[C---:B----4-:R-:W-:Y:S02]  /*3a7a0*/  IMAD.WIDE R24, R4.reuse, 0x4, R18 ;  /* 0x0000000404187825 */ /* 0x050fe400078e0212 */
[----:B------:R-:W4:Y:S02]  /*3a7b0*/  LDL.LU.64 R18, [R1+0x688] ;  /* 0x0006880001127983 */ /* 0x000f240000300a00 */
[----:B------:R-:W-:Y:S02]  /*3a7c0*/  VIADD R16, R9, 0x100000 ;  /* 0x0010000009107836 */ /* 0x000fe40000000000 */
[----:B------:R1:W-:Y:S04]  /*3a7d0*/  STL.64 [R1+0x560], R20 ;  /* 0x0005601401007387 */ /* 0x0003e80000100a00 */
[----:B------:R-:W-:Y:S01]  /*3a7e0*/  LDGSTS.E [R17+-0x7b100], desc[UR52][R20.64], P4 ;  /* 0x84f0000014117fae */ /* 0x000fe2000a121874 */
[----:B------:R-:W-:-:S03]  /*3a7f0*/  IMAD.WIDE R14, R4, 0x4, R14 ;  /* 0x00000004040e7825 */ /* 0x000fc600078e020e */
[----:B------:R-:W-:Y:S04]  /*3a800*/  STL.64 [R1+0x568], R24 ;  /* 0x0005681801007387 */ /* 0x000fe80000100a00 */
[----:B------:R-:W-:Y:S04]  /*3a810*/  LDGSTS.E [R16+-0x7ad00], desc[UR52][R24.64], P4 ;  /* 0x8530000018107fae */ /* 0x000fe8000a121874 */
[----:B-1----:R-:W4:Y:S04]  /*3a820*/  LDL.LU.64 R20, [R1+0x648] ;  /* 0x0006480001147983 */ /* 0x002f280000300a00 */
[----:B------:R1:W-:Y:S04]  /*3a830*/  STL.64 [R1+0x570], R14 ;  /* 0x0005700e01007387 */ /* 0x0003e80000100a00 */
[----:B------:R1:W-:Y:S02]  /*3a840*/  LDGSTS.E [R5+-0x7a900], desc[UR52][R14.64], P4 ;  /* 0x857000000e057fae */ /* 0x0003e4000a121874 */
[----:B-1----:R-:W-:-:S02]  /*3a850*/  VIADD R15, R9, 0x100000 ;  /* 0x00100000090f7836 */ /* 0x002fc40000000000 */
[C---:B--2---:R-:W-:Y:S02]  /*3a860*/  IMAD.WIDE R220, R4.reuse, 0x4, R6 ;  /* 0x0000000404dc7825 */ /* 0x044fe400078e0206 */
[----:B------:R-:W2:Y:S02]  /*3a870*/  LDL.LU.64 R6, [R1+0x610] ;  /* 0x0006100001067983 */ /* 0x000ea40000300a00 */
[C---:B---3--:R-:W-:Y:S02]  /*3a880*/  IMAD.WIDE R16, R4.reuse, 0x4, R228 ;  /* 0x0000000404107825 */ /* 0x048fe400078e02e4 */
[----:B------:R-:W3:Y:S04]  /*3a890*/  LDL.LU.64 R228, [R1+0x5d8] ;  /* 0x0005d80001e47983 */ /* 0x000ee80000300a00 */
[----:B------:R-:W-:Y:S01]  /*3a8a0*/  STL.64 [R1+0x580], R220 ;  /* 0x000580dc01007387 */ /* 0x000fe20000100a00 */
[----:B------:R-:W-:-:S03]  /*3a8b0*/  IMAD.WIDE R22, R4, 0x4, R22 ;  /* 0x0000000404167825 */ /* 0x000fc600078e0216 */
[----:B------:R1:W-:Y:S04]  /*3a8c0*/  STL.64 [R1+0x588], R16 ;  /* 0x0005881001007387 */ /* 0x0003e80000100a00 */
[----:B------:R-:W3:Y:S04]  /*3a8d0*/  LDL.LU.64 R24, [R1+0xca8] ;  /* 0x000ca80001187983 */ /* 0x000ee80000300a00 */
[----:B------:R4:W-:Y:S04]  /*3a8e0*/  STL.64 [R1+0x598], R22 ;  /* 0x0005981601007387 */ /* 0x0009e80000100a00 */
[----:B------:R1:W-:Y:S04]  /*3a8f0*/  LDGSTS.E [R26+-0x7a500], desc[UR52][R220.64], P4 ;  /* 0x85b00000dc1a7fae */ /* 0x0003e8000a121874 */
[----:B------:R-:W-:Y:S01]  /*3a900*/  LDGSTS.E [R15+-0x7a100], desc[UR52][R16.64], P4 ;  /* 0x85f00000100f7fae */ /* 0x000fe2000a121874 */
[----:B------:R-:W-:-:S05]  /*3a910*/  IMAD.WIDE R12, R4, 0x4, R12 ;  /* 0x00000004040c7825 */ /* 0x000fca00078e020c */
[----:B------:R4:W-:Y:S04]  /*3a920*/  STL.64 [R1+0x5a0], R12 ;  /* 0x0005a00c01007387 */ /* 0x0009e80000100a00 */
[----:B-1----:R-:W3:Y:S01]  /*3a930*/  LDL.LU.64 R16, [R1+0xca0] ;  /* 0x000ca00001107983 */ /* 0x002ee20000300a00 */
[----:B------:R-:W-:-:S03]  /*3a940*/  IMAD.WIDE R220, R4, 0x4, R250 ;  /* 0x0000000404dc7825 */ /* 0x000fc600078e02fa */
[----:B------:R-:W3:Y:S01]  /*3a950*/  LDL.LU.64 R250, [R1+0xc98] ;  /* 0x000c980001fa7983 */ /* 0x000ee20000300a00 */
[----:B------:R-:W-:-:S03]  /*3a960*/  IMAD.WIDE R26, R4, 0x4, R236 ;  /* 0x00000004041a7825 */ /* 0x000fc600078e02ec */
[----:B------:R-:W3:Y:S01]  /*3a970*/  LDL.LU.64 R236, [R1+0xc90] ;  /* 0x000c900001ec7983 */ /* 0x000ee20000300a00 */
[----:B------:R-:W-:-:S05]  /*3a980*/  IADD3 R14, R9, 0x100000, RZ ;  /* 0x00100000090e7810 */ /* 0x000fca0007ffe0ff */
[----:B------:R4:W-:Y:S04]  /*3a990*/  LDGSTS.E [R14+-0x79d00], desc[UR52][R22.64], P4 ;  /* 0x86300000160e7fae */ /* 0x0009e8000a121874 */
[----:B------:R-:W-:Y:S04]  /*3a9a0*/  STL.64 [R1+0x5a8], R220 ;  /* 0x0005a8dc01007387 */ /* 0x000fe80000100a00 */
[----:B------:R1:W-:Y:S01]  /*3a9b0*/  LDGSTS.E [R5+-0x79900], desc[UR52][R12.64], P4 ;  /* 0x867000000c057fae */ /* 0x0003e2000a121874 */
[----:B----4-:R-:W-:-:S03]  /*3a9c0*/  IMAD.WIDE R22, R4, 0x4, R18 ;  /* 0x0000000404167825 */ /* 0x010fc600078e0212 */
[----:B------:R-:W-:Y:S04]  /*3a9d0*/  LDGSTS.E [R14+-0x79500], desc[UR52][R220.64], P4 ;  /* 0x86b00000dc0e7fae */ /* 0x000fe8000a121874 */
[----:B------:R-:W4:Y:S01]  /*3a9e0*/  LDL.LU.64 R18, [R1+0xc88] ;  /* 0x000c880001127983 */ /* 0x000f220000300a00 */
[----:B-1----:R-:W-:-:S03]  /*3a9f0*/  VIADD R13, R9, 0x100000 ;  /* 0x00100000090d7836 */ /* 0x002fc60000000000 */
[----:B------:R-:W-:Y:S01]  /*3aa00*/  STL.64 [R1+0x5b0], R26 ;  /* 0x0005b01a01007387 */ /* 0x000fe20000100a00 */
[----:B------:R-:W-:-:S03]  /*3aa10*/  VIADD R12, R9, 0x100000 ;  /* 0x00100000090c7836 */ /* 0x000fc60000000000 */
[----:B------:R-:W-:Y:S04]  /*3aa20*/  STL.64 [R1+0x5b8], R22 ;  /* 0x0005b81601007387 */ /* 0x000fe80000100a00 */
[----:B------:R-:W4:Y:S04]  /*3aa30*/  LDL.LU.64 R14, [R1+0xc78] ;  /* 0x000c7800010e7983 */ /* 0x000f280000300a00 */
[----:B------:R-:W-:Y:S01]  /*3aa40*/  LDGSTS.E [R13+-0x79100], desc[UR52][R26.64], P4 ;  /* 0x86f000001a0d7fae */ /* 0x000fe2000a121874 */
[----:B------:R-:W-:-:S03]  /*3aa50*/  IMAD.WIDE R20, R4, 0x4, R20 ;  /* 0x0000000404147825 */ /* 0x000fc600078e0214 */
[----:B------:R-:W-:Y:S04]  /*3aa60*/  LDGSTS.E [R12+-0x78d00], desc[UR52][R22.64], P4 ;  /* 0x87300000160c7fae */ /* 0x000fe8000a121874 */
[----:B------:R1:W-:Y:S04]  /*3aa70*/  STL.64 [R1+0x5c8], R20 ;  /* 0x0005c81401007387 */ /* 0x0003e80000100a00 */
[----:B------:R1:W-:Y:S02]  /*3aa80*/  LDGSTS.E [R5+-0x78900], desc[UR52][R20.64], P4 ;  /* 0x8770000014057fae */ /* 0x0003e4000a121874 */
[----:B-1----:R-:W-:Y:S01]  /*3aa90*/  VIADD R21, R9, 0x100000 ;  /* 0x0010000009157836 */ /* 0x002fe20000000000 */
[----:B------:R-:W-:Y:S01]  /*3aaa0*/  IADD3 R20, R8, 0x100000, RZ ;  /* 0x0010000008147810 */ /* 0x000fe20007ffe0ff */
[----:B--2---:R-:W-:-:S02]  /*3aab0*/  IMAD.WIDE R220, R4, 0x4, R6 ;  /* 0x0000000404dc7825 */ /* 0x004fc400078e0206 */
[----:B------:R-:W2:Y:S02]  /*3aac0*/  LDL.LU.64 R6, [R1+0xc68] ;  /* 0x000c680001067983 */ /* 0x000ea40000300a00 */
[C---:B---3--:R-:W-:Y:S02]  /*3aad0*/  IMAD.WIDE R26, R4.reuse, 0x4, R228 ;  /* 0x00000004041a7825 */ /* 0x048fe400078e02e4 */
[----:B------:R-:W3:Y:S04]  /*3aae0*/  LDL.LU.64 R22, [R1+0xc58] ;  /* 0x000c580001167983 */ /* 0x000ee80000300a00 */
[----:B------:R1:W-:Y:S04]  /*3aaf0*/  STL.64 [R1+0x5d0], R220 ;  /* 0x0005d0dc01007387 */ /* 0x0003e80000100a00 */
[----:B------:R-:W3:Y:S01]  /*3ab00*/  LDL.LU.64 R228, [R1+0xc48] ;  /* 0x000c480001e47983 */ /* 0x000ee20000300a00 */
[----:B------:R-:W-:-:S03]  /*3ab10*/  IMAD.WIDE R24, R4, 0x4, R24 ;  /* 0x0000000404187825 */ /* 0x000fc600078e0218 */
[----:B------:R1:W-:Y:S04]  /*3ab20*/  STL.64 [R1+0x5d8], R26 ;  /* 0x0005d81a01007387 */ /* 0x0003e80000100a00 */
[----:B------:R1:W-:Y:S04]  /*3ab30*/  LDGSTS.E [R12+-0x78500], desc[UR52][R220.64], P4 ;  /* 0x87b00000dc0c7fae */ /* 0x0003e8000a121874 */
[----:B------:R4:W-:Y:S04]  /*3ab40*/  STL.64 [R1+0x5e8], R24 ;  /* 0x0005e81801007387 */ /* 0x0009e80000100a00 */
[----:B------:R-:W-:Y:S04]  /*3ab50*/  LDGSTS.E [R21+-0x78100], desc[UR52][R26.64], P4 ;  /* 0x87f000001a157fae */ /* 0x000fe8000a121874 */
[----:B------:R-:W3:Y:S04]  /*3ab60*/  LDL.LU.64 R12, [R1+0xc30] ;  /* 0x000c3000010c7983 */ /* 0x000ee80000300a00 */
[----:B------:R1:W-:Y:S01]  /*3ab70*/  LDGSTS.E [R20+-0x7fc80], desc[UR52][R24.64], P4 ;  /* 0x8038000018147fae */ /* 0x0003e2000a121874 */
[----:B------:R-:W-:-:S05]  /*3ab80*/  IMAD.WIDE R16, R4, 0x4, R16 ;  /* 0x0000000404107825 */ /* 0x000fca00078e0210 */
        /* <DEDUP_REMOVED lines=8> */
[----:B------:R1:W-:Y:S04]  /*3ac10*/  LDGSTS.E [R5+-0x7f880], desc[UR52][R16.64], P4 ;  /* 0x8078000010057fae */ /* 0x0003e8000a121874 */
[----:B------:R1:W-:Y:S04]  /*3ac20*/  STL.64 [R1+0x608], R20 ;  /* 0x0006081401007387 */ /* 0x0003e80000100a00 */
[----:B------:R-:W-:Y:S01]  /*3ac30*/  LDGSTS.E [R26+-0x7f480], desc[UR52][R220.64], P4 ;  /* 0x80b80000dc1a7fae */ /* 0x000fe2000a121874 */
[----:B----4-:R-:W-:-:S04]  /*3ac40*/  IMAD.WIDE R24, R4, 0x4, R18 ;  /* 0x0000000404187825 */ /* 0x010fc800078e0212 */
[C---:B-1----:R-:W-:Y:S01]  /*3ac50*/  VIADD R17, R8.reuse, 0x100000 ;  /* 0x0010000008117836 */ /* 0x042fe20000000000 */
[----:B------:R-:W-:-:S04]  /*3ac60*/  IADD3 R16, R8, 0x100000, RZ ;  /* 0x0010000008107810 */ /* 0x000fc80007ffe0ff */
[----:B------:R-:W-:Y:S01]  /*3ac70*/  LDGSTS.E [R17+-0x7f080], desc[UR52][R20.64], P4 ;  /* 0x80f8000014117fae */ /* 0x000fe2000a121874 */
[----:B------:R-:W-:-:S03]  /*3ac80*/  IMAD.WIDE R18, R4, 0x4, R14 ;  /* 0x0000000404127825 */ /* 0x000fc600078e020e */
[----:B------:R-:W-:Y:S04]  /*3ac90*/  LDGSTS.E [R16+-0x7ec80], desc[UR52][R24.64], P4 ;  /* 0x8138000018107fae */ /* 0x000fe8000a121874 */
[----:B------:R-:W4:Y:S04]  /*3aca0*/  LDL.LU.64 R14, [R1+0xbe8] ;  /* 0x000be800010e7983 */ /* 0x000f280000300a00 */
[----:B------:R-:W-:Y:S04]  /*3acb0*/  STL.64 [R1+0x610], R24 ;  /* 0x0006101801007387 */ /* 0x000fe80000100a00 */
[----:B------:R1:W-:Y:S04]  /*3acc0*/  STL.64 [R1+0x618], R18 ;  /* 0x0006181201007387 */ /* 0x0003e80000100a00 */
[----:B------:R-:W4:Y:S04]  /*3acd0*/  LDL.LU.64 R20, [R1+0xbd0] ;  /* 0x000bd00001147983 */ /* 0x000f280000300a00 */
[----:B------:R1:W-:Y:S02]  /*3ace0*/  LDGSTS.E [R5+-0x7e880], desc[UR52][R18.64], P4 ;  /* 0x8178000012057fae */ /* 0x0003e4000a121874 */
[----:B-1----:R-:W-:-:S02]  /*3acf0*/  VIADD R18, R8, 0x100000 ;  /* 0x0010000008127836 */ /* 0x002fc40000000000 */
[C---:B--2---:R-:W-:Y:S02]  /*3ad00*/  IMAD.WIDE R220, R4.reuse, 0x4, R6 ;  /* 0x0000000404dc7825 */ /* 0x044fe400078e0206 */
[----:B------:R-:W2:Y:S02]  /*3ad10*/  LDL.LU.64 R6, [R1+0xbb0] ;  /* 0x000bb00001067983 */ /* 0x000ea40000300a00 */
[C---:B---3--:R-:W-:Y:S02]  /*3ad20*/  IMAD.WIDE R26, R4.reuse, 0x4, R22 ;  /* 0x00000004041a7825 */ /* 0x048fe400078e0216 */
[----:B------:R1:W-:Y:S04]  /*3ad30*/  STL.64 [R1+0x620], R220 ;  /* 0x000620dc01007387 */ /* 0x0003e80000100a00 */
[----:B------:R1:W-:Y:S01]  /*3ad40*/  LDGSTS.E [R17+-0x7e480], desc[UR52][R220.64], P4 ;  /* 0x81b80000dc117fae */ /* 0x0003e2000a121874 */
[----:B------:R-:W-:-:S03]  /*3ad50*/  IMAD.WIDE R24, R4, 0x4, R228 ;  /* 0x0000000404187825 */ /* 0x000fc600078e02e4 */
[----:B------:R-:W3:Y:S04]  /*3ad60*/  LDL.LU.64 R228, [R1+0xb90] ;  /* 0x000b900001e47983 */ /* 0x000ee80000300a00 */
[----:B------:R-:W-:Y:S04]  /*3ad70*/  STL.64 [R1+0x628], R26 ;  /* 0x0006281a01007387 */ /* 0x000fe80000100a00 */
[----:B------:R1:W-:Y:S04]  /*3ad80*/  STL.64 [R1+0x638], R24 ;  /* 0x0006381801007387 */ /* 0x0003e80000100a00 */
[----:B------:R-:W3:Y:S04]  /*3ad90*/  LDL.LU.64 R22, [R1+0xb70] ;  /* 0x000b700001167983 */ /* 0x000ee80000300a00 */
[----:B------:R-:W-:Y:S01]  /*3ada0*/  LDGSTS.E [R16+-0x7e080], desc[UR52][R26.64], P4 ;  /* 0x81f800001a107fae */ /* 0x000fe2000a121874 */
[----:B------:R-:W-:-:S03]  /*3adb0*/  IMAD.WIDE R12, R4, 0x4, R12 ;  /* 0x00000004040c7825 */ /* 0x000fc600078e020c */
[----:B------:R1:W-:Y:S04]  /*3adc0*/  LDGSTS.E [R18+-0x7dc80], desc[UR52][R24.64], P4 ;  /* 0x8238000018127fae */ /* 0x0003e8000a121874 */
[----:B------:R1:W-:Y:S04]  /*3add0*/  STL.64 [R1+0x640], R12 ;  /* 0x0006400c01007387 */ /* 0x0003e80000100a00 */
[----:B------:R-:W3:Y:S01]  /*3ade0*/  LDL.LU.64 R16, [R1+0xb50] ;  /* 0x000b500001107983 */ /* 0x000ee20000300a00 */
[----:B-1----:R-:W-:-:S03]  /*3adf0*/  IMAD.WIDE R220, R4, 0x4, R250 ;  /* 0x0000000404dc7825 */ /* 0x002fc600078e02fa */
[----:B------:R1:W-:Y:S04]  /*3ae00*/  LDGSTS.E [R5+-0x7d880], desc[UR52][R12.64], P4 ;  /* 0x827800000c057fae */ /* 0x0003e8000a121874 */
[----:B------:R-:W3:Y:S01]  /*3ae10*/  LDL.LU.64 R250, [R1+0xb28] ;  /* 0x000b280001fa7983 */ /* 0x000ee20000300a00 */
[----:B------:R-:W-:-:S03]  /*3ae20*/  IMAD.WIDE R24, R4, 0x4, R236 ;  /* 0x0000000404187825 */ /* 0x000fc600078e02ec */
[----:B------:R-:W3:Y:S04]  /*3ae30*/  LDL.LU.64 R18, [R1+0xb00] ;  /* 0x000b000001127983 */ /* 0x000ee80000300a00 */
[----:B------:R-:W-:Y:S04]  /*3ae40*/  STL.64 [R1+0x648], R220 ;  /* 0x000648dc01007387 */ /* 0x000fe80000100a00 */
[----:B------:R-:W3:Y:S01]  /*3ae50*/  LDL.LU.64 R236, [R1+0xad8] ;  /* 0x000ad80001ec7983 */ /* 0x000ee20000300a00 */
[C---:B------:R-:W-:Y:S01]  /*3ae60*/  VIADD R26, R8.reuse, 0x100000 ;  /* 0x00100000081a7836 */ /* 0x040fe20000000000 */
[C---:B-1----:R-:W-:Y:S01]  /*3ae70*/  IADD3 R12, R8.reuse, 0x100000, RZ ;  /* 0x00100000080c7810 */ /* 0x042fe20007ffe0ff */
[----:B------:R-:W-:Y:S01]  /*3ae80*/  VIADD R13, R8, 0x100000 ;  /* 0x00100000080d7836 */ /* 0x000fe20000000000 */
[----:B------:R-:W-:Y:S04]  /*3ae90*/  STL.64 [R1+0x658], R24 ;  /* 0x0006581801007387 */ /* 0x000fe80000100a00 */
[----:B------:R-:W-:Y:S04]  /*3aea0*/  LDGSTS.E [R26+-0x7d480], desc[UR52][R220.64], P4 ;  /* 0x82b80000dc1a7fae */ /* 0x000fe8000a121874 */
[----:B------:R-:W-:Y:S01]  /*3aeb0*/  LDGSTS.E [R13+-0x7d080], desc[UR52][R24.64], P4 ;  /* 0x82f80000180d7fae */ /* 0x000fe2000a121874 */
[----:B----4-:R-:W-:-:S05]  /*3aec0*/  IMAD.WIDE R14, R4, 0x4, R14 ;  /* 0x00000004040e7825 */ /* 0x010fca00078e020e */
[----:B------:R1:W-:Y:S04]  /*3aed0*/  STL.64 [R1+0x660], R14 ;  /* 0x0006600e01007387 */ /* 0x0003e80000100a00 */
[----:B------:R-:W-:Y:S01]  /*3aee0*/  LDGSTS.E [R12+-0x7cc80], desc[UR52][R14.64], P4 ;  /* 0x833800000e0c7fae */ /* 0x000fe2000a121874 */
[----:B------:R-:W-:-:S05]  /*3aef0*/  IMAD.WIDE R20, R4, 0x4, R20 ;  /* 0x0000000404147825 */ /* 0x000fca00078e0214 */
[----:B------:R4:W-:Y:S04]  /*3af00*/  STL.64 [R1+0x668], R20 ;  /* 0x0006681401007387 */ /* 0x0009e80000100a00 */
[----:B-1----:R-:W3:Y:S04]  /*3af10*/  LDL.LU.64 R14, [R1+0xab0] ;  /* 0x000ab000010e7983 */ /* 0x002ee80000300a00 */
[----:B------:R4:W-:Y:S02]  /*3af20*/  LDGSTS.E [R5+-0x7c880], desc[UR52][R20.64], P4 ;  /* 0x8378000014057fae */ /* 0x0009e4000a121874 */
[----:B----4-:R-:W-:-:S02]  /*3af30*/  VIADD R21, R8, 0x100000 ;  /* 0x0010000008157836 */ /* 0x010fc40000000000 */
[----:B------:R-:W-:Y:S02]  /*3af40*/  VIADD R20, R8, 0x100000 ;  /* 0x0010000008147836 */ /* 0x000fe40000000000 */
[C---:B--2---:R-:W-:Y:S02]  /*3af50*/  IMAD.WIDE R26, R4.reuse, 0x4, R6 ;  /* 0x00000004041a7825 */ /* 0x044fe400078e0206 */
[----:B------:R-:W2:Y:S04]  /*3af60*/  LDL.LU.64 R6, [R1+0xa88] ;  /* 0x000a880001067983 */ /* 0x000ea80000300a00 */
[----:B------:R-:W4:Y:S01]  /*3af70*/  LDL.LU.64 R220, [R1+0xa50] ;  /* 0x000a500001dc7983 */ /* 0x000f220000300a00 */
[----:B---3--:R-:W-:-:S03]  /*3af80*/  IMAD.WIDE R24, R4, 0x4, R228 ;  /* 0x0000000404187825 */ /* 0x008fc600078e02e4 */
[----:B------:R-:W-:Y:S04]  /*3af90*/  STL.64 [R1+0x678], R26 ;  /* 0x0006781a01007387 */ /* 0x000fe80000100a00 */
[----:B------:R-:W3:Y:S01]  /*3afa0*/  LDL.LU.64 R228, [R1+0xa18] ;  /* 0x000a180001e47983 */ /* 0x000ee20000300a00 */
[----:B------:R-:W-:-:S03]  /*3afb0*/  IMAD.WIDE R22, R4, 0x4, R22 ;  /* 0x0000000404167825 */ /* 0x000fc600078e0216 */
[----:B------:R1:W-:Y:S04]  /*3afc0*/  STL.64 [R1+0x680], R24 ;  /* 0x0006801801007387 */ /* 0x0003e80000100a00 */
[----:B------:R-:W-:Y:S04]  /*3afd0*/  LDGSTS.E [R12+-0x7c480], desc[UR52][R26.64], P4 ;  /* 0x83b800001a0c7fae */ /* 0x000fe8000a121874 */
[----:B------:R1:W-:Y:S04]  /*3afe0*/  STL.64 [R1+0x688], R22 ;  /* 0x0006881601007387 */ /* 0x0003e80000100a00 */
[----:B------:R-:W-:Y:S01]  /*3aff0*/  LDGSTS.E [R21+-0x7c080], desc[UR52][R24.64], P4 ;  /* 0x83f8000018157fae */ /* 0x000fe2000a121874 */
[----:B------:R-:W-:-:S03]  /*3b000*/  IMAD.WIDE R16, R4, 0x4, R16 ;  /* 0x0000000404107825 */ /* 0x000fc600078e0210 */
[----:B------:R-:W3:Y:S04]  /*3b010*/  LDL.LU.64 R12, [R1+0x9e0] ;  /* 0x0009e000010c7983 */ /* 0x000ee80000300a00 */
[----:B------:R1:W-:Y:S04]  /*3b020*/  STL.64 [R1+0x690], R16 ;  /* 0x0006901001007387 */ /* 0x0003e80000100a00 */
[----:B------:R1:W-:Y:S04]  /*3b030*/  LDGSTS.E [R20+-0x7bc80], desc[UR52][R22.64], P4 ;  /* 0x8438000016147fae */ /* 0x0003e8000a121874 */
[----:B-1----:R-:W3:Y:S01]  /*3b040*/  LDL.LU.64 R24, [R1+0x9b0] ;  /* 0x0009b00001187983 */ /* 0x002ee20000300a00 */
[----:B------:R-:W-:-:S03]  /*3b050*/  IMAD.WIDE R250, R4, 0x4, R250 ;  /* 0x0000000404fa7825 */ /* 0x000fc600078e02fa */
[----:B------:R1:W-:Y:S01]  /*3b060*/  LDGSTS.E [R5+-0x7b880], desc[UR52][R16.64], P4 ;  /* 0x8478000010057fae */ /* 0x0003e2000a121874 */
[----:B------:R-:W-:-:S03]  /*3b070*/  IMAD.WIDE R20, R4, 0x4, R18 ;  /* 0x0000000404147825 */ /* 0x000fc600078e0212 */
[----:B------:R1:W-:Y:S04]  /*3b080*/  STL.64 [R1+0x698], R250 ;  /* 0x000698fa01007387 */ /* 0x0003e80000100a00 */
[----:B------:R-:W3:Y:S01]  /*3b090*/  LDL.LU.64 R22, [R1+0x980] ;  /* 0x0009800001167983 */ /* 0x000ee20000300a00 */
[----:B------:R-:W-:-:S03]  /*3b0a0*/  IMAD.WIDE R18, R4, 0x4, R236 ;  /* 0x0000000404127825 */ /* 0x000fc600078e02ec */
[----:B------:R-:W3:Y:S01]  /*3b0b0*/  LDL.LU.64 R236, [R1+0x950] ;  /* 0x0009500001ec7983 */ /* 0x000ee20000300a00 */
[C---:B-1----:R-:W-:Y:S01]  /*3b0c0*/  IADD3 R17, R8.reuse, 0x100000, RZ ;  /* 0x0010000008117810 */ /* 0x042fe20007ffe0ff */
[C---:B------:R-:W-:Y:S02]  /*3b0d0*/  VIADD R26, R8.reuse, 0x100000 ;  /* 0x00100000081a7836 */ /* 0x040fe40000000000 */
[----:B------:R-:W-:Y:S01]  /*3b0e0*/  VIADD R16, R8, 0x100000 ;  /* 0x0010000008107836 */ /* 0x000fe20000000000 */
[----:B------:R1:W-:Y:S04]  /*3b0f0*/  STL.64 [R1+0x6a8], R20 ;  /* 0x0006a81401007387 */ /* 0x0003e80000100a00 */
[----:B------:R4:W-:Y:S04]  /*3b100*/  STL.64 [R1+0x6b0], R18 ;  /* 0x0006b01201007387 */ /* 0x0009e80000100a00 */
[----:B------:R-:W-:Y:S04]  /*3b110*/  LDGSTS.E [R26+-0x7b480], desc[UR52][R250.64], P4 ;  /* 0x84b80000fa1a7fae */ /* 0x000fe8000a121874 */
[----:B------:R-:W-:Y:S04]  /*3b120*/  LDGSTS.E [R17+-0x7b080], desc[UR52][R20.64], P4 ;  /* 0x84f8000014117fae */ /* 0x000fe8000a121874 */
[----:B------:R4:W-:Y:S04]  /*3b130*/  LDGSTS.E [R16+-0x7ac80], desc[UR52][R18.64], P4 ;  /* 0x8538000012107fae */ /* 0x0009e8000a121874 */
[----:B------:R-:W3:Y:S01]  /*3b140*/  LDL.LU.64 R250, [R1+0x1300] ;  /* 0x0013000001fa7983 */ /* 0x000ee20000300a00 */
[----:B------:R-:W-:-:S05]  /*3b150*/  IMAD.WIDE R14, R4, 0x4, R14 ;  /* 0x00000004040e7825 */ /* 0x000fca00078e020e */
[----:B------:R-:W-:Y:S04]  /*3b160*/  STL.64 [R1+0x6b8], R14 ;  /* 0x0006b80e01007387 */ /* 0x000fe80000100a00 */
[----:B-1----:R-:W3:Y:S04]  /*3b170*/  LDL.LU.64 R20, [R1+0x918] ;  /* 0x0009180001147983 */ /* 0x002ee80000300a00 */
[----:B------:R-:W-:Y:S01]  /*3b180*/  LDGSTS.E [R5+-0x7a880], desc[UR52][R14.64], P4 ;  /* 0x857800000e057fae */ /* 0x000fe2000a121874 */
[----:B--2---:R-:W-:-:S04]  /*3b190*/  IMAD.WIDE R6, R4, 0x4, R6 ;  /* 0x0000000404067825 */ /* 0x004fc800078e0206 */
[C---:B----4-:R-:W-:Y:S01]  /*3b1a0*/  IMAD.WIDE R18, R4.reuse, 0x4, R220 ;  /* 0x0000000404127825 */ /* 0x050fe200078e02dc */
[----:B------:R1:W-:Y:S04]  /*3b1b0*/  LDGSTS.E [R26+-0x7a480], desc[UR52][R6.64], P4 ;  /* 0x85b80000061a7fae */ /* 0x0003e8000a121874 */
[----:B------:R-:W2:Y:S04]  /*3b1c0*/  LDL.LU.64 R220, [R1+0x8d8] ;  /* 0x0008d80001dc7983 */ /* 0x000ea80000300a00 */
[----:B------:R4:W-:Y:S01]  /*3b1d0*/  STL.64 [R1+0x6c0], R6 ;  /* 0x0006c00601007387 */ /* 0x0009e20000100a00 */
[----:B---3--:R-:W-:-:S03]  /*3b1e0*/  IMAD.WIDE R16, R4, 0x4, R228 ;  /* 0x0000000404107825 */ /* 0x008fc600078e02e4 */
[----:B------:R-:W3:Y:S04]  /*3b1f0*/  LDL.LU.64 R228, [R1+0x8b8] ;  /* 0x0008b80001e47983 */ /* 0x000ee80000300a00 */
[----:B------:R1:W-:Y:S04]  /*3b200*/  STL.64 [R1+0x6c8], R18 ;  /* 0x0006c81201007387 */ /* 0x0003e80000100a00 */
[----:B------:R-:W-:Y:S04]  /*3b210*/  STL.64 [R1+0x6d0], R16 ;  /* 0x0006d01001007387 */ /* 0x000fe80000100a00 */
[----:B----4-:R-:W4:Y:S01]  /*3b220*/  LDL.LU.64 R6, [R1+0x12f8] ;  /* 0x0012f80001067983 */ /* 0x010f220000300a00 */
[----:B------:R-:W-:-:S05]  /*3b230*/  IMAD.WIDE R12, R4, 0x4, R12 ;  /* 0x00000004040c7825 */ /* 0x000fca00078e020c */
[----:B------:R1:W-:Y:S02]  /*3b240*/  STL.64 [R1+0x6e0], R12 ;  /* 0x0006e00c01007387 */ /* 0x0003e40000100a00 */
[----:B-1----:R-:W-:-:S05]  /*3b250*/  IMAD.WIDE R26, R4, 0x4, R24 ;  /* 0x00000004041a7825 */ /* 0x002fca00078e0218 */
[----:B------:R-:W-:Y:S01]  /*3b260*/  STL.64 [R1+0x6e8], R26 ;  /* 0x0006e81a01007387 */ /* 0x000fe20000100a00 */
[----:B------:R-:W-:-:S04]  /*3b270*/  IMAD.WIDE R24, R4, 0x4, R22 ;  /* 0x0000000404187825 */ /* 0x000fc800078e0216 */
[----:B------:R-:W-:Y:S01]  /*3b280*/  IMAD.WIDE R22, R4, 0x4, R236 ;  /* 0x0000000404167825 */ /* 0x000fe200078e02ec */
[----:B------:R-:W-:Y:S04]  /*3b290*/  STL.64 [R1+0x6f0], R24 ;  /* 0x0006f01801007387 */ /* 0x000fe80000100a00 */
[----:B------:R1:W-:Y:S04]  /*3b2a0*/  STL.64 [R1+0xaa0], R22 ;  /* 0x000aa01601007387 */ /* 0x0003e80000100a00 */
[----:B------:R-:W4:Y:S01]  /*3b2b0*/  LDL.LU.64 R236, [R1+0x8a8] ;  /* 0x0008a80001ec7983 */ /* 0x000f220000300a00 */
[----:B------:R-:W-:-:S02]  /*3b2c0*/  VIADD R15, R8, 0x100000 ;  /* 0x00100000080f7836 */ /* 0x000fc40000000000 */
[----:B------:R-:W-:-:S03]  /*3b2d0*/  VIADD R14, R8, 0x100000 ;  /* 0x00100000080e7836 */ /* 0x000fc60000000000 */
[----:B------:R1:W-:Y:S04]  /*3b2e0*/  LDGSTS.E [R15+-0x7a080], desc[UR52][R18.64], P4 ;  /* 0x85f80000120f7fae */ /* 0x0003e8000a121874 */
[----:B------:R-:W-:Y:S04]  /*3b2f0*/  LDGSTS.E [R14+-0x79c80], desc[UR52][R16.64], P4 ;  /* 0x86380000100e7fae */ /* 0x000fe8000a121874 */
[----:B------:R1:W-:Y:S02]  /*3b300*/  LDGSTS.E [R5+-0x79880], desc[UR52][R12.64], P4 ;  /* 0x867800000c057fae */ /* 0x0003e4000a121874 */
[----:B-1----:R-:W1:Y:S02]  /*3b310*/  LDC R19, c[0x0][0x230] ;  /* 0x00008c00ff137b82 */ /* 0x002e640000000800 */
[----:B------:R-:W-:Y:S04]  /*3b320*/  LDGSTS.E [R14+-0x79480], desc[UR52][R26.64], P4 ;  /* 0x86b800001a0e7fae */ /* 0x000fe8000a121874 */
[----:B------:R-:W-:Y:S02]  /*3b330*/  LDGSTS.E [R15+-0x79080], desc[UR52][R24.64], P4 ;  /* 0x86f80000180f7fae */ /* 0x000fe4000a121874 */
[----:B------:R-:W3:Y:S02]  /*3b340*/  LDC R12, c[0x0][0x230] ;  /* 0x00008c00ff0c7b82 */ /* 0x000ee40000000800 */
[----:B------:R1:W-:Y:S06]  /*3b350*/  LDGSTS.E [R5+-0x78c80], desc[UR52][R22.64], P4 ;  /* 0x8738000016057fae */ /* 0x0003ec000a121874 */
[----:B------:R-:W3:Y:S01]  /*3b360*/  LDC R18, c[0x0][0x230] ;  /* 0x00008c00ff127b82 */ /* 0x000ee20000000800 */
[C---:B-1----:R-:W-:Y:S01]  /*3b370*/  IADD3 R23, R8.reuse, 0x100000, RZ ;  /* 0x0010000008177810 */ /* 0x042fe20007ffe0ff */
[----:B------:R-:W-:-:S02]  /*3b380*/  VIADD R22, R8, 0x100000 ;  /* 0x0010000008167836 */ /* 0x000fc40000000000 */
[----:B------:R-:W-:-:S04]  /*3b390*/  VIADD R19, R19, 0xfffffd7f ;  /* 0xfffffd7f13137836 */ /* 0x000fc80000000000 */
[----:B------:R-:W1:Y:S01]  /*3b3a0*/  LDC R16, c[0x0][0x230] ;  /* 0x00008c00ff107b82 */ /* 0x000e620000000800 */
[----:B------:R-:W-:-:S05]  /*3b3b0*/  IMAD.WIDE R26, R4, 0x4, R20 ;  /* 0x00000004041a7825 */ /* 0x000fca00078e0214 */
[----:B------:R2:W-:Y:S02]  /*3b3c0*/  LDGSTS.E [R23+-0x78880], desc[UR52][R26.64], P4 ;  /* 0x877800001a177fae */ /* 0x0005e4000a121874 */
[----:B------:R-:W4:Y:S02]  /*3b3d0*/  LDC R13, c[0x0][0x230] ;  /* 0x00008c00ff0d7b82 */ /* 0x000f240000000800 */
[----:B------:R2:W-:Y:S01]  /*3b3e0*/  STL.64 [R1+0xa98], R26 ;  /* 0x000a981a01007387 */ /* 0x0005e20000100a00 */
[----:B------:R-:W-:-:S05]  /*3b3f0*/  ISETP.GE.U32.AND P6, PT, R19, 0x7ffffd00, PT ;  /* 0x7ffffd001300780c */ /* 0x000fca0003fc6070 */
[----:B------:R-:W4:Y:S08]  /*3b400*/  LDC R17, c[0x0][0x230] ;  /* 0x00008c00ff117b82 */ /* 0x000f300000000800 */
[----:B------:R-:W4:Y:S08]  /*3b410*/  LDC R14, c[0x0][0x230] ;  /* 0x00008c00ff0e7b82 */ /* 0x000f300000000800 */
[----:B------:R-:W4:Y:S01]  /*3b420*/  LDC R15, c[0x0][0x230] ;  /* 0x00008c00ff0f7b82 */ /* 0x000f220000000800 */
[----:B--2---:R-:W-:-:S07]  /*3b430*/  IMAD.WIDE R24, R4, 0x4, R220 ;  /* 0x0000000404187825 */ /* 0x004fce00078e02dc */
[----:B------:R-:W2:Y:S01]  /*3b440*/  LDC R26, c[0x0][0x230] ;  /* 0x00008c00ff1a7b82 */ /* 0x000ea20000000800 */
[----:B------:R-:W-:Y:S01]  /*3b450*/  LDGSTS.E [R22+-0x78480], desc[UR52][R24.64], P4 ;  /* 0x87b8000018167fae */ /* 0x000fe2000a121874 */
[----:B---3--:R-:W-:-:S03]  /*3b460*/  IMAD.WIDE R20, R4, 0x4, R228 ;  /* 0x0000000404147825 */ /* 0x008fc600078e02e4 */
[----:B------:R3:W-:Y:S04]  /*3b470*/  STL.64 [R1+0xa90], R24 ;  /* 0x000a901801007387 */ /* 0x0007e80000100a00 */
[----:B------:R1:W-:Y:S04]  /*3b480*/  LDGSTS.E [R5+-0x78080], desc[UR52][R20.64], P4 ;  /* 0x87f8000014057fae */ /* 0x0003e8000a121874 */
[----:B------:R1:W-:Y:S04]  /*3b490*/  STL.64 [R1+0xa88], R20 ;  /* 0x000a881401007387 */ /* 0x0003e80000100a00 */
[----:B---3--:R-:W3:Y:S01]  /*3b4a0*/  LDL.LU.64 R24, [R1+0x898] ;  /* 0x0008980001187983 */ /* 0x008ee20000300a00 */
[----:B-1----:R-:W-:-:S03]  /*3b4b0*/  IADD3 R5, R12, -0x283, RZ ;  /* 0xfffffd7d0c057810 */ /* 0x002fc60007ffe0ff */
[----:B------:R-:W2:Y:S01]  /*3b4c0*/  LDL.LU.64 R22, [R1+0x890] ;  /* 0x0008900001167983 */ /* 0x000ea20000300a00 */
[----:B------:R-:W-:Y:S01]  /*3b4d0*/  VIADD R16, R16, 0xfffffd7e ;  /* 0xfffffd7e10107836 */ /* 0x000fe20000000000 */
[----:B------:R-:W1:Y:S01]  /*3b4e0*/  LDC R12, c[0x0][0x230] ;  /* 0x00008c00ff0c7b82 */ /* 0x000e620000000800 */
[----:B------:R-:W-:Y:S01]  /*3b4f0*/  ISETP.GE.U32.AND P1, PT, R5, 0x7ffffcfe, PT ;  /* 0x7ffffcfe0500780c */ /* 0x000fe20003f26070 */
[----:B------:R-:W2:Y:S01]  /*3b500*/  LDL.LU.64 R228, [R1+0x880] ;  /* 0x0008800001e47983 */ /* 0x000ea20000300a00 */
[----:B------:R-:W-:-:S03]  /*3b510*/  VIADD R5, R18, 0xfffffd5e ;  /* 0xfffffd5e12057836 */ /* 0x000fc60000000000 */
[----:B------:R-:W2:Y:S04]  /*3b520*/  LDL.LU.64 R20, [R1+0x878] ;  /* 0x0008780001147983 */ /* 0x000ea80000300a00 */
[----:B------:R-:W0:Y:S01]  /*3b530*/  LDGDEPBAR ;  /* 0x00000000000079af */ /* 0x000e220000000000 */
[----:B----4-:R-:W-:Y:S01]  /*3b540*/  IMAD.WIDE R18, R0, 0x4, R236 ;  /* 0x0000000400127825 */ /* 0x010fe200078e02ec */
[----:B------:R-:W-:Y:S06]  /*3b550*/  BAR.SYNC.DEFER_BLOCKING 0x0 ;  /* 0x0000000000007b1d */ /* 0x000fec0000010000 */
[----:B------:R4:W-:Y:S04]  /*3b560*/  STL.64 [R1+0xa80], R18 ;  /* 0x000a801201007387 */ /* 0x0009e80000100a00 */
[----:B------:R-:W2:Y:S01]  /*3b570*/  LDL.LU.64 R236, [R1+0x870] ;  /* 0x0008700001ec7983 */ /* 0x000ea20000300a00 */
[----:B------:R-:W-:Y:S01]  /*3b580*/  ISETP.GE.U32.AND P5, PT, R16, 0x7ffffcff, PT ;  /* 0x7ffffcff1000780c */ /* 0x000fe20003fa6070 */
[----:B------:R-:W-:Y:S01]  /*3b590*/  VIADD R13, R13, 0xfffffd7c ;  /* 0xfffffd7c0d0d7836 */ /* 0x000fe20000000000 */
[----:B------:R-:W4:Y:S04]  /*3b5a0*/  LDC R16, c[0x0][0x230] ;  /* 0x00008c00ff107b82 */ /* 0x000f280000000800 */
[----:B------:R-:W-:-:S04]  /*3b5b0*/  ISETP.GE.U32.AND P4, PT, R13, 0x7ffffcfd, PT ;  /* 0x7ffffcfd0d00780c */ /* 0x000fc80003f86070 */
[----:B------:R-:W2:Y:S01]  /*3b5c0*/  LDC R13, c[0x0][0x230] ;  /* 0x00008c00ff0d7b82 */ /* 0x000ea20000000800 */
[----:B------:R-:W-:Y:S01]  /*3b5d0*/  ISETP.GE.U32.AND P2, PT, R5, 0x7ffffcdf, PT ;  /* 0x7ffffcdf0500780c */ /* 0x000fe20003f46070 */
[----:B------:R-:W-:Y:S01]  /*3b5e0*/  IMAD.WIDE R6, R0, 0x4, R6 ;  /* 0x0000000400067825 */ /* 0x000fe200078e0206 */
[----:B------:R-:W-:Y:S01]  /*3b5f0*/  @!PT LDS RZ, [RZ] ;  /* 0x00000000fffff984 */ /* 0x000fe20000000800 */
[----:B------:R-:W-:Y:S01]  /*3b600*/  @!PT LDS RZ, [RZ] ;  /* 0x00000000fffff984 */ /* 0x000fe20000000800 */
[----:B------:R-:W-:Y:S01]  /*3b610*/  @!PT LDS RZ, [RZ] ;  /* 0x00000000fffff984 */ /* 0x000fe20000000800 */
[----:B------:R-:W-:Y:S03]  /*3b620*/  LDGSTS.E [R245+0x50000], desc[UR52][R18.64], !P6 ;  /* 0x5000000012f57fae */ /* 0x000fe6000f121874 */
[----:B------:R-:W-:Y:S01]  /*3b630*/  VIADD R5, R17, 0xfffffd5c ;  /* 0xfffffd5c11057836 */ /* 0x000fe20000000000 */
[----:B------:R2:W-:Y:S01]  /*3b640*/  LDGSTS.E [R245+0x50004], desc[UR52][R6.64], !P5 ;  /* 0x5000400006f57fae */ /* 0x0005e2000e921874 */
[----:B-1----:R-:W-:Y:S02]  /*3b650*/  VIADD R12, R12, 0xfffffd3e ;  /* 0xfffffd3e0c0c7836 */ /* 0x002fe40000000000 */
[----:B------:R-:W-:Y:S01]  /*3b660*/  VIADD R14, R14, 0xfffffd5f ;  /* 0xfffffd5f0e0e7836 */ /* 0x000fe20000000000 */
[----:B------:R-:W-:Y:S01]  /*3b670*/  ISETP.GE.U32.AND P5, PT, R5, 0x7ffffcdd, PT ;  /* 0x7ffffcdd0500780c */ /* 0x000fe20003fa6070 */
[----:B------:R-:W1:Y:S01]  /*3b680*/  LDC R17, c[0x0][0x230] ;  /* 0x00008c00ff117b82 */ /* 0x000e620000000800 */
[----:B----4-:R-:W4:Y:S01]  /*3b690*/  LDL.LU.64 R18, [R1+0x860] ;  /* 0x0008600001127983 */ /* 0x010f220000300a00 */
[----:B------:R-:W-:-:S03]  /*3b6a0*/  VIADD R5, R16, 0xfffffd3f ;  /* 0xfffffd3f10057836 */ /* 0x000fc60000000000 */
[----:B------:R-:W4:Y:S01]  /*3b6b0*/  LDL.LU.64 R220, [R1+0x858] ;  /* 0x0008580001dc7983 */ /* 0x000f220000300a00 */
[----:B---3--:R-:W-:-:S03]  /*3b6c0*/  IMAD.WIDE R24, R0, 0x4, R24 ;  /* 0x0000000400187825 */ /* 0x008fc600078e0218 */
[----:B------:R3:W-:Y:S01]  /*3b6d0*/  STL.64 [R1+0x1288], R6 ;  /* 0x0012880601007387 */ /* 0x0007e20000100a00 */
[----:B--2---:R-:W-:-:S03]  /*3b6e0*/  IMAD.WIDE R22, R0, 0x4, R22 ;  /* 0x0000000400167825 */ /* 0x004fc600078e0216 */
[----:B------:R2:W-:Y:S01]  /*3b6f0*/  STL.64 [R1+0xa70], R24 ;  /* 0x000a701801007387 */ /* 0x0005e20000100a00 */
[----:B------:R-:W-:Y:S01]  /*3b700*/  ISETP.GE.U32.AND P3, PT, R14, 0x7ffffce0, PT ;  /* 0x7ffffce00e00780c */ /* 0x000fe20003f66070 */
[----:B------:R-:W1:Y:S02]  /*3b710*/  LDC R16, c[0x0][0x230] ;  /* 0x00008c00ff107b82 */ /* 0x000e640000000800 */
[----:B------:R2:W-:Y:S01]  /*3b720*/  LDGSTS.E [R245+0x50008], desc[UR52][R24.64], !P1 ;  /* 0x5000800018f57fae */ /* 0x0005e2000c921874 */
[----:B---3--:R-:W-:-:S03]  /*3b730*/  IMAD.WIDE R6, R0, 0x4, R228 ;  /* 0x0000000400067825 */ /* 0x008fc600078e02e4 */
[----:B------:R3:W-:Y:S01]  /*3b740*/  STL.64 [R1+0xa68], R22 ;  /* 0x000a681601007387 */ /* 0x0007e20000100a00 */
[----:B------:R-:W-:Y:S01]  /*3b750*/  ISETP.GE.U32.AND P1, PT, R5, 0x7ffffcc0, PT ;  /* 0x7ffffcc00500780c */ /* 0x000fe20003f26070 */
[----:B------:R-:W1:Y:S01]  /*3b760*/  LDC R14, c[0x0][0x230] ;  /* 0x00008c00ff0e7b82 */ /* 0x000e620000000800 */
[----:B------:R-:W-:Y:S01]  /*3b770*/  IADD3 R5, R13, -0x2c3, RZ ;  /* 0xfffffd3d0d057810 */ /* 0x000fe20007ffe0ff */
[----:B------:R1:W-:Y:S04]  /*3b780*/  STL.64 [R1+0x9a0], R6 ;  /* 0x0009a00601007387 */ /* 0x0003e80000100a00 */
[----:B------:R-:W-:Y:S01]  /*3b790*/  LDGSTS.E [R245+0x5000c], desc[UR52][R22.64], !P4 ;  /* 0x5000c00016f57fae */ /* 0x000fe2000e121874 */
[----:B------:R-:W-:Y:S01]  /*3b7a0*/  ISETP.GE.U32.AND P4, PT, R12, 0x7ffffcbf, PT ;  /* 0x7ffffcbf0c00780c */ /* 0x000fe20003f86070 */
[C---:B--2---:R-:W-:Y:S01]  /*3b7b0*/  IMAD.WIDE R24, R0.reuse, 0x4, R20 ;  /* 0x0000000400187825 */ /* 0x044fe200078e0214 */
[----:B------:R-:W-:Y:S01]  /*3b7c0*/  IADD3 R15, R15, -0x2a3, RZ ;  /* 0xfffffd5d0f0f7810 */ /* 0x000fe20007ffe0ff */
[----:B------:R1:W-:Y:S04]  /*3b7d0*/  LDGSTS.E [R245+0x54000], desc[UR52][R6.64], !P3 ;  /* 0x5400000006f57fae */ /* 0x0003e8000d921874 */
[----:B---3--:R-:W2:Y:S04]  /*3b7e0*/  LDL.LU.64 R22, [R1+0x850] ;  /* 0x0008500001167983 */ /* 0x008ea80000300a00 */
[----:B------:R-:W3:Y:S01]  /*3b7f0*/  LDL.LU.64 R12, [R1+0x848] ;  /* 0x00084800010c7983 */ /* 0x000ee20000300a00 */
[----:B------:R-:W-:-:S03]  /*3b800*/  IMAD.WIDE R20, R0, 0x4, R236 ;  /* 0x0000000400147825 */ /* 0x000fc600078e02ec */
[----:B------:R-:W3:Y:S01]  /*3b810*/  LDL.LU.64 R228, [R1+0x840] ;  /* 0x0008400001e47983 */ /* 0x000ee20000300a00 */
[----:B------:R-:W-:Y:S01]  /*3b820*/  ISETP.GE.U32.AND P6, PT, R15, 0x7ffffcde, PT ;  /* 0x7ffffcde0f00780c */ /* 0x000fe20003fc6070 */
[----:B-1----:R-:W1:Y:S02]  /*3b830*/  LDC R7, c[0x0][0x230] ;  /* 0x00008c00ff077b82 */ /* 0x002e640000000800 */
[----:B------:R-:W-:Y:S04]  /*3b840*/  STL.64 [R1+0x998], R24 ;  /* 0x0009981801007387 */ /* 0x000fe80000100a00 */
[----:B------:R1:W-:Y:S01]  /*3b850*/  STL.64 [R1+0x990], R20 ;  /* 0x0009901401007387 */ /* 0x0003e20000100a00 */
[----:B------:R-:W-:Y:S01]  /*3b860*/  VIADD R6, R14, 0xfffffd3c ;  /* 0xfffffd3c0e067836 */ /* 0x000fe20000000000 */
[----:B------:R-:W-:Y:S01]  /*3b870*/  ISETP.GE.U32.AND P3, PT, R5, 0x7ffffcbe, PT ;  /* 0x7ffffcbe0500780c */ /* 0x000fe20003f66070 */
[----:B------:R-:W1:Y:S01]  /*3b880*/  LDC R15, c[0x0][0x230] ;  /* 0x00008c00ff0f7b82 */ /* 0x000e620000000800 */
[----:B------:R-:W3:Y:S01]  /*3b890*/  LDL.LU.64 R236, [R1+0x830] ;  /* 0x0008300001ec7983 */ /* 0x000ee20000300a00 */
[----:B------:R-:W-:-:S03]  /*3b8a0*/  VIADD R5, R26, 0xfffffd1f ;  /* 0xfffffd1f1a057836 */ /* 0x000fc60000000000 */
[----:B------:R1:W-:Y:S01]  /*3b8b0*/  LDGSTS.E [R245+0x54004], desc[UR52][R24.64], !P2 ;  /* 0x5400400018f57fae */ /* 0x0003e2000d121874 */
[----:B------:R-:W-:Y:S02]  /*3b8c0*/  ISETP.GE.U32.AND P2, PT, R6, 0x7ffffcbd, PT ;  /* 0x7ffffcbd0600780c */ /* 0x000fe40003f46070 */
[----:B------:R-:W3:Y:S01]  /*3b8d0*/  LDC R14, c[0x0][0x230] ;  /* 0x00008c00ff0e7b82 */ /* 0x000ee20000000800 */
[----:B------:R-:W-:Y:S01]  /*3b8e0*/  LDGSTS.E [R245+0x54008], desc[UR52][R20.64], !P6 ;  /* 0x5400800014f57fae */ /* 0x000fe2000f121874 */
[----:B----4-:R-:W-:-:S06]  /*3b8f0*/  IMAD.WIDE R26, R0, 0x4, R18 ;  /* 0x00000004001a7825 */ /* 0x010fcc00078e0212 */
[----:B------:R-:W4:Y:S01]  /*3b900*/  LDC R6, c[0x0][0x230] ;  /* 0x00008c00ff067b82 */ /* 0x000f220000000800 */
[C---:B------:R-:W-:Y:S01]  /*3b910*/  IMAD.WIDE R18, R0.reuse, 0x4, R220 ;  /* 0x0000000400127825 */ /* 0x040fe200078e02dc */
[----:B------:R2:W-:Y:S04]  /*3b920*/  LDGSTS.E [R245+0x5400c], desc[UR52][R26.64], !P5 ;  /* 0x5400c0001af57fae */ /* 0x0005e8000e921874 */
[----:B-1----:R-:W4:Y:S01]  /*3b930*/  LDL.LU.64 R20, [R1+0x758] ;  /* 0x0007580001147983 */ /* 0x002f220000300a00 */
[----:B------:R-:W-:Y:S01]  /*3b940*/  VIADD R15, R15, 0xfffffd1e ;  /* 0xfffffd1e0f0f7836 */ /* 0x000fe20000000000 */
[----:B------:R-:W1:Y:S02]  /*3b950*/  LDC R24, c[0x0][0x230] ;  /* 0x00008c00ff187b82 */ /* 0x000e640000000800 */
[----:B------:R-:W-:Y:S04]  /*3b960*/  STL.64 [R1+0x988], R26 ;  /* 0x0009881a01007387 */ /* 0x000fe80000100a00 */
[----:B------:R1:W-:Y:S04]  /*3b970*/  STL.64 [R1+0x8c8], R18 ;  /* 0x0008c81201007387 */ /* 0x0003e80000100a00 */
[----:B------:R-:W-:Y:S04]  /*3b980*/  LDGSTS.E [R245+0x58000], desc[UR52][R18.64], !P1 ;  /* 0x5800000012f57fae */ /* 0x000fe8000c921874 */
[----:B-1----:R-:W4:Y:S04]  /*3b990*/  LDL.LU.64 R18, [R1+0x760] ;  /* 0x0007600001127983 */ /* 0x002f280000300a00 */
[----:B------:R-:W4:Y:S01]  /*3b9a0*/  LDL.LU.64 R220, [R1+0x768] ;  /* 0x0007680001dc7983 */ /* 0x000f220000300a00 */
[----:B--2---:R-:W-:-:S04]  /*3b9b0*/  IMAD.WIDE R26, R0, 0x4, R22 ;  /* 0x00000004001a7825 */ /* 0x004fc800078e0216 */
[C---:B---3--:R-:W-:Y:S01]  /*3b9c0*/  IMAD.WIDE R22, R0.reuse, 0x4, R12 ;  /* 0x0000000400167825 */ /* 0x048fe200078e020c */
[----:B------:R-:W-:Y:S04]  /*3b9d0*/  STL.64 [R1+0x8c0], R26 ;  /* 0x0008c01a01007387 */ /* 0x000fe80000100a00 */
[----:B------:R-:W-:Y:S04]  /*3b9e0*/  LDGSTS.E [R245+0x58004], desc[UR52][R26.64], !P4 ;  /* 0x580040001af57fae */ /* 0x000fe8000e121874 */
[----:B------:R1:W-:Y:S04]  /*3b9f0*/  STL.64 [R1+0x8b8], R22 ;  /* 0x0008b81601007387 */ /* 0x0003e80000100a00 */
[----:B------:R1:W-:Y:S01]  /*3ba00*/  LDGSTS.E [R245+0x58008], desc[UR52][R22.64], !P3 ;  /* 0x5800800016f57fae */ /* 0x0003e2000d921874 */
[----:B------:R-:W-:-:S05]  /*3ba10*/  IMAD.WIDE R12, R0, 0x4, R228 ;  /* 0x00000004000c7825 */ /* 0x000fca00078e02e4 */
[----:B------:R2:W-:Y:S04]  /*3ba20*/  STL.64 [R1+0x8b0], R12 ;  /* 0x0008b00c01007387 */ /* 0x0005e80000100a00 */
[----:B------:R-:W-:Y:S01]  /*3ba30*/  LDGSTS.E [R245+0x5800c], desc[UR52][R12.64], !P2 ;  /* 0x5800c0000cf57fae */ /* 0x000fe2000d121874 */
[----:B-1----:R-:W-:-:S03]  /*3ba40*/  IMAD.WIDE R22, R0, 0x4, R236 ;  /* 0x0000000400167825 */ /* 0x002fc600078e02ec */
[----:B------:R-:W3:Y:S04]  /*3ba50*/  LDL.LU.64 R228, [R1+0x838] ;  /* 0x0008380001e47983 */ /* 0x000ee80000300a00 */
[----:B--2---:R-:W2:Y:S04]  /*3ba60*/  LDL.LU.64 R12, [R1+0x828] ;  /* 0x00082800010c7983 */ /* 0x004ea80000300a00 */
[----:B------:R-:W2:Y:S01]  /*3ba70*/  LDL.LU.64 R236, [R1+0x818] ;  /* 0x0008180001ec7983 */ /* 0x000ea20000300a00 */
[----:B------:R-:W-:Y:S02]  /*3ba80*/  ISETP.GE.U32.AND P6, PT, R5, 0x7ffffca0, PT ;  /* 0x7ffffca00500780c */ /* 0x000fe40003fc6070 */
[----:B------:R-:W-:-:S02]  /*3ba90*/  IADD3 R5, R17, -0x2e3, RZ ;  /* 0xfffffd1d11057810 */ /* 0x000fc40007ffe0ff */
[----:B------:R-:W-:Y:S01]  /*3baa0*/  ISETP.GE.U32.AND P5, PT, R15, 0x7ffffc9f, PT ;  /* 0x7ffffc9f0f00780c */ /* 0x000fe20003fa6070 */
[----:B------:R-:W-:Y:S01]  /*3bab0*/  VIADD R7, R7, 0xfffffd7b ;  /* 0xfffffd7b07077836 */ /* 0x000fe20000000000 */
[----:B------:R-:W-:Y:S01]  /*3bac0*/  ISETP.GE.U32.AND P1, PT, R5, 0x7ffffc9e, PT ;  /* 0x7ffffc9e0500780c */ /* 0x000fe20003f26070 */
[----:B------:R-:W-:Y:S01]  /*3bad0*/  VIADD R5, R16, 0xfffffd1c ;  /* 0xfffffd1c10057836 */ /* 0x000fe20000000000 */
[----:B----4-:R-:W-:Y:S01]  /*3bae0*/  IADD3 R6, R6, -0x287, RZ ;  /* 0xfffffd7906067810 */ /* 0x010fe20007ffe0ff */
[----:B------:R-:W-:Y:S01]  /*3baf0*/  IMAD.WIDE R20, R0, 0x4, R20 ;  /* 0x0000000400147825 */ /* 0x000fe200078e0214 */
[----:B------:R-:W-:Y:S01]  /*3bb00*/  ISETP.GE.U32.AND P3, PT, R7, 0x7ffffcfc, PT ;  /* 0x7ffffcfc0700780c */ /* 0x000fe20003f66070 */
[----:B------:R1:W-:Y:S01]  /*3bb10*/  STL.64 [R1+0x748], R22 ;  /* 0x0007481601007387 */ /* 0x0003e20000100a00 */
[----:B------:R-:W-:Y:S01]  /*3bb20*/  ISETP.GE.U32.AND P4, PT, R5, 0x7ffffc9d, PT ;  /* 0x7ffffc9d0500780c */ /* 0x000fe20003f86070 */
[----:B------:R-:W-:Y:S01]  /*3bb30*/  VIADD R5, R14, 0xfffffd7a ;  /* 0xfffffd7a0e057836 */ /* 0x000fe20000000000 */
[----:B------:R-:W4:Y:S01]  /*3bb40*/  LDC R17, c[0x0][0x230] ;  /* 0x00008c00ff117b82 */ /* 0x000f220000000800 */
[----:B------:R-:W-:Y:S01]  /*3bb50*/  LDGSTS.E [R245+0x5c000], desc[UR52][R22.64], !P6 ;  /* 0x5c00000016f57fae */ /* 0x000fe2000f121874 */
[----:B------:R-:W-:-:S02]  /*3bb60*/  ISETP.GE.U32.AND P6, PT, R6, 0x7ffffcfa, PT ;  /* 0x7ffffcfa0600780c */ /* 0x000fc40003fc6070 */
[----:B------:R-:W-:Y:S01]  /*3bb70*/  ISETP.GE.U32.AND P2, PT, R5, 0x7ffffcfb, PT ;  /* 0x7ffffcfb0500780c */ /* 0x000fe20003f46070 */
[----:B------:R1:W-:Y:S03]  /*3bb80*/  STL.64 [R1+0x758], R20 ;  /* 0x0007581401007387 */ /* 0x0003e60000100a00 */
[----:B------:R-:W4:Y:S01]  /*3bb90*/  LDC R15, c[0x0][0x230] ;  /* 0x00008c00ff0f7b82 */ /* 0x000f220000000800 */
[----:B------:R-:W-:Y:S04]  /*3bba0*/  LDGSTS.E [R245+0x5c004], desc[UR52][R20.64], !P5 ;  /* 0x5c00400014f57fae */ /* 0x000fe8000e921874 */
[----:B-1----:R-:W4:Y:S03]  /*3bbb0*/  LDL.LU.64 R22, [R1+0x810] ;  /* 0x0008100001167983 */ /* 0x002f260000300a00 */
[----:B------:R-:W1:Y:S01]  /*3bbc0*/  LDC R16, c[0x0][0x230] ;  /* 0x00008c00ff107b82 */ /* 0x000e620000000800 */
[----:B------:R-:W-:-:S04]  /*3bbd0*/  IMAD.WIDE R26, R0, 0x4, R18 ;  /* 0x00000004001a7825 */ /* 0x000fc800078e0212 */
[C---:B------:R-:W-:Y:S01]  /*3bbe0*/  IMAD.WIDE R18, R0.reuse, 0x4, R220 ;  /* 0x0000000400127825 */ /* 0x040fe200078e02dc */
[----:B------:R-:W-:Y:S02]  /*3bbf0*/  STL.64 [R1+0x760], R26 ;  /* 0x0007601a01007387 */ /* 0x000fe40000100a00 */
[----:B------:R-:W1:Y:S02]  /*3bc00*/  LDC R7, c[0x0][0x230] ;  /* 0x00008c00ff077b82 */ /* 0x000e640000000800 */
[----:B------:R-:W4:Y:S04]  /*3bc10*/  LDL.LU.64 R20, [R1+0x808] ;  /* 0x0008080001147983 */ /* 0x000f280000300a00 */
[----:B------:R-:W-:Y:S02]  /*3bc20*/  LDGSTS.E [R245+0x5c008], desc[UR52][R26.64], !P1 ;  /* 0x5c0080001af57fae */ /* 0x000fe4000c921874 */
[----:B------:R-:W1:Y:S02]  /*3bc30*/  LDC R14, c[0x0][0x230] ;  /* 0x00008c00ff0e7b82 */ /* 0x000e640000000800 */
[----:B------:R1:W-:Y:S04]  /*3bc40*/  STL.64 [R1+0x768], R18 ;  /* 0x0007681201007387 */ /* 0x0003e80000100a00 */
[----:B------:R3:W-:Y:S02]  /*3bc50*/  LDGSTS.E [R245+0x5c00c], desc[UR52][R18.64], !P4 ;  /* 0x5c00c00012f57fae */ /* 0x0007e4000e121874 */
[----:B------:R-:W4:Y:S02]  /*3bc60*/  LDC R6, c[0x0][0x230] ;  /* 0x00008c00ff067b82 */ /* 0x000f240000000800 */
[----:B-1----:R-:W4:Y:S04]  /*3bc70*/  LDL.LU.64 R18, [R1+0x800] ;  /* 0x0008000001127983 */ /* 0x002f280000300a00 */
[----:B------:R1:W-:Y:S04]  /*3bc80*/  STL [R1+0x1294], R245 ;  /* 0x001294f501007387 */ /* 0x0003e80000100800 */
[----:B------:R-:W4:Y:S01]  /*3bc90*/  LDL.LU.64 R220, [R1+0x7f8] ;  /* 0x0007f80001dc7983 */ /* 0x000f220000300a00 */
[C---:B---3--:R-:W-:Y:S01]  /*3bca0*/  IMAD.WIDE R228, R0.reuse, 0x4, R228 ;  /* 0x0000000400e47825 */ /* 0x048fe200078e02e4 */
[----:B-1----:R-:W1:Y:S03]  /*3bcb0*/  LDC R245, c[0x0][0x230] ;  /* 0x00008c00fff57b82 */ /* 0x002e660000000800 */
[C---:B--2---:R-:W-:Y:S01]  /*3bcc0*/  IMAD.WIDE R26, R0.reuse, 0x4, R12 ;  /* 0x00000004001a7825 */ /* 0x044fe200078e020c */
[----:B------:R2:W-:Y:S03]  /*3bcd0*/  STL.64 [R1+0xa60], R228 ;  /* 0x000a60e401007387 */ /* 0x0005e60000100a00 */
[----:B------:R-:W-:Y:S01]  /*3bce0*/  IMAD.WIDE R12, R0, 0x4, R236 ;  /* 0x00000004000c7825 */ /* 0x000fe200078e02ec */
[----:B------:R-:W-:Y:S04]  /*3bcf0*/  LDGSTS.E [R252+0x50000], desc[UR52][R228.64], !P3 ;  /* 0x50000000e4fc7fae */ /* 0x000fe8000d921874 */
[----:B------:R-:W-:Y:S04]  /*3bd00*/  STL.64 [R1+0xa58], R26 ;  /* 0x000a581a01007387 */ /* 0x000fe80000100a00 */
[----:B------:R3:W-:Y:S04]  /*3bd10*/  STL.64 [R1+0xa50], R12 ;  /* 0x000a500c01007387 */ /* 0x0007e80000100a00 */
[----:B------:R1:W-:Y:S04]  /*3bd20*/  LDGSTS.E [R252+0x50004], desc[UR52][R26.64], !P2 ;  /* 0x500040001afc7fae */ /* 0x0003e8000d121874 */
[----:B------:R-:W-:Y:S04]  /*3bd30*/  LDGSTS.E [R252+0x50008], desc[UR52][R12.64], !P6 ;  /* 0x500080000cfc7fae */ /* 0x000fe8000f121874 */
[----:B--2---:R-:W2:Y:S04]  /*3bd40*/  LDL.LU.64 R228, [R1+0x7f0] ;  /* 0x0007f00001e47983 */ /* 0x004ea80000300a00 */
[----:B---3--:R-:W3:Y:S04]  /*3bd50*/  LDL.LU.64 R12, [R1+0x7e8] ;  /* 0x0007e800010c7983 */ /* 0x008ee80000300a00 */
[----:B------:R-:W3:Y:S01]  /*3bd60*/  LDL.LU.64 R236, [R1+0x7d8] ;  /* 0x0007d80001ec7983 */ /* 0x000ee20000300a00 */
[----:B------:R-:W-:-:S02]  /*3bd70*/  VIADD R5, R24, 0xfffffd78 ;  /* 0xfffffd7818057836 */ /* 0x000fc40000000000 */
[----:B----4-:R-:W-:Y:S01]  /*3bd80*/  VIADD R15, R15, 0xfffffd5b ;  /* 0xfffffd5b0f0f7836 */ /* 0x010fe20000000000 */
[----:B------:R-:W4:Y:S02]  /*3bd90*/  LDC R24, c[0x0][0x230] ;  /* 0x00008c00ff187b82 */ /* 0x000f240000000800 */
[----:B------:R-:W-:Y:S01]  /*3bda0*/  ISETP.GE.U32.AND P5, PT, R5, 0x7ffffcf9, PT ;  /* 0x7ffffcf90500780c */ /* 0x000fe20003fa6070 */
[----:B------:R-:W-:Y:S01]  /*3bdb0*/  VIADD R5, R17, 0xfffffd5a ;  /* 0xfffffd5a11057836 */ /* 0x000fe20000000000 */
[----:B------:R-:W-:-:S04]  /*3bdc0*/  ISETP.GE.U32.AND P1, PT, R15, 0x7ffffcdc, PT ;  /* 0x7ffffcdc0f00780c */ /* 0x000fc80003f26070 */
[----:B------:R-:W-:Y:S01]  /*3bdd0*/  ISETP.GE.U32.AND P4, PT, R5, 0x7ffffcdb, PT ;  /* 0x7ffffcdb0500780c */ /* 0x000fe20003f86070 */
[----:B------:R-:W-:Y:S01]  /*3bde0*/  VIADD R7, R7, 0xfffffd58 ;  /* 0xfffffd5807077836 */ /* 0x000fe20000000000 */
[----:B------:R-:W-:Y:S01]  /*3bdf0*/  IADD3 R5, R16, -0x2a7, RZ ;  /* 0xfffffd5910057810 */ /* 0x000fe20007ffe0ff */
[----:B------:R-:W-:Y:S01]  /*3be00*/  IMAD.WIDE R22, R0, 0x4, R22 ;  /* 0x0000000400167825 */ /* 0x000fe200078e0216 */
[----:B------:R-:W4:Y:S02]  /*3be10*/  LDC R17, c[0x0][0x230] ;  /* 0x00008c00ff117b82 */ /* 0x000f240000000800 */
[----:B------:R-:W-:Y:S01]  /*3be20*/  ISETP.GE.U32.AND P3, PT, R5, 0x7ffffcda, PT ;  /* 0x7ffffcda0500780c */ /* 0x000fe20003f66070 */
[----:B------:R-:W-:Y:S02]  /*3be30*/  VIADD R5, R14, 0xfffffd3b ;  /* 0xfffffd3b0e057836 */ /* 0x000fe40000000000 */
[----:B------:R-:W-:Y:S01]  /*3be40*/  VIADD R6, R6, 0xfffffd3a ;  /* 0xfffffd3a06067836 */ /* 0x000fe20000000000 */
[----:B------:R-:W-:Y:S01]  /*3be50*/  ISETP.GE.U32.AND P2, PT, R7, 0x7ffffcd9, PT ;  /* 0x7ffffcd90700780c */ /* 0x000fe20003f46070 */
[----:B------:R-:W-:Y:S01]  /*3be60*/  IMAD.WIDE R20, R0, 0x4, R20 ;  /* 0x0000000400147825 */ /* 0x000fe200078e0214 */
[----:B------:R-:W-:Y:S01]  /*3be70*/  ISETP.GE.U32.AND P6, PT, R5, 0x7ffffcbc, PT ;  /* 0x7ffffcbc0500780c */ /* 0x000fe20003fc6070 */
[----:B------:R-:W-:Y:S01]  /*3be80*/  LDGSTS.E [R252+0x5000c], desc[UR52][R22.64], !P5 ;  /* 0x5000c00016fc7fae */ /* 0x000fe2000e921874 */
[----:B------:R-:W-:Y:S01]  /*3be90*/  ISETP.GE.U32.AND P5, PT, R6, 0x7ffffcbb, PT ;  /* 0x7ffffcbb0600780c */ /* 0x000fe20003fa6070 */
[----:B------:R-:W4:Y:S02]  /*3bea0*/  LDC R15, c[0x0][0x230] ;  /* 0x00008c00ff0f7b82 */ /* 0x000f240000000800 */
[----:B------:R1:W-:Y:S02]  /*3beb0*/  STL.64 [R1+0xa48], R22 ;  /* 0x000a481601007387 */ /* 0x0003e40000100a00 */
[----:B-1----:R-:W-:-:S02]  /*3bec0*/  IMAD.WIDE R26, R0, 0x4, R18 ;  /* 0x00000004001a7825 */ /* 0x002fc400078e0212 */
[----:B------:R1:W-:Y:S02]  /*3bed0*/  STL.64 [R1+0x980], R20 ;  /* 0x0009801401007387 */ /* 0x0003e40000100a00 */
[----:B------:R-:W4:Y:S02]  /*3bee0*/  LDC R16, c[0x0][0x230] ;  /* 0x00008c00ff107b82 */ /* 0x000f240000000800 */
[----:B------:R-:W-:Y:S01]  /*3bef0*/  LDGSTS.E [R252+0x54000], desc[UR52][R20.64], !P1 ;  /* 0x5400000014fc7fae */ /* 0x000fe2000c921874 */
[----:B------:R-:W-:-:S03]  /*3bf00*/  IMAD.WIDE R18, R0, 0x4, R220 ;  /* 0x0000000400127825 */ /* 0x000fc600078e02dc */
[----:B------:R-:W4:Y:S02]  /*3bf10*/  LDL.LU.64 R22, [R1+0x7d0] ;  /* 0x0007d00001167983 */ /* 0x000f240000300a00 */
[----:B------:R-:W4:Y:S02]  /*3bf20*/  LDC R7, c[0x0][0x230] ;  /* 0x00008c00ff077b82 */ /* 0x000f240000000800 */
[----:B------:R3:W-:Y:S04]  /*3bf30*/  LDGSTS.E [R252+0x54004], desc[UR52][R26.64], !P4 ;  /* 0x540040001afc7fae */ /* 0x0007e8000e121874 */
[----:B-1----:R-:W4:Y:S02]  /*3bf40*/  LDL.LU.64 R20, [R1+0x7c8] ;  /* 0x0007c80001147983 */ /* 0x002f240000300a00 */
[----:B------:R-:W1:Y:S02]  /*3bf50*/  LDC R14, c[0x0][0x230] ;  /* 0x00008c00ff0e7b82 */ /* 0x000e640000000800 */
[----:B------:R-:W-:Y:S04]  /*3bf60*/  STL.64 [R1+0x978], R26 ;  /* 0x0009781a01007387 */ /* 0x000fe80000100a00 */
[----:B------:R1:W-:Y:S02]  /*3bf70*/  STL.64 [R1+0x970], R18 ;  /* 0x0009701201007387 */ /* 0x0003e40000100a00 */
[----:B------:R-:W4:Y:S02]  /*3bf80*/  LDC R6, c[0x0][0x230] ;  /* 0x00008c00ff067b82 */ /* 0x000f240000000800 */
[----:B------:R-:W-:Y:S04]  /*3bf90*/  LDGSTS.E [R252+0x54008], desc[UR52][R18.64], !P3 ;  /* 0x5400800012fc7fae */ /* 0x000fe8000d921874 */
[----:B-1----:R-:W4:Y:S04]  /*3bfa0*/  LDL.LU.64 R18, [R1+0x7c0] ;  /* 0x0007c00001127983 */ /* 0x002f280000300a00 */
[----:B------:R-:W4:Y:S01]  /*3bfb0*/  LDL.LU.64 R220, [R1+0x7b8] ;  /* 0x0007b80001dc7983 */ /* 0x000f220000300a00 */
[----:B--2---:R-:W-:-:S04]  /*3bfc0*/  IMAD.WIDE R228, R0, 0x4, R228 ;  /* 0x0000000400e47825 */ /* 0x004fc800078e02e4 */
[C---:B---3--:R-:W-:Y:S01]  /*3bfd0*/  IMAD.WIDE R26, R0.reuse, 0x4, R12 ;  /* 0x00000004001a7825 */ /* 0x048fe200078e020c */
[----:B------:R1:W-:Y:S03]  /*3bfe0*/  STL.64 [R1+0x968], R228 ;  /* 0x000968e401007387 */ /* 0x0003e60000100a00 */
[----:B------:R-:W-:Y:S01]  /*3bff0*/  IMAD.WIDE R12, R0, 0x4, R236 ;  /* 0x00000004000c7825 */ /* 0x000fe200078e02ec */
[----:B------:R-:W-:Y:S04]  /*3c000*/  LDGSTS.E [R252+0x5400c], desc[UR52][R228.64], !P2 ;  /* 0x5400c000e4fc7fae */ /* 0x000fe8000d121874 */
[----:B------:R-:W-:Y:S04]  /*3c010*/  STL.64 [R1+0x8a8], R26 ;  /* 0x0008a81a01007387 */ /* 0x000fe80000100a00 */
[----:B------:R2:W-:Y:S04]  /*3c020*/  STL.64 [R1+0x8a0], R12 ;  /* 0x0008a00c01007387 */ /* 0x0005e80000100a00 */
[----:B------:R3:W-:Y:S04]  /*3c030*/  LDGSTS.E [R252+0x58000], desc[UR52][R26.64], !P6 ;  /* 0x580000001afc7fae */ /* 0x0007e8000f121874 */
[----:B-1----:R-:W3:Y:S04]  /*3c040*/  LDL.LU.64 R228, [R1+0x7b0] ;  /* 0x0007b00001e47983 */ /* 0x002ee80000300a00 */
[----:B------:R-:W-:Y:S04]  /*3c050*/  LDGSTS.E [R252+0x58004], desc[UR52][R12.64], !P5 ;  /* 0x580040000cfc7fae */ /* 0x000fe8000e921874 */
[----:B--2---:R-:W2:Y:S04]  /*3c060*/  LDL.LU.64 R12, [R1+0x7a8] ;  /* 0x0007a800010c7983 */ /* 0x004ea80000300a00 */
[----:B------:R-:W2:Y:S01]  /*3c070*/  LDL.LU.64 R236, [R1+0x798] ;  /* 0x0007980001ec7983 */ /* 0x000ea20000300a00 */
[----:B----4-:R-:W-:Y:S01]  /*3c080*/  IADD3 R5, R24, -0x2c7, RZ ;  /* 0xfffffd3918057810 */ /* 0x010fe20007ffe0ff */
[----:B------:R-:W-:Y:S01]  /*3c090*/  VIADD R15, R15, 0xfffffd38 ;  /* 0xfffffd380f0f7836 */ /* 0x000fe20000000000 */
[----:B------:R-:W-:Y:S01]  /*3c0a0*/  IADD3 R7, R7, -0x2e7, RZ ;  /* 0xfffffd1907077810 */ /* 0x000fe20007ffe0ff */
[----:B------:R-:W-:Y:S01]  /*3c0b0*/  VIADD R6, R6, 0xfffffd77 ;  /* 0xfffffd7706067836 */ /* 0x000fe20000000000 */
[----:B------:R-:W-:Y:S01]  /*3c0c0*/  ISETP.GE.U32.AND P1, PT, R5, 0x7ffffcba, PT ;  /* 0x7ffffcba0500780c */ /* 0x000fe20003f26070 */
[----:B------:R-:W-:Y:S01]  /*3c0d0*/  VIADD R5, R17, 0xfffffd1b ;  /* 0xfffffd1b11057836 */ /* 0x000fe20000000000 */
[----:B------:R-:W-:Y:S01]  /*3c0e0*/  ISETP.GE.U32.AND P4, PT, R15, 0x7ffffcb9, PT ;  /* 0x7ffffcb90f00780c */ /* 0x000fe20003f86070 */
[----:B------:R-:W-:Y:S01]  /*3c0f0*/  IMAD.WIDE R22, R0, 0x4, R22 ;  /* 0x0000000400167825 */ /* 0x000fe200078e0216 */
[----:B------:R-:W-:Y:S01]  /*3c100*/  ISETP.GE.U32.AND P6, PT, R7, 0x7ffffc9a, PT ;  /* 0x7ffffc9a0700780c */ /* 0x000fe20003fc6070 */
[----:B------:R-:W1:Y:S01]  /*3c110*/  LDC R24, c[0x0][0x230] ;  /* 0x00008c00ff187b82 */ /* 0x000e620000000800 */
[----:B------:R-:W-:Y:S01]  /*3c120*/  ISETP.GE.U32.AND P3, PT, R5, 0x7ffffc9c, PT ;  /* 0x7ffffc9c0500780c */ /* 0x000fe20003f66070 */
[----:B------:R-:W-:-:S02]  /*3c130*/  VIADD R5, R16, 0xfffffd1a ;  /* 0xfffffd1a10057836 */ /* 0x000fc40000000000 */
[----:B------:R-:W-:-:S03]  /*3c140*/  IMAD.WIDE R20, R0, 0x4, R20 ;  /* 0x0000000400147825 */ /* 0x000fc600078e0214 */
[----:B------:R-:W-:Y:S01]  /*3c150*/  ISETP.GE.U32.AND P2, PT, R5, 0x7ffffc9b, PT ;  /* 0x7ffffc9b0500780c */ /* 0x000fe20003f46070 */
[----:B------:R-:W-:Y:S01]  /*3c160*/  VIADD R5, R14, 0xfffffd18 ;  /* 0xfffffd180e057836 */ /* 0x000fe20000000000 */
[----:B------:R-:W-:Y:S01]  /*3c170*/  LDGSTS.E [R252+0x58008], desc[UR52][R22.64], !P1 ;  /* 0x5800800016fc7fae */ /* 0x000fe2000c921874 */
[----:B------:R-:W-:Y:S01]  /*3c180*/  ISETP.GE.U32.AND P1, PT, R6, 0x7ffffcf8, PT ;  /* 0x7ffffcf80600780c */ /* 0x000fe20003f26070 */
[----:B------:R-:W4:Y:S02]  /*3c190*/  LDC R17, c[0x0][0x230] ;  /* 0x00008c00ff117b82 */ /* 0x000f240000000800 */
[----:B------:R-:W-:Y:S01]  /*3c1a0*/  ISETP.GE.U32.AND P5, PT, R5, 0x7ffffc99, PT ;  /* 0x7ffffc990500780c */ /* 0x000fe20003fa6070 */
[----:B------:R3:W-:Y:S04]  /*3c1b0*/  STL.64 [R1+0x898], R22 ;  /* 0x0008981601007387 */ /* 0x0007e80000100a00 */
[----:B------:R3:W-:Y:S01]  /*3c1c0*/  STL.64 [R1+0x890], R20 ;  /* 0x0008901401007387 */ /* 0x0007e20000100a00 */
[----:B------:R-:W4:Y:S03]  /*3c1d0*/  LDC R15, c[0x0][0x230] ;  /* 0x00008c00ff0f7b82 */ /* 0x000f260000000800 */
[----:B------:R-:W-:Y:S04]  /*3c1e0*/  LDGSTS.E [R252+0x5800c], desc[UR52][R20.64], !P4 ;  /* 0x5800c00014fc7fae */ /* 0x000fe8000e121874 */
[----:B---3--:R-:W3:Y:S01]  /*3c1f0*/  LDL.LU.64 R22, [R1+0x790] ;  /* 0x0007900001167983 */ /* 0x008ee20000300a00 */
[C---:B------:R-:W-:Y:S01]  /*3c200*/  IMAD.WIDE R26, R0.reuse, 0x4, R18 ;  /* 0x00000004001a7825 */ /* 0x040fe200078e0212 */
[----:B------:R-:W3:Y:S03]  /*3c210*/  LDC R16, c[0x0][0x230] ;  /* 0x00008c00ff107b82 */ /* 0x000ee60000000800 */
[C---:B------:R-:W-:Y:S01]  /*3c220*/  IMAD.WIDE R18, R0.reuse, 0x4, R220 ;  /* 0x0000000400127825 */ /* 0x040fe200078e02dc */
[----:B------:R-:W-:Y:S04]  /*3c230*/  STL.64 [R1+0x800], R26 ;  /* 0x0008001a01007387 */ /* 0x000fe80000100a00 */
[----:B------:R-:W3:Y:S01]  /*3c240*/  LDL.LU.64 R20, [R1+0x788] ;  /* 0x0007880001147983 */ /* 0x000ee20000300a00 */
[----:B------:R-:W4:Y:S03]  /*3c250*/  LDC R7, c[0x0][0x230] ;  /* 0x00008c00ff077b82 */ /* 0x000f260000000800 */
[----:B------:R2:W-:Y:S04]  /*3c260*/  LDGSTS.E [R252+0x5c000], desc[UR52][R26.64], !P3 ;  /* 0x5c0000001afc7fae */ /* 0x0005e8000d921874 */
[----:B------:R1:W-:Y:S01]  /*3c270*/  STL.64 [R1+0x7f8], R18 ;  /* 0x0007f81201007387 */ /* 0x0003e20000100a00 */
[----:B------:R-:W3:Y:S03]  /*3c280*/  LDC R14, c[0x0][0x230] ;  /* 0x00008c00ff0e7b82 */ /* 0x000ee60000000800 */
[----:B------:R-:W-:Y:S05]  /*3c290*/  LDGSTS.E [R252+0x5c004], desc[UR52][R18.64], !P2 ;  /* 0x5c00400012fc7fae */ /* 0x000fea000d121874 */
[----:B------:R-:W4:Y:S01]  /*3c2a0*/  LDC R6, c[0x0][0x230] ;  /* 0x00008c00ff067b82 */ /* 0x000f220000000800 */
[----:B-1----:R-:W3:Y:S04]  /*3c2b0*/  LDL.LU.64 R18, [R1+0x780] ;  /* 0x0007800001127983 */ /* 0x002ee80000300a00 */
[----:B------:R-:W3:Y:S01]  /*3c2c0*/  LDL.LU.64 R220, [R1+0x778] ;  /* 0x0007780001dc7983 */ /* 0x000ee20000300a00 */
[----:B------:R-:W-:-:S05]  /*3c2d0*/  IMAD.WIDE R228, R0, 0x4, R228 ;  /* 0x0000000400e47825 */ /* 0x000fca00078e02e4 */
[----:B------:R1:W-:Y:S04]  /*3c2e0*/  STL.64 [R1+0x7f0], R228 ;  /* 0x0007f0e401007387 */ /* 0x0003e80000100a00 */
[----:B------:R-:W-:Y:S01]  /*3c2f0*/  LDGSTS.E [R252+0x5c008], desc[UR52][R228.64], !P6 ;  /* 0x5c008000e4fc7fae */ /* 0x000fe2000f121874 */
[----:B--2---:R-:W-:-:S04]  /*3c300*/  IMAD.WIDE R26, R0, 0x4, R12 ;  /* 0x00000004001a7825 */ /* 0x004fc800078e020c */
[----:B------:R-:W-:Y:S01]  /*3c310*/  IMAD.WIDE R12, R0, 0x4, R236 ;  /* 0x00000004000c7825 */ /* 0x000fe200078e02ec */
[----:B------:R-:W-:Y:S04]  /*3c320*/  STL.64 [R1+0x7e8], R26 ;  /* 0x0007e81a01007387 */ /* 0x000fe80000100a00 */
[----:B------:R2:W-:Y:S04]  /*3c330*/  STL.64 [R1+0xa40], R12 ;  /* 0x000a400c01007387 */ /* 0x0005e80000100a00 */
[----:B------:R2:W-:Y:S04]  /*3c340*/  LDGSTS.E [R252+0x5c00c], desc[UR52][R26.64], !P5 ;  /* 0x5c00c0001afc7fae */ /* 0x0005e8000e921874 */
[----:B------:R2:W-:Y:S04]  /*3c350*/  STL [R1+0x1298], R252 ;  /* 0x001298fc01007387 */ /* 0x0005e80000100800 */
[----:B-1----:R-:W3:Y:S04]  /*3c360*/  LDL.LU.64 R228, [R1+0x770] ;  /* 0x0007700001e47983 */ /* 0x002ee80000300a00 */
[----:B------:R-:W-:Y:S01]  /*3c370*/  LDGSTS.E [R251+0x50000], desc[UR52][R12.64], !P1 ;  /* 0x500000000cfb7fae */ /* 0x000fe2000c921874 */
[----:B------:R-:W-:Y:S01]  /*3c380*/  VIADD R5, R24, 0xfffffd76 ;  /* 0xfffffd7618057836 */ /* 0x000fe20000000000 */
[----:B----4-:R-:W-:Y:S01]  /*3c390*/  IADD3 R15, R15, -0x28b, RZ ;  /* 0xfffffd750f0f7810 */ /* 0x010fe20007ffe0ff */
[----:B------:R-:W-:Y:S01]  /*3c3a0*/  VIADD R7, R7, 0xfffffd56 ;  /* 0xfffffd5607077836 */ /* 0x000fe20000000000 */
[----:B------:R-:W1:Y:S01]  /*3c3b0*/  LDC R24, c[0x0][0x230] ;  /* 0x00008c00ff187b82 */ /* 0x000e620000000800 */
[----:B--2---:R-:W2:Y:S01]  /*3c3c0*/  LDL.LU.64 R12, [R1+0x750] ;  /* 0x00075000010c7983 */ /* 0x004ea20000300a00 */
[----:B------:R-:W-:-:S06]  /*3c3d0*/  VIADD R6, R6, 0xfffffd54 ;  /* 0xfffffd5406067836 */ /* 0x000fcc0000000000 */
[----:B------:R-:W4:Y:S01]  /*3c3e0*/  LDC R252, c[0x0][0x230] ;  /* 0x00008c00fffc7b82 */ /* 0x000f220000000800 */
[----:B------:R-:W4:Y:S01]  /*3c3f0*/  LDL.LU.64 R236, [R1+0x740] ;  /* 0x0007400001ec7983 */ /* 0x000f220000300a00 */
[----:B------:R-:W-:Y:S01]  /*3c400*/  ISETP.GE.U32.AND P4, PT, R5, 0x7ffffcf7, PT ;  /* 0x7ffffcf70500780c */ /* 0x000fe20003f86070 */
[----:B------:R-:W-:Y:S01]  /*3c410*/  VIADD R5, R17, 0xfffffd74 ;  /* 0xfffffd7411057836 */ /* 0x000fe20000000000 */
[----:B------:R-:W-:Y:S01]  /*3c420*/  ISETP.GE.U32.AND P3, PT, R15, 0x7ffffcf6, PT ;  /* 0x7ffffcf60f00780c */ /* 0x000fe20003f66070 */
[----:B---3--:R-:W-:Y:S01]  /*3c430*/  IMAD.WIDE R22, R0, 0x4, R22 ;  /* 0x0000000400167825 */ /* 0x008fe200078e0216 */
[----:B------:R-:W-:Y:S02]  /*3c440*/  ISETP.GE.U32.AND P5, PT, R7, 0x7ffffcd7, PT ;  /* 0x7ffffcd70700780c */ /* 0x000fe40003fa6070 */
[----:B------:R-:W3:Y:S01]  /*3c450*/  LDC R17, c[0x0][0x230] ;  /* 0x00008c00ff117b82 */ /* 0x000ee20000000800 */
[----:B------:R-:W-:Y:S01]  /*3c460*/  ISETP.GE.U32.AND P2, PT, R5, 0x7ffffcf5, PT ;  /* 0x7ffffcf50500780c */ /* 0x000fe20003f46070 */
[----:B------:R-:W-:-:S02]  /*3c470*/  VIADD R5, R16, 0xfffffd57 ;  /* 0xfffffd5710057836 */ /* 0x000fc40000000000 */
[----:B------:R-:W-:-:S03]  /*3c480*/  IMAD.WIDE R20, R0, 0x4, R20 ;  /* 0x0000000400147825 */ /* 0x000fc600078e0214 */
[----:B------:R-:W-:Y:S01]  /*3c490*/  ISETP.GE.U32.AND P6, PT, R5, 0x7ffffcd8, PT ;  /* 0x7ffffcd80500780c */ /* 0x000fe20003fc6070 */
[----:B------:R-:W-:Y:S01]  /*3c4a0*/  LDGSTS.E [R251+0x50004], desc[UR52][R22.64], !P4 ;  /* 0x5000400016fb7fae */ /* 0x000fe2000e121874 */
[----:B------:R-:W-:Y:S01]  /*3c4b0*/  IADD3 R5, R14, -0x2ab, RZ ;  /* 0xfffffd550e057810 */ /* 0x000fe20007ffe0ff */
[----:B------:R-:W1:Y:S01]  /*3c4c0*/  LDC R15, c[0x0][0x230] ;  /* 0x00008c00ff0f7b82 */ /* 0x000e620000000800 */
[----:B------:R-:W-:Y:S01]  /*3c4d0*/  ISETP.GE.U32.AND P4, PT, R6, 0x7ffffcd5, PT ;  /* 0x7ffffcd50600780c */ /* 0x000fe20003f86070 */
[----:B------:R1:W-:Y:S01]  /*3c4e0*/  STL.64 [R1+0xa38], R22 ;  /* 0x000a381601007387 */ /* 0x0003e20000100a00 */
[----:B------:R-:W-:-:S03]  /*3c4f0*/  ISETP.GE.U32.AND P1, PT, R5, 0x7ffffcd6, PT ;  /* 0x7ffffcd60500780c */ /* 0x000fc60003f26070 */
[----:B------:R1:W-:Y:S02]  /*3c500*/  STL.64 [R1+0xa30], R20 ;  /* 0x000a301401007387 */ /* 0x0003e40000100a00 */
[----:B------:R-:W3:Y:S02]  /*3c510*/  LDC R16, c[0x0][0x230] ;  /* 0x00008c00ff107b82 */ /* 0x000ee40000000800 */
[----:B------:R-:W-:Y:S04]  /*3c520*/  LDGSTS.E [R251+0x50008], desc[UR52][R20.64], !P3 ;  /* 0x5000800014fb7fae */ /* 0x000fe8000d921874 */
[----:B-1----:R-:W3:Y:S02]  /*3c530*/  LDL.LU.64 R22, [R1+0x738] ;  /* 0x0007380001167983 */ /* 0x002ee40000300a00 */
[----:B------:R-:W1:Y:S01]  /*3c540*/  LDC R7, c[0x0][0x230] ;  /* 0x00008c00ff077b82 */ /* 0x000e620000000800 */
[----:B------:R-:W-:-:S04]  /*3c550*/  IMAD.WIDE R26, R0, 0x4, R18 ;  /* 0x00000004001a7825 */ /* 0x000fc800078e0212 */
[C---:B------:R-:W-:Y:S01]  /*3c560*/  IMAD.WIDE R18, R0.reuse, 0x4, R220 ;  /* 0x0000000400127825 */ /* 0x040fe200078e02dc */
[----:B------:R-:W3:Y:S02]  /*3c570*/  LDL.LU.64 R20, [R1+0x730] ;  /* 0x0007300001147983 */ /* 0x000ee40000300a00 */
[----:B------:R-:W3:Y:S02]  /*3c580*/  LDC R14, c[0x0][0x230] ;  /* 0x00008c00ff0e7b82 */ /* 0x000ee40000000800 */
[----:B------:R-:W-:Y:S04]  /*3c590*/  STL.64 [R1+0xa28], R26 ;  /* 0x000a281a01007387 */ /* 0x000fe80000100a00 */
[----:B------:R2:W-:Y:S02]  /*3c5a0*/  LDGSTS.E [R251+0x5000c], desc[UR52][R26.64], !P2 ;  /* 0x5000c0001afb7fae */ /* 0x0005e4000d121874 */
[----:B------:R-:W3:Y:S02]  /*3c5b0*/  LDC R6, c[0x0][0x230] ;  /* 0x00008c00ff067b82 */ /* 0x000ee40000000800 */
[----:B------:R1:W-:Y:S04]  /*3c5c0*/  STL.64 [R1+0x960], R18 ;  /* 0x0009601201007387 */ /* 0x0003e80000100a00 */
[----:B------:R-:W-:Y:S04]  /*3c5d0*/  LDGSTS.E [R251+0x54000], desc[UR52][R18.64], !P6 ;  /* 0x5400000012fb7fae */ /* 0x000fe8000f121874 */
[----:B-1----:R-:W3:Y:S04]  /*3c5e0*/  LDL.LU.64 R18, [R1+0x728] ;  /* 0x0007280001127983 */ /* 0x002ee80000300a00 */
[----:B------:R-:W3:Y:S01]  /*3c5f0*/  LDL.LU.64 R220, [R1+0x720] ;  /* 0x0007200001dc7983 */ /* 0x000ee20000300a00 */
[----:B------:R-:W-:-:S05]  /*3c600*/  IMAD.WIDE R228, R0, 0x4, R228 ;  /* 0x0000000400e47825 */ /* 0x000fca00078e02e4 */
[----:B------:R1:W-:Y:S04]  /*3c610*/  STL.64 [R1+0x958], R228 ;  /* 0x000958e401007387 */ /* 0x0003e80000100a00 */
[----:B------:R-:W-:Y:S01]  /*3c620*/  LDGSTS.E [R251+0x54004], desc[UR52][R228.64], !P5 ;  /* 0x54004000e4fb7fae */ /* 0x000fe2000e921874 */
[----:B--2---:R-:W-:-:S04]  /*3c630*/  IMAD.WIDE R26, R0, 0x4, R12 ;  /* 0x00000004001a7825 */ /* 0x004fc800078e020c */
[----:B----4-:R-:W-:Y:S01]  /*3c640*/  IMAD.WIDE R12, R0, 0x4, R236 ;  /* 0x00000004000c7825 */ /* 0x010fe200078e02ec */
[----:B------:R-:W-:Y:S04]  /*3c650*/  STL.64 [R1+0x950], R26 ;  /* 0x0009501a01007387 */ /* 0x000fe80000100a00 */
[----:B------:R2:W-:Y:S04]  /*3c660*/  STL.64 [R1+0x948], R12 ;  /* 0x0009480c01007387 */ /* 0x0005e80000100a00 */
[----:B------:R4:W-:Y:S04]  /*3c670*/  LDGSTS.E [R251+0x54008], desc[UR52][R26.64], !P1 ;  /* 0x540080001afb7fae */ /* 0x0009e8000c921874 */
[----:B-1----:R-:W4:Y:S04]  /*3c680*/  LDL.LU.64 R228, [R1+0x718] ;  /* 0x0007180001e47983 */ /* 0x002f280000300a00 */
[----:B------:R-:W-:Y:S04]  /*3c690*/  LDGSTS.E [R251+0x5400c], desc[UR52][R12.64], !P4 ;  /* 0x5400c0000cfb7fae */ /* 0x000fe8000e121874 */
[----:B--2---:R-:W2:Y:S04]  /*3c6a0*/  LDL.LU.64 R12, [R1+0x710] ;  /* 0x00071000010c7983 */ /* 0x004ea80000300a00 */
[----:B------:R-:W2:Y:S01]  /*3c6b0*/  LDL.LU.64 R236, [R1+0x708] ;  /* 0x0007080001ec7983 */ /* 0x000ea20000300a00 */
[----:B------:R-:W-:-:S02]  /*3c6c0*/  VIADD R5, R24, 0xfffffd37 ;  /* 0xfffffd3718057836 */ /* 0x000fc40000000000 */
[----:B------:R-:W-:Y:S02]  /*3c6d0*/  VIADD R15, R15, 0xfffffd36 ;  /* 0xfffffd360f0f7836 */ /* 0x000fe40000000000 */
[----:B------:R-:W-:Y:S01]  /*3c6e0*/  VIADD R7, R7, 0xfffffd17 ;  /* 0xfffffd1707077836 */ /* 0x000fe20000000000 */
[----:B------:R-:W-:Y:S01]  /*3c6f0*/  ISETP.GE.U32.AND P3, PT, R5, 0x7ffffcb8, PT ;  /* 0x7ffffcb80500780c */ /* 0x000fe20003f66070 */
[----:B---3--:R-:W-:Y:S01]  /*3c700*/  IMAD.WIDE R22, R0, 0x4, R22 ;  /* 0x0000000400167825 */ /* 0x008fe200078e0216 */
[----:B------:R-:W-:Y:S01]  /*3c710*/  IADD3 R5, R17, -0x2cb, RZ ;  /* 0xfffffd3511057810 */ /* 0x000fe20007ffe0ff */
[----:B------:R-:W1:Y:S03]  /*3c720*/  LDC R24, c[0x0][0x230] ;  /* 0x00008c00ff187b82 */ /* 0x000e660000000800 */
[----:B------:R-:W-:Y:S01]  /*3c730*/  ISETP.GE.U32.AND P6, PT, R5, 0x7ffffcb6, PT ;  /* 0x7ffffcb60500780c */ /* 0x000fe20003fc6070 */
[----:B------:R-:W-:Y:S01]  /*3c740*/  VIADD R5, R16, 0xfffffd34 ;  /* 0xfffffd3410057836 */ /* 0x000fe20000000000 */
[----:B------:R-:W-:Y:S01]  /*3c750*/  ISETP.GE.U32.AND P2, PT, R15, 0x7ffffcb7, PT ;  /* 0x7ffffcb70f00780c */ /* 0x000fe20003f46070 */
[----:B------:R-:W-:Y:S01]  /*3c760*/  IMAD.WIDE R20, R0, 0x4, R20 ;  /* 0x0000000400147825 */ /* 0x000fe200078e0214 */
[----:B------:R-:W-:-:S02]  /*3c770*/  IADD3 R6, R6, -0x2eb, RZ ;  /* 0xfffffd1506067810 */ /* 0x000fc40007ffe0ff */
[----:B------:R-:W-:Y:S01]  /*3c780*/  ISETP.GE.U32.AND P1, PT, R7, 0x7ffffc98, PT ;  /* 0x7ffffc980700780c */ /* 0x000fe20003f26070 */
[----:B------:R-:W-:Y:S01]  /*3c790*/  LDGSTS.E [R251+0x58000], desc[UR52][R22.64], !P3 ;  /* 0x5800000016fb7fae */ /* 0x000fe2000d921874 */
[----:B------:R-:W-:Y:S01]  /*3c7a0*/  ISETP.GE.U32.AND P5, PT, R5, 0x7ffffcb5, PT ;  /* 0x7ffffcb50500780c */ /* 0x000fe20003fa6070 */
[----:B------:R-:W-:Y:S01]  /*3c7b0*/  VIADD R5, R14, 0xfffffd16 ;  /* 0xfffffd160e057836 */ /* 0x000fe20000000000 */
[----:B------:R-:W-:Y:S01]  /*3c7c0*/  ISETP.GE.U32.AND P3, PT, R6, 0x7ffffc96, PT ;  /* 0x7ffffc960600780c */ /* 0x000fe20003f66070 */
[----:B------:R3:W-:Y:S01]  /*3c7d0*/  STL.64 [R1+0x888], R22 ;  /* 0x0008881601007387 */ /* 0x0007e20000100a00 */
[----:B------:R-:W1:Y:S02]  /*3c7e0*/  LDC R17, c[0x0][0x230] ;  /* 0x00008c00ff117b82 */ /* 0x000e640000000800 */
[----:B------:R-:W-:Y:S01]  /*3c7f0*/  ISETP.GE.U32.AND P4, PT, R5, 0x7ffffc97, PT ;  /* 0x7ffffc970500780c */ /* 0x000fe20003f86070 */
[----:B------:R3:W-:Y:S04]  /*3c800*/  STL.64 [R1+0x880], R20 ;  /* 0x0008801401007387 */ /* 0x0007e80000100a00 */
[----:B------:R-:W-:Y:S01]  /*3c810*/  LDGSTS.E [R251+0x58004], desc[UR52][R20.64], !P2 ;  /* 0x5800400014fb7fae */ /* 0x000fe2000d121874 */
[----:B------:R-:W1:Y:S01]  /*3c820*/  LDC R15, c[0x0][0x230] ;  /* 0x00008c00ff0f7b82 */ /* 0x000e620000000800 */
[----:B----4-:R-:W-:-:S02]  /*3c830*/  IMAD.WIDE R26, R0, 0x4, R18 ;  /* 0x00000004001a7825 */ /* 0x010fc400078e0212 */
[----:B---3--:R-:W3:Y:S02]  /*3c840*/  LDL.LU.64 R22, [R1+0x700] ;  /* 0x0007000001167983 */ /* 0x008ee40000300a00 */
[C---:B------:R-:W-:Y:S02]  /*3c850*/  IMAD.WIDE R18, R0.reuse, 0x4, R220 ;  /* 0x0000000400127825 */ /* 0x040fe400078e02dc */
[----:B------:R2:W-:Y:S01]  /*3c860*/  LDGSTS.E [R251+0x58008], desc[UR52][R26.64], !P6 ;  /* 0x580080001afb7fae */ /* 0x0005e2000f121874 */
[----:B------:R-:W4:Y:S03]  /*3c870*/  LDC R16, c[0x0][0x230] ;  /* 0x00008c00ff107b82 */ /* 0x000f260000000800 */
[----:B------:R-:W3:Y:S04]  /*3c880*/  LDL.LU.64 R20, [R1+0x6f8] ;  /* 0x0006f80001147983 */ /* 0x000ee80000300a00 */
[----:B------:R-:W-:Y:S01]  /*3c890*/  STL.64 [R1+0x878], R26 ;  /* 0x0008781a01007387 */ /* 0x000fe20000100a00 */
[----:B------:R-:W1:Y:S03]  /*3c8a0*/  LDC R7, c[0x0][0x230] ;  /* 0x00008c00ff077b82 */ /* 0x000e660000000800 */
[----:B------:R1:W-:Y:S04]  /*3c8b0*/  STL.64 [R1+0x870], R18 ;  /* 0x0008701201007387 */ /* 0x0003e80000100a00 */
[----:B------:R-:W-:Y:S01]  /*3c8c0*/  LDGSTS.E [R251+0x5800c], desc[UR52][R18.64], !P5 ;  /* 0x5800c00012fb7fae */ /* 0x000fe2000e921874 */
[----:B------:R-:W3:Y:S08]  /*3c8d0*/  LDC R14, c[0x0][0x230] ;  /* 0x00008c00ff0e7b82 */ /* 0x000ef00000000800 */
[----:B------:R-:W3:Y:S01]  /*3c8e0*/  LDC R6, c[0x0][0x230] ;  /* 0x00008c00ff067b82 */ /* 0x000ee20000000800 */
        /* <DEDUP_REMOVED lines=10> */
[----:B-1----:R-:W3:Y:S04]  /*3c990*/  LDL.LU.64 R228, [R1+0x670] ;  /* 0x0006700001e47983 */ /* 0x002ee80000300a00 */
[----:B------:R-:W-:Y:S04]  /*3c9a0*/  LDGSTS.E [R251+0x5c008], desc[UR52][R12.64], !P3 ;  /* 0x5c0080000cfb7fae */ /* 0x000fe8000d921874 */
[----:B--2---:R-:W2:Y:S04]  /*3c9b0*/  LDL.LU.64 R12, [R1+0x650] ;  /* 0x00065000010c7983 */ /* 0x004ea80000300a00 */
[----:B------:R-:W2:Y:S01]  /*3c9c0*/  LDL.LU.64 R236, [R1+0x630] ;  /* 0x0006300001ec7983 */ /* 0x000ea20000300a00 */
[----:B------:R-:W-:-:S02]  /*3c9d0*/  VIADD R5, R24, 0xfffffd14 ;  /* 0xfffffd1418057836 */ /* 0x000fc40000000000 */
[----:B------:R-:W-:Y:S01]  /*3c9e0*/  VIADD R15, R15, 0xfffffd73 ;  /* 0xfffffd730f0f7836 */ /* 0x000fe20000000000 */
[----:B------:R-:W1:Y:S02]  /*3c9f0*/  LDC R24, c[0x0][0x230] ;  /* 0x00008c00ff187b82 */ /* 0x000e640000000800 */
[----:B------:R-:W-:Y:S01]  /*3ca00*/  ISETP.GE.U32.AND P2, PT, R5, 0x7ffffc95, PT ;  /* 0x7ffffc950500780c */ /* 0x000fe20003f46070 */
[----:B------:R-:W-:Y:S01]  /*3ca10*/  VIADD R5, R17, 0xfffffd72 ;  /* 0xfffffd7211057836 */ /* 0x000fe20000000000 */
[----:B------:R-:W-:-:S04]  /*3ca20*/  ISETP.GE.U32.AND P6, PT, R15, 0x7ffffcf4, PT ;  /* 0x7ffffcf40f00780c */ /* 0x000fc80003fc6070 */
[----:B------:R-:W-:Y:S01]  /*3ca30*/  ISETP.GE.U32.AND P5, PT, R5, 0x7ffffcf3, PT ;  /* 0x7ffffcf30500780c */ /* 0x000fe20003fa6070 */
[----:B------:R-:W-:Y:S01]  /*3ca40*/  VIADD R7, R7, 0xfffffd70 ;  /* 0xfffffd7007077836 */ /* 0x000fe20000000000 */
[----:B----4-:R-:W-:Y:S01]  /*3ca50*/  IADD3 R5, R16, -0x28f, RZ ;  /* 0xfffffd7110057810 */ /* 0x010fe20007ffe0ff */
[----:B---3--:R-:W-:Y:S01]  /*3ca60*/  IMAD.WIDE R22, R0, 0x4, R22 ;  /* 0x0000000400167825 */ /* 0x008fe200078e0216 */
[----:B------:R-:W3:Y:S02]  /*3ca70*/  LDC R17, c[0x0][0x230] ;  /* 0x00008c00ff117b82 */ /* 0x000ee40000000800 */
[----:B------:R-:W-:Y:S01]  /*3ca80*/  ISETP.GE.U32.AND P1, PT, R5, 0x7ffffcf2, PT ;  /* 0x7ffffcf20500780c */ /* 0x000fe20003f26070 */
[----:B------:R-:W-:Y:S02]  /*3ca90*/  VIADD R5, R14, 0xfffffd53 ;  /* 0xfffffd530e057836 */ /* 0x000fe40000000000 */
[----:B------:R-:W-:Y:S02]  /*3caa0*/  VIADD R6, R6, 0xfffffd52 ;  /* 0xfffffd5206067836 */ /* 0x000fe40000000000 */
[----:B------:R-:W-:Y:S01]  /*3cab0*/  IMAD.WIDE R20, R0, 0x4, R20 ;  /* 0x0000000400147825 */ /* 0x000fe200078e0214 */
[----:B------:R-:W-:Y:S01]  /*3cac0*/  ISETP.GE.U32.AND P4, PT, R7, 0x7ffffcf1, PT ;  /* 0x7ffffcf10700780c */ /* 0x000fe20003f86070 */
[----:B------:R-:W-:Y:S01]  /*3cad0*/  LDGSTS.E [R251+0x5c00c], desc[UR52][R22.64], !P2 ;  /* 0x5c00c00016fb7fae */ /* 0x000fe2000d121874 */
[----:B------:R-:W-:Y:S01]  /*3cae0*/  ISETP.GE.U32.AND P3, PT, R5, 0x7ffffcd4, PT ;  /* 0x7ffffcd40500780c */ /* 0x000fe20003f66070 */
[----:B------:R-:W4:Y:S01]  /*3caf0*/  LDC R15, c[0x0][0x230] ;  /* 0x00008c00ff0f7b82 */ /* 0x000f220000000800 */
[----:B------:R-:W-:Y:S01]  /*3cb00*/  ISETP.GE.U32.AND P2, PT, R6, 0x7ffffcd3, PT ;  /* 0x7ffffcd30600780c */ /* 0x000fe20003f46070 */
[----:B------:R1:W-:Y:S04]  /*3cb10*/  STL.64 [R1+0x7c8], R22 ;  /* 0x0007c81601007387 */ /* 0x0003e80000100a00 */
[----:B------:R1:W-:Y:S01]  /*3cb20*/  STL.64 [R1+0xa20], R20 ;  /* 0x000a201401007387 */ /* 0x0003e20000100a00 */
[C---:B------:R-:W-:Y:S01]  /*3cb30*/  IMAD.WIDE R26, R0.reuse, 0x4, R18 ;  /* 0x00000004001a7825 */ /* 0x040fe200078e0212 */
[----:B------:R-:W3:Y:S02]  /*3cb40*/  LDC R16, c[0x0][0x230] ;  /* 0x00008c00ff107b82 */ /* 0x000ee40000000800 */
[----:B------:R-:W-:Y:S01]  /*3cb50*/  LDGSTS.E [R250+0x50000], desc[UR52][R20.64], !P6 ;  /* 0x5000000014fa7fae */ /* 0x000fe2000f121874 */
[----:B------:R-:W-:-:S03]  /*3cb60*/  IMAD.WIDE R18, R0, 0x4, R220 ;  /* 0x0000000400127825 */ /* 0x000fc600078e02dc */
[----:B-1----:R-:W3:Y:S02]  /*3cb70*/  LDL.LU.64 R22, [R1+0x600] ;  /* 0x0006000001167983 */ /* 0x002ee40000300a00 */
[----:B------:R-:W1:Y:S02]  /*3cb80*/  LDC R7, c[0x0][0x230] ;  /* 0x00008c00ff077b82 */ /* 0x000e640000000800 */
[----:B------:R2:W-:Y:S04]  /*3cb90*/  LDGSTS.E [R250+0x50004], desc[UR52][R26.64], !P5 ;  /* 0x500040001afa7fae */ /* 0x0005e8000e921874 */
[----:B------:R-:W3:Y:S02]  /*3cba0*/  LDL.LU.64 R20, [R1+0x5e0] ;  /* 0x0005e00001147983 */ /* 0x000ee40000300a00 */
[----:B------:R-:W3:Y:S02]  /*3cbb0*/  LDC R14, c[0x0][0x230] ;  /* 0x00008c00ff0e7b82 */ /* 0x000ee40000000800 */
[----:B------:R-:W-:Y:S04]  /*3cbc0*/  STL.64 [R1+0xa18], R26 ;  /* 0x000a181a01007387 */ /* 0x000fe80000100a00 */
[----:B------:R4:W-:Y:S02]  /*3cbd0*/  STL.64 [R1+0xa10], R18 ;  /* 0x000a101201007387 */ /* 0x0009e40000100a00 */
[----:B------:R-:W1:Y:S02]  /*3cbe0*/  LDC R6, c[0x0][0x230] ;  /* 0x00008c00ff067b82 */ /* 0x000e640000000800 */
[----:B------:R-:W-:Y:S04]  /*3cbf0*/  LDGSTS.E [R250+0x50008], desc[UR52][R18.64], !P1 ;  /* 0x5000800012fa7fae */ /* 0x000fe8000c921874 */
[----:B----4-:R-:W4:Y:S04]  /*3cc00*/  LDL.LU.64 R18, [R1+0x5c0] ;  /* 0x0005c00001127983 */ /* 0x010f280000300a00 */
[----:B------:R-:W4:Y:S01]  /*3cc10*/  LDL.LU.64 R220, [R1+0x590] ;  /* 0x0005900001dc7983 */ /* 0x000f220000300a00 */
        /* <DEDUP_REMOVED lines=8> */
[----:B-1----:R-:W4:Y:S04]  /*3cca0*/  LDL.LU.64 R228, [R1+0x578] ;  /* 0x0005780001e47983 */ /* 0x002f280000300a00 */
[----:B------:R-:W-:Y:S04]  /*3ccb0*/  LDGSTS.E [R250+0x54004], desc[UR52][R12.64], !P2 ;  /* 0x540040000cfa7fae */ /* 0x000fe8000d121874 */
[----:B--2---:R-:W2:Y:S04]  /*3ccc0*/  LDL.LU.64 R12, [R1+0x558] ;  /* 0x00055800010c7983 */ /* 0x004ea80000300a00 */
[----:B------:R-:W2:Y:S01]  /*3ccd0*/  LDL.LU.64 R236, [R1+0x540] ;  /* 0x0005400001ec7983 */ /* 0x000ea20000300a00 */
[----:B------:R-:W-:Y:S01]  /*3cce0*/  IADD3 R5, R24, -0x2af, RZ ;  /* 0xfffffd5118057810 */ /* 0x000fe20007ffe0ff */
[----:B------:R-:W-:Y:S01]  /*3ccf0*/  VIADD R15, R15, 0xfffffd50 ;  /* 0xfffffd500f0f7836 */ /* 0x000fe20000000000 */
[----:B------:R-:W-:Y:S01]  /*3cd00*/  IADD3 R7, R7, -0x2cf, RZ ;  /* 0xfffffd3107077810 */ /* 0x000fe20007ffe0ff */
[----:B------:R-:W-:Y:S01]  /*3cd10*/  VIADD R6, R6, 0xfffffd13 ;  /* 0xfffffd1306067836 */ /* 0x000fe20000000000 */
[----:B------:R-:W-:Y:S01]  /*3cd20*/  ISETP.GE.U32.AND P6, PT, R5, 0x7ffffcd2, PT ;  /* 0x7ffffcd20500780c */ /* 0x000fe20003fc6070 */
[----:B---3--:R-:W-:Y:S01]  /*3cd30*/  VIADD R5, R17, 0xfffffd33 ;  /* 0xfffffd3311057836 */ /* 0x008fe20000000000 */
[----:B------:R-:W-:Y:S01]  /*3cd40*/  ISETP.GE.U32.AND P5, PT, R15, 0x7ffffcd1, PT ;  /* 0x7ffffcd10f00780c */ /* 0x000fe20003fa6070 */
[----:B------:R-:W-:Y:S01]  /*3cd50*/  IMAD.WIDE R22, R0, 0x4, R22 ;  /* 0x0000000400167825 */ /* 0x000fe200078e0216 */
[----:B------:R-:W-:Y:S01]  /*3cd60*/  ISETP.GE.U32.AND P3, PT, R7, 0x7ffffcb2, PT ;  /* 0x7ffffcb20700780c */ /* 0x000fe20003f66070 */
[----:B------:R-:W1:Y:S01]  /*3cd70*/  LDC R24, c[0x0][0x230] ;  /* 0x00008c00ff187b82 */ /* 0x000e620000000800 */
[----:B------:R-:W-:Y:S01]  /*3cd80*/  ISETP.GE.U32.AND P1, PT, R5, 0x7ffffcb4, PT ;  /* 0x7ffffcb40500780c */ /* 0x000fe20003f26070 */
[----:B------:R-:W-:-:S05]  /*3cd90*/  VIADD R5, R16, 0xfffffd32 ;  /* 0xfffffd3210057836 */ /* 0x000fca0000000000 */
[----:B------:R-:W-:Y:S01]  /*3cda0*/  ISETP.GE.U32.AND P4, PT, R5, 0x7ffffcb3, PT ;  /* 0x7ffffcb30500780c */ /* 0x000fe20003f86070 */
[----:B------:R-:W-:Y:S01]  /*3cdb0*/  VIADD R5, R14, 0xfffffd30 ;  /* 0xfffffd300e057836 */ /* 0x000fe20000000000 */
[----:B------:R-:W-:Y:S01]  /*3cdc0*/  LDGSTS.E [R250+0x54008], desc[UR52][R22.64], !P6 ;  /* 0x5400800016fa7fae */ /* 0x000fe2000f121874 */
[----:B------:R-:W-:Y:S01]  /*3cdd0*/  IMAD.WIDE R20, R0, 0x4, R20 ;  /* 0x0000000400147825 */ /* 0x000fe200078e0214 */
[----:B------:R-:W-:Y:S01]  /*3cde0*/  ISETP.GE.U32.AND P6, PT, R6, 0x7ffffc94, PT ;  /* 0x7ffffc940600780c */ /* 0x000fe20003fc6070 */
[----:B------:R-:W3:Y:S01]  /*3cdf0*/  LDC R17, c[0x0][0x230] ;  /* 0x00008c00ff117b82 */ /* 0x000ee20000000800 */
[----:B------:R-:W-:Y:S01]  /*3ce00*/  ISETP.GE.U32.AND P2, PT, R5, 0x7ffffcb1, PT ;  /* 0x7ffffcb10500780c */ /* 0x000fe20003f46070 */
[----:B------:R4:W-:Y:S04]  /*3ce10*/  STL.64 [R1+0x930], R22 ;  /* 0x0009301601007387 */ /* 0x0009e80000100a00 */
[----:B------:R4:W-:Y:S02]  /*3ce20*/  STL.64 [R1+0x928], R20 ;  /* 0x0009281401007387 */ /* 0x0009e40000100a00 */
[----:B------:R-:W3:Y:S02]  /*3ce30*/  LDC R15, c[0x0][0x230] ;  /* 0x00008c00ff0f7b82 */ /* 0x000ee40000000800 */
[----:B------:R-:W-:Y:S04]  /*3ce40*/  LDGSTS.E [R250+0x5400c], desc[UR52][R20.64], !P5 ;  /* 0x5400c00014fa7fae */ /* 0x000fe8000e921874 */
[----:B----4-:R-:W4:Y:S02]  /*3ce50*/  LDL.LU.64 R22, [R1+0x520] ;  /* 0x0005200001167983 */ /* 0x010f240000300a00 */
[----:B------:R-:W3:Y:S01]  /*3ce60*/  LDC R16, c[0x0][0x230] ;  /* 0x00008c00ff107b82 */ /* 0x000ee20000000800 */
[----:B------:R-:W-:-:S04]  /*3ce70*/  IMAD.WIDE R26, R0, 0x4, R18 ;  /* 0x00000004001a7825 */ /* 0x000fc800078e0212 */
[C---:B------:R-:W-:Y:S01]  /*3ce80*/  IMAD.WIDE R18, R0.reuse, 0x4, R220 ;  /* 0x0000000400127825 */ /* 0x040fe200078e02dc */
[----:B------:R-:W4:Y:S02]  /*3ce90*/  LDL.LU.64 R20, [R1+0x508] ;  /* 0x0005080001147983 */ /* 0x000f240000300a00 */
[----:B------:R-:W3:Y:S02]  /*3cea0*/  LDC R7, c[0x0][0x230] ;  /* 0x00008c00ff077b82 */ /* 0x000ee40000000800 */
[----:B------:R-:W-:Y:S04]  /*3ceb0*/  STL.64 [R1+0x868], R26 ;  /* 0x0008681a01007387 */ /* 0x000fe80000100a00 */
[----:B------:R2:W-:Y:S02]  /*3cec0*/  LDGSTS.E [R250+0x58000], desc[UR52][R26.64], !P1 ;  /* 0x580000001afa7fae */ /* 0x0005e4000c921874 */
[----:B------:R-:W4:Y:S02]  /*3ced0*/  LDC R14, c[0x0][0x230] ;  /* 0x00008c00ff0e7b82 */ /* 0x000f240000000800 */
[----:B------:R1:W-:Y:S04]  /*3cee0*/  STL.64 [R1+0x860], R18 ;  /* 0x0008601201007387 */ /* 0x0003e80000100a00 */
[----:B------:R-:W-:Y:S02]  /*3cef0*/  LDGSTS.E [R250+0x58004], desc[UR52][R18.64], !P4 ;  /* 0x5800400012fa7fae */ /* 0x000fe4000e121874 */
[----:B------:R-:W4:Y:S02]  /*3cf00*/  LDC R6, c[0x0][0x230] ;  /* 0x00008c00ff067b82 */ /* 0x000f240000000800 */
[----:B-1----:R-:W4:Y:S04]  /*3cf10*/  LDL.LU.64 R18, [R1+0x4e8] ;  /* 0x0004e80001127983 */ /* 0x002f280000300a00 */
        /* <DEDUP_REMOVED lines=13> */
[----:B------:R-:W-:Y:S01]  /*3cff0*/  VIADD R5, R24, 0xfffffd12 ;  /* 0xfffffd1218057836 */ /* 0x000fe20000000000 */
[----:B---3--:R-:W-:Y:S01]  /*3d000*/  IADD3 R15, R15, -0x2ef, RZ ;  /* 0xfffffd110f0f7810 */ /* 0x008fe20007ffe0ff */
[----:B------:R-:W-:Y:S01]  /*3d010*/  VIADD R7, R7, 0xfffffd6e ;  /* 0xfffffd6e07077836 */ /* 0x000fe20000000000 */
[----:B------:R-:W1:Y:S02]  /*3d020*/  LDC R24, c[0x0][0x230] ;  /* 0x00008c00ff187b82 */ /* 0x000e640000000800 */
[----:B------:R-:W-:Y:S01]  /*3d030*/  ISETP.GE.U32.AND P5, PT, R5, 0x7ffffc93, PT ;  /* 0x7ffffc930500780c */ /* 0x000fe20003fa6070 */
[----:B------:R-:W-:Y:S01]  /*3d040*/  VIADD R5, R17, 0xfffffd10 ;  /* 0xfffffd1011057836 */ /* 0x000fe20000000000 */
[----:B------:R-:W-:-:S04]  /*3d050*/  ISETP.GE.U32.AND P1, PT, R15, 0x7ffffc92, PT ;  /* 0x7ffffc920f00780c */ /* 0x000fc80003f26070 */
[----:B------:R-:W-:Y:S01]  /*3d060*/  ISETP.GE.U32.AND P4, PT, R5, 0x7ffffc91, PT ;  /* 0x7ffffc910500780c */ /* 0x000fe20003f86070 */
[----:B------:R-:W-:Y:S02]  /*3d070*/  VIADD R5, R16, 0xfffffd6f ;  /* 0xfffffd6f10057836 */ /* 0x000fe40000000000 */
[----:B----4-:R-:W-:Y:S01]  /*3d080*/  IMAD.WIDE R22, R0, 0x4, R22 ;  /* 0x0000000400167825 */ /* 0x010fe200078e0216 */
[----:B------:R-:W-:Y:S01]  /*3d090*/  ISETP.GE.U32.AND P2, PT, R7, 0x7ffffcef, PT ;  /* 0x7ffffcef0700780c */ /* 0x000fe20003f46070 */
[----:B------:R-:W3:Y:S01]  /*3d0a0*/  LDC R15, c[0x0][0x230] ;  /* 0x00008c00ff0f7b82 */ /* 0x000ee20000000800 */
[----:B------:R-:W-:Y:S01]  /*3d0b0*/  ISETP.GE.U32.AND P3, PT, R5, 0x7ffffcf0, PT ;  /* 0x7ffffcf00500780c */ /* 0x000fe20003f66070 */
[----:B------:R-:W-:Y:S01]  /*3d0c0*/  VIADD R6, R6, 0xfffffd6c ;  /* 0xfffffd6c06067836 */ /* 0x000fe20000000000 */
[----:B------:R-:W-:Y:S01]  /*3d0d0*/  IADD3 R5, R14, -0x293, RZ ;  /* 0xfffffd6d0e057810 */ /* 0x000fe20007ffe0ff */
[----:B------:R-:W-:Y:S01]  /*3d0e0*/  IMAD.WIDE R20, R0, 0x4, R20 ;  /* 0x0000000400147825 */ /* 0x000fe200078e0214 */
[----:B------:R4:W-:Y:S02]  /*3d0f0*/  STL.64 [R1+0x7b8], R22 ;  /* 0x0007b81601007387 */ /* 0x0009e40000100a00 */
[----:B------:R-:W-:Y:S01]  /*3d100*/  ISETP.GE.U32.AND P6, PT, R5, 0x7ffffcee, PT ;  /* 0x7ffffcee0500780c */ /* 0x000fe20003fc6070 */
[----:B------:R-:W3:Y:S01]  /*3d110*/  LDC R17, c[0x0][0x230] ;  /* 0x00008c00ff117b82 */ /* 0x000ee20000000800 */
[----:B------:R-:W-:Y:S01]  /*3d120*/  LDGSTS.E [R250+0x5c004], desc[UR52][R22.64], !P5 ;  /* 0x5c00400016fa7fae */ /* 0x000fe2000e921874 */
[----:B------:R-:W-:-:S03]  /*3d130*/  ISETP.GE.U32.AND P5, PT, R6, 0x7ffffced, PT ;  /* 0x7ffffced0600780c */ /* 0x000fc60003fa6070 */
[----:B------:R1:W-:Y:S03]  /*3d140*/  STL.64 [R1+0x7b0], R20 ;  /* 0x0007b01401007387 */ /* 0x0003e60000100a00 */
[----:B------:R-:W3:Y:S01]  /*3d150*/  LDC R16, c[0x0][0x230] ;  /* 0x00008c00ff107b82 */ /* 0x000ee20000000800 */
[----:B------:R-:W-:Y:S04]  /*3d160*/  LDGSTS.E [R250+0x5c008], desc[UR52][R20.64], !P1 ;  /* 0x5c00800014fa7fae */ /* 0x000fe8000c921874 */
[----:B----4-:R-:W4:Y:S01]  /*3d170*/  LDL.LU.64 R22, [R1+0x480] ;  /* 0x0004800001167983 */ /* 0x010f220000300a00 */
[C---:B------:R-:W-:Y:S02]  /*3d180*/  IMAD.WIDE R26, R0.reuse, 0x4, R18 ;  /* 0x00000004001a7825 */ /* 0x040fe400078e0212 */
[----:B------:R-:W3:Y:S02]  /*3d190*/  LDC R7, c[0x0][0x230] ;  /* 0x00008c00ff077b82 */ /* 0x000ee40000000800 */
[C---:B------:R-:W-:Y:S01]  /*3d1a0*/  IMAD.WIDE R18, R0.reuse, 0x4, R220 ;  /* 0x0000000400127825 */ /* 0x040fe200078e02dc */
[----:B------:R2:W-:Y:S04]  /*3d1b0*/  LDGSTS.E [R250+0x5c00c], desc[UR52][R26.64], !P4 ;  /* 0x5c00c0001afa7fae */ /* 0x0005e8000e121874 */
[----:B-1----:R-:W4:Y:S01]  /*3d1c0*/  LDL.LU.64 R20, [R1+0x478] ;  /* 0x0004780001147983 */ /* 0x002f220000300a00 */
[----:B------:R-:W1:Y:S03]  /*3d1d0*/  LDC R14, c[0x0][0x230] ;  /* 0x00008c00ff0e7b82 */ /* 0x000e660000000800 */
[----:B------:R-:W-:Y:S04]  /*3d1e0*/  STL.64 [R1+0x7a8], R26 ;  /* 0x0007a81a01007387 */ /* 0x000fe80000100a00 */
[----:B------:R3:W-:Y:S01]  /*3d1f0*/  STL.64 [R1+0xa00], R18 ;  /* 0x000a001201007387 */ /* 0x0007e20000100a00 */
[----:B------:R-:W1:Y:S03]  /*3d200*/  LDC R6, c[0x0][0x230] ;  /* 0x00008c00ff067b82 */ /* 0x000e660000000800 */
[----:B------:R-:W-:Y:S04]  /*3d210*/  LDGSTS.E [R249+0x50000], desc[UR52][R18.64], !P3 ;  /* 0x5000000012f97fae */ /* 0x000fe8000d921874 */
[----:B---3--:R-:W3:Y:S04]  /*3d220*/  LDL.LU.64 R18, [R1+0x470] ;  /* 0x0004700001127983 */ /* 0x008ee80000300a00 */
        /* <DEDUP_REMOVED lines=14> */
[----:B------:R-:W-:Y:S02]  /*3d310*/  VIADD R15, R15, 0xfffffd4e ;  /* 0xfffffd4e0f0f7836 */ /* 0x000fe40000000000 */
[----:B------:R-:W-:Y:S01]  /*3d320*/  VIADD R7, R7, 0xfffffd2f ;  /* 0xfffffd2f07077836 */ /* 0x000fe20000000000 */
[----:B------:R-:W-:Y:S01]  /*3d330*/  ISETP.GE.U32.AND P1, PT, R5, 0x7ffffcd0, PT ;  /* 0x7ffffcd00500780c */ /* 0x000fe20003f26070 */
[----:B----4-:R-:W-:Y:S01]  /*3d340*/  IMAD.WIDE R22, R0, 0x4, R22 ;  /* 0x0000000400167825 */ /* 0x010fe200078e0216 */
[----:B------:R-:W-:Y:S01]  /*3d350*/  IADD3 R5, R17, -0x2b3, RZ ;  /* 0xfffffd4d11057810 */ /* 0x000fe20007ffe0ff */
[----:B------:R-:W1:Y:S01]  /*3d360*/  LDC R24, c[0x0][0x230] ;  /* 0x00008c00ff187b82 */ /* 0x000e620000000800 */
[----:B------:R-:W-:Y:S02]  /*3d370*/  ISETP.GE.U32.AND P4, PT, R15, 0x7ffffccf, PT ;  /* 0x7ffffccf0f00780c */ /* 0x000fe40003f86070 */
[----:B------:R-:W-:Y:S01]  /*3d380*/  ISETP.GE.U32.AND P3, PT, R5, 0x7ffffcce, PT ;  /* 0x7ffffcce0500780c */ /* 0x000fe20003f66070 */
[----:B------:R-:W-:Y:S01]  /*3d390*/  VIADD R5, R16, 0xfffffd4c ;  /* 0xfffffd4c10057836 */ /* 0x000fe20000000000 */
[----:B------:R-:W-:Y:S01]  /*3d3a0*/  IADD3 R6, R6, -0x2d3, RZ ;  /* 0xfffffd2d06067810 */ /* 0x000fe20007ffe0ff */
[----:B------:R-:W-:Y:S01]  /*3d3b0*/  IMAD.WIDE R20, R0, 0x4, R20 ;  /* 0x0000000400147825 */ /* 0x000fe200078e0214 */
[----:B------:R-:W-:Y:S01]  /*3d3c0*/  ISETP.GE.U32.AND P6, PT, R7, 0x7ffffcb0, PT ;  /* 0x7ffffcb00700780c */ /* 0x000fe20003fc6070 */
[----:B------:R4:W-:Y:S01]  /*3d3d0*/  STL.64 [R1+0x920], R22 ;  /* 0x0009201601007387 */ /* 0x0009e20000100a00 */
[----:B------:R-:W-:Y:S01]  /*3d3e0*/  ISETP.GE.U32.AND P2, PT, R5, 0x7ffffccd, PT ;  /* 0x7ffffccd0500780c */ /* 0x000fe20003f46070 */
[----:B------:R-:W-:Y:S01]  /*3d3f0*/  VIADD R5, R14, 0xfffffd2e ;  /* 0xfffffd2e0e057836 */ /* 0x000fe20000000000 */
[----:B------:R-:W1:Y:S01]  /*3d400*/  LDC R15, c[0x0][0x230] ;  /* 0x00008c00ff0f7b82 */ /* 0x000e620000000800 */
[----:B------:R-:W-:Y:S01]  /*3d410*/  LDGSTS.E [R249+0x54000], desc[UR52][R22.64], !P1 ;  /* 0x5400000016f97fae */ /* 0x000fe2000c921874 */
[----:B------:R-:W-:-:S02]  /*3d420*/  ISETP.GE.U32.AND P1, PT, R6, 0x7ffffcae, PT ;  /* 0x7ffffcae0600780c */ /* 0x000fc40003f26070 */
[----:B------:R-:W-:Y:S01]  /*3d430*/  ISETP.GE.U32.AND P5, PT, R5, 0x7ffffcaf, PT ;  /* 0x7ffffcaf0500780c */ /* 0x000fe20003fa6070 */
[----:B------:R3:W-:Y:S03]  /*3d440*/  STL.64 [R1+0x918], R20 ;  /* 0x0009181401007387 */ /* 0x0007e60000100a00 */
[----:B------:R-:W1:Y:S01]  /*3d450*/  LDC R17, c[0x0][0x230] ;  /* 0x00008c00ff117b82 */ /* 0x000e620000000800 */
[----:B------:R-:W-:Y:S04]  /*3d460*/  LDGSTS.E [R249+0x54004], desc[UR52][R20.64], !P4 ;  /* 0x5400400014f97fae */ /* 0x000fe8000e121874 */
[----:B----4-:R-:W4:Y:S03]  /*3d470*/  LDL.LU.64 R22, [R1+0x420] ;  /* 0x0004200001167983 */ /* 0x010f260000300a00 */
[----:B------:R-:W4:Y:S01]  /*3d480*/  LDC R16, c[0x0][0x230] ;  /* 0x00008c00ff107b82 */ /* 0x000f220000000800 */
[C---:B---3--:R-:W-:Y:S01]  /*3d490*/  IMAD.WIDE R26, R0.reuse, 0x4, R18 ;  /* 0x00000004001a7825 */ /* 0x048fe200078e0212 */
[----:B------:R-:W3:Y:S03]  /*3d4a0*/  LDL.LU.64 R20, [R1+0x410] ;  /* 0x0004100001147983 */ /* 0x000ee60000300a00 */
[----:B------:R-:W-:-:S03]  /*3d4b0*/  IMAD.WIDE R18, R0, 0x4, R220 ;  /* 0x0000000400127825 */ /* 0x000fc600078e02dc */
[----:B------:R-:W3:Y:S01]  /*3d4c0*/  LDC R7, c[0x0][0x230] ;  /* 0x00008c00ff077b82 */ /* 0x000ee20000000800 */
[----:B------:R-:W-:Y:S04]  /*3d4d0*/  STL.64 [R1+0x910], R26 ;  /* 0x0009101a01007387 */ /* 0x000fe80000100a00 */
[----:B------:R2:W-:Y:S03]  /*3d4e0*/  LDGSTS.E [R249+0x54008], desc[UR52][R26.64], !P3 ;  /* 0x540080001af97fae */ /* 0x0005e6000d921874 */
[----:B------:R-:W3:Y:S01]  /*3d4f0*/  LDC R14, c[0x0][0x230] ;  /* 0x00008c00ff0e7b82 */ /* 0x000ee20000000800 */
[----:B------:R1:W-:Y:S04]  /*3d500*/  STL.64 [R1+0x908], R18 ;  /* 0x0009081201007387 */ /* 0x0003e80000100a00 */
[----:B------:R-:W-:Y:S03]  /*3d510*/  LDGSTS.E [R249+0x5400c], desc[UR52][R18.64], !P2 ;  /* 0x5400c00012f97fae */ /* 0x000fe6000d121874 */
        /* <DEDUP_REMOVED lines=22> */
[----:B----4-:R-:W-:Y:S01]  /*3d680*/  IMAD.WIDE R22, R0, 0x4, R22 ;  /* 0x0000000400167825 */ /* 0x010fe200078e0216 */
[----:B------:R-:W-:Y:S01]  /*3d690*/  IADD3 R5, R16, -0x2f3, RZ ;  /* 0xfffffd0d10057810 */ /* 0x000fe20007ffe0ff */
[----:B------:R-:W4:Y:S02]  /*3d6a0*/  LDC R15, c[0x0][0x230] ;  /* 0x00008c00ff0f7b82 */ /* 0x000f240000000800 */
[----:B---3--:R-:W-:Y:S01]  /*3d6b0*/  IMAD.WIDE R20, R0, 0x4, R20 ;  /* 0x0000000400147825 */ /* 0x008fe200078e0214 */
[----:B------:R-:W-:-:S03]  /*3d6c0*/  ISETP.GE.U32.AND P6, PT, R5, 0x7ffffc8e, PT ;  /* 0x7ffffc8e0500780c */ /* 0x000fc60003fc6070 */
[----:B------:R-:W-:Y:S01]  /*3d6d0*/  VIADD R7, R7, 0xfffffd0c ;  /* 0xfffffd0c07077836 */ /* 0x000fe20000000000 */
[----:B------:R3:W-:Y:S01]  /*3d6e0*/  STL.64 [R1+0x4d0], R22 ;  /* 0x0004d01601007387 */ /* 0x0007e20000100a00 */
[----:B------:R-:W-:Y:S01]  /*3d6f0*/  VIADD R5, R14, 0xfffffd6b ;  /* 0xfffffd6b0e057836 */ /* 0x000fe20000000000 */
[----:B------:R-:W2:Y:S01]  /*3d700*/  LDC R17, c[0x0][0x230] ;  /* 0x00008c00ff117b82 */ /* 0x000ea20000000800 */
[----:B------:R-:W-:Y:S01]  /*3d710*/  VIADD R6, R6, 0xfffffd6a ;  /* 0xfffffd6a06067836 */ /* 0x000fe20000000000 */
[----:B------:R-:W-:Y:S01]  /*3d720*/  LDGSTS.E [R249+0x5800c], desc[UR52][R22.64], !P4 ;  /* 0x5800c00016f97fae */ /* 0x000fe2000e121874 */
[----:B------:R-:W-:-:S03]  /*3d730*/  ISETP.GE.U32.AND P5, PT, R7, 0x7ffffc8d, PT ;  /* 0x7ffffc8d0700780c */ /* 0x000fc60003fa6070 */
[----:B------:R1:W-:Y:S01]  /*3d740*/  STL.64 [R1+0x7a0], R20 ;  /* 0x0007a01401007387 */ /* 0x0003e20000100a00 */
[----:B------:R-:W-:Y:S01]  /*3d750*/  ISETP.GE.U32.AND P1, PT, R5, 0x7ffffcec, PT ;  /* 0x7ffffcec0500780c */ /* 0x000fe20003f26070 */
[----:B------:R-:W2:Y:S02]  /*3d760*/  LDC R16, c[0x0][0x230] ;  /* 0x00008c00ff107b82 */ /* 0x000ea40000000800 */
[----:B------:R-:W-:Y:S01]  /*3d770*/  LDGSTS.E [R249+0x5c000], desc[UR52][R20.64], !P3 ;  /* 0x5c00000014f97fae */ /* 0x000fe2000d921874 */
[----:B------:R-:W-:-:S03]  /*3d780*/  IMAD.WIDE R26, R0, 0x4, R18 ;  /* 0x00000004001a7825 */ /* 0x000fc600078e0212 */
[----:B---3--:R-:W3:Y:S01]  /*3d790*/  LDL.LU.64 R22, [R1+0x398] ;  /* 0x0003980001167983 */ /* 0x008ee20000300a00 */
[----:B------:R-:W-:Y:S01]  /*3d7a0*/  ISETP.GE.U32.AND P4, PT, R6, 0x7ffffceb, PT ;  /* 0x7ffffceb0600780c */ /* 0x000fe20003f86070 */
[----:B------:R-:W3:Y:S01]  /*3d7b0*/  LDC R7, c[0x0][0x230] ;  /* 0x00008c00ff077b82 */ /* 0x000ee20000000800 */
[C---:B------:R-:W-:Y:S01]  /*3d7c0*/  IMAD.WIDE R18, R0.reuse, 0x4, R220 ;  /* 0x0000000400127825 */ /* 0x040fe200078e02dc */
[----:B------:R2:W-:Y:S04]  /*3d7d0*/  LDGSTS.E [R249+0x5c004], desc[UR52][R26.64], !P2 ;  /* 0x5c0040001af97fae */ /* 0x0005e8000d121874 */
[----:B-1----:R-:W3:Y:S01]  /*3d7e0*/  LDL.LU.64 R20, [R1+0x388] ;  /* 0x0003880001147983 */ /* 0x002ee20000300a00 */
[----:B------:R-:W-:-:S03]  /*3d7f0*/  IMAD.WIDE R228, R0, 0x4, R228 ;  /* 0x0000000400e47825 */ /* 0x000fc600078e02e4 */
[----:B------:R2:W-:Y:S01]  /*3d800*/  STL.64 [R1+0x5c0], R26 ;  /* 0x0005c01a01007387 */ /* 0x0005e20000100a00 */
[----:B------:R-:W-:Y:S01]  /*3d810*/  IADD3 R5, R24, -0x297, RZ ;  /* 0xfffffd6918057810 */ /* 0x000fe20007ffe0ff */
[----:B------:R-:W1:Y:S02]  /*3d820*/  LDC R14, c[0x0][0x230] ;  /* 0x00008c00ff0e7b82 */ /* 0x000e640000000800 */
[----:B------:R2:W-:Y:S04]  /*3d830*/  STL.64 [R1+0x798], R18 ;  /* 0x0007981201007387 */ /* 0x0005e80000100a00 */
[----:B------:R-:W-:Y:S01]  /*3d840*/  LDGSTS.E [R249+0x5c008], desc[UR52][R18.64], !P6 ;  /* 0x5c00800012f97fae */ /* 0x000fe2000f121874 */
[----:B----4-:R-:W-:Y:S01]  /*3d850*/  VIADD R15, R15, 0xfffffd68 ;  /* 0xfffffd680f0f7836 */ /* 0x010fe20000000000 */
[----:B------:R-:W4:Y:S02]  /*3d860*/  LDC R6, c[0x0][0x230] ;  /* 0x00008c00ff067b82 */ /* 0x000f240000000800 */
[----:B------:R-:W-:Y:S01]  /*3d870*/  LDGSTS.E [R249+0x5c00c], desc[UR52][R228.64], !P5 ;  /* 0x5c00c000e4f97fae */ /* 0x000fe2000e921874 */
[----:B--2---:R-:W-:-:S05]  /*3d880*/  IMAD.WIDE R26, R0, 0x4, R12 ;  /* 0x00000004001a7825 */ /* 0x004fca00078e020c */
[----:B------:R-:W2:Y:S01]  /*3d890*/  LDC R24, c[0x0][0x230] ;  /* 0x00008c00ff187b82 */ /* 0x000ea20000000800 */
[C---:B------:R-:W-:Y:S01]  /*3d8a0*/  IMAD.WIDE R12, R0.reuse, 0x4, R236 ;  /* 0x00000004000c7825 */ /* 0x040fe200078e02ec */
[----:B------:R-:W2:Y:S04]  /*3d8b0*/  LDL.LU.64 R18, [R1+0x378] ;  /* 0x0003780001127983 */ /* 0x000ea80000300a00 */
[----:B------:R-:W2:Y:S04]  /*3d8c0*/  LDL.LU.64 R220, [R1+0x360] ;  /* 0x0003600001dc7983 */ /* 0x000ea80000300a00 */
[----:B------:R1:W-:Y:S04]  /*3d8d0*/  STL.64 [R1+0x4e8], R228 ;  /* 0x0004e8e401007387 */ /* 0x0003e80000100a00 */
[----:B------:R-:W-:Y:S04]  /*3d8e0*/  STL.64 [R1+0x9e0], R26 ;  /* 0x0009e01a01007387 */ /* 0x000fe80000100a00 */
[----:B------:R4:W-:Y:S04]  /*3d8f0*/  STL.64 [R1+0x9d8], R12 ;  /* 0x0009d80c01007387 */ /* 0x0009e80000100a00 */
[----:B-1----:R-:W2:Y:S04]  /*3d900*/  LDL.LU.64 R228, [R1+0x350] ;  /* 0x0003500001e47983 */ /* 0x002ea80000300a00 */
[----:B------:R2:W-:Y:S04]  /*3d910*/  LDGSTS.E [R248+0x50000], desc[UR52][R26.64], !P1 ;  /* 0x500000001af87fae */ /* 0x0005e8000c921874 */
[----:B------:R-:W-:Y:S04]  /*3d920*/  LDGSTS.E [R248+0x50004], desc[UR52][R12.64], !P4 ;  /* 0x500040000cf87fae */ /* 0x000fe8000e121874 */
[----:B----4-:R-:W4:Y:S04]  /*3d930*/  LDL.LU.64 R12, [R1+0x340] ;  /* 0x00034000010c7983 */ /* 0x010f280000300a00 */
[----:B------:R-:W4:Y:S01]  /*3d940*/  LDL.LU.64 R236, [R1+0x328] ;  /* 0x0003280001ec7983 */ /* 0x000f220000300a00 */
[----:B------:R-:W-:Y:S01]  /*3d950*/  ISETP.GE.U32.AND P3, PT, R5, 0x7ffffcea, PT ;  /* 0x7ffffcea0500780c */ /* 0x000fe20003f66070 */
[----:B------:R-:W-:Y:S01]  /*3d960*/  VIADD R5, R17, 0xfffffd4b ;  /* 0xfffffd4b11057836 */ /* 0x000fe20000000000 */
[----:B------:R-:W-:Y:S01]  /*3d970*/  ISETP.GE.U32.AND P2, PT, R15, 0x7ffffce9, PT ;  /* 0x7ffffce90f00780c */ /* 0x000fe20003f46070 */
[----:B---3--:R-:W-:Y:S01]  /*3d980*/  IMAD.WIDE R22, R0, 0x4, R22 ;  /* 0x0000000400167825 */ /* 0x008fe200078e0216 */
[----:B------:R-:W1:Y:S02]  /*3d990*/  LDC R15, c[0x0][0x230] ;  /* 0x00008c00ff0f7b82 */ /* 0x000e640000000800 */
[----:B------:R-:W-:Y:S01]  /*3d9a0*/  ISETP.GE.U32.AND P6, PT, R5, 0x7ffffccc, PT ;  /* 0x7ffffccc0500780c */ /* 0x000fe20003fc6070 */
[----:B------:R-:W-:-:S02]  /*3d9b0*/  VIADD R5, R16, 0xfffffd4a ;  /* 0xfffffd4a10057836 */ /* 0x000fc40000000000 */
[----:B------:R-:W-:-:S03]  /*3d9c0*/  IMAD.WIDE R20, R0, 0x4, R20 ;  /* 0x0000000400147825 */ /* 0x000fc600078e0214 */
[----:B------:R-:W-:Y:S01]  /*3d9d0*/  ISETP.GE.U32.AND P5, PT, R5, 0x7ffffccb, PT ;  /* 0x7ffffccb0500780c */ /* 0x000fe20003fa6070 */
[----:B------:R3:W-:Y:S01]  /*3d9e0*/  STL.64 [R1+0x9d0], R22 ;  /* 0x0009d01601007387 */ /* 0x0007e20000100a00 */
[----:B------:R-:W-:Y:S01]  /*3d9f0*/  IADD3 R7, R7, -0x2b7, RZ ;  /* 0xfffffd4907077810 */ /* 0x000fe20007ffe0ff */
[----:B------:R-:W1:Y:S02]  /*3da00*/  LDC R17, c[0x0][0x230] ;  /* 0x00008c00ff117b82 */ /* 0x000e640000000800 */
[----:B------:R-:W-:Y:S04]  /*3da10*/  LDGSTS.E [R248+0x50008], desc[UR52][R22.64], !P3 ;  /* 0x5000800016f87fae */ /* 0x000fe8000d921874 */
[----:B------:R3:W-:Y:S01]  /*3da20*/  STL.64 [R1+0x9c8], R20 ;  /* 0x0009c81401007387 */ /* 0x0007e20000100a00 */
[----:B------:R-:W-:Y:S01]  /*3da30*/  VIADD R6, R6, 0xfffffd2b ;  /* 0xfffffd2b06067836 */ /* 0x000fe20000000000 */
[----:B------:R-:W1:Y:S02]  /*3da40*/  LDC R16, c[0x0][0x230] ;  /* 0x00008c00ff107b82 */ /* 0x000e640000000800 */
[----:B------:R-:W-:Y:S04]  /*3da50*/  LDGSTS.E [R248+0x5000c], desc[UR52][R20.64], !P2 ;  /* 0x5000c00014f87fae */ /* 0x000fe8000d121874 */
[----:B---3--:R-:W3:Y:S04]  /*3da60*/  LDL.LU.64 R22, [R1+0x318] ;  /* 0x0003180001167983 */ /* 0x008ee80000300a00 */
[----:B------:R-:W3:Y:S01]  /*3da70*/  LDL.LU.64 R20, [R1+0x308] ;  /* 0x0003080001147983 */ /* 0x000ee20000300a00 */
[----:B--2---:R-:W-:-:S04]  /*3da80*/  IMAD.WIDE R26, R0, 0x4, R18 ;  /* 0x00000004001a7825 */ /* 0x004fc800078e0212 */
[C---:B------:R-:W-:Y:S01]  /*3da90*/  IMAD.WIDE R18, R0.reuse, 0x4, R220 ;  /* 0x0000000400127825 */ /* 0x040fe200078e02dc */
[----:B------:R-:W-:Y:S04]  /*3daa0*/  STL.64 [R1+0x900], R26 ;  /* 0x0009001a01007387 */ /* 0x000fe80000100a00 */
[----:B------:R4:W-:Y:S04]  /*3dab0*/  LDGSTS.E [R248+0x54000], desc[UR52][R26.64], !P6 ;  /* 0x540000001af87fae */ /* 0x0009e8000f121874 */
[----:B------:R2:W-:Y:S04]  /*3dac0*/  STL.64 [R1+0x8f8], R18 ;  /* 0x0008f81201007387 */ /* 0x0005e80000100a00 */
[----:B------:R-:W-:Y:S01]  /*3dad0*/  LDGSTS.E [R248+0x54004], desc[UR52][R18.64], !P5 ;  /* 0x5400400012f87fae */ /* 0x000fe2000e921874 */
[----:B------:R-:W-:-:S03]  /*3dae0*/  IMAD.WIDE R220, R0, 0x4, R228 ;  /* 0x0000000400dc7825 */ /* 0x000fc600078e02e4 */
[----:B--2---:R-:W2:Y:S04]  /*3daf0*/  LDL.LU.64 R18, [R1+0x2f0] ;  /* 0x0002f00001127983 */ /* 0x004ea80000300a00 */
[----:B------:R-:W2:Y:S01]  /*3db00*/  LDL.LU.64 R228, [R1+0x188] ;  /* 0x0001880001e47983 */ /* 0x000ea20000300a00 */
[----:B----4-:R-:W-:-:S03]  /*3db10*/  IMAD.WIDE R26, R0, 0x4, R12 ;  /* 0x00000004001a7825 */ /* 0x010fc600078e020c */
[----:B------:R-:W-:Y:S01]  /*3db20*/  STL.64 [R1+0x8f0], R220 ;  /* 0x0008f0dc01007387 */ /* 0x000fe20000100a00 */
[----:B------:R-:W-:-:S03]  /*3db30*/  IMAD.WIDE R12, R0, 0x4, R236 ;  /* 0x00000004000c7825 */ /* 0x000fc600078e02ec */
[----:B------:R-:W-:Y:S04]  /*3db40*/  STL.64 [R1+0x3b0], R26 ;  /* 0x0003b01a01007387 */ /* 0x000fe80000100a00 */
[----:B------:R4:W-:Y:S04]  /*3db50*/  STL.64 [R1+0x830], R12 ;  /* 0x0008300c01007387 */ /* 0x0009e80000100a00 */
[----:B------:R-:W2:Y:S01]  /*3db60*/  LDL.LU.64 R236, [R1+0x170] ;  /* 0x0001700001ec7983 */ /* 0x000ea20000300a00 */
[----:B------:R-:W-:Y:S01]  /*3db70*/  VIADD R5, R14, 0xfffffd48 ;  /* 0xfffffd480e057836 */ /* 0x000fe20000000000 */
[----:B------:R-:W-:Y:S01]  /*3db80*/  ISETP.GE.U32.AND P1, PT, R7, 0x7ffffcca, PT ;  /* 0x7ffffcca0700780c */ /* 0x000fe20003f26070 */
[----:B------:R-:W2:Y:S01]  /*3db90*/  LDC R14, c[0x0][0x230] ;  /* 0x00008c00ff0e7b82 */ /* 0x000ea20000000800 */
[----:B------:R-:W-:-:S02]  /*3dba0*/  ISETP.GE.U32.AND P3, PT, R6, 0x7ffffcac, PT ;  /* 0x7ffffcac0600780c */ /* 0x000fc40003f66070 */
[----:B------:R-:W-:Y:S01]  /*3dbb0*/  ISETP.GE.U32.AND P4, PT, R5, 0x7ffffcc9, PT ;  /* 0x7ffffcc90500780c */ /* 0x000fe20003f86070 */
[----:B------:R-:W-:Y:S01]  /*3dbc0*/  VIADD R5, R24, 0xfffffd2a ;  /* 0xfffffd2a18057836 */ /* 0x000fe20000000000 */
[----:B-1----:R-:W-:-:S03]  /*3dbd0*/  IADD3 R15, R15, -0x2d7, RZ ;  /* 0xfffffd290f0f7810 */ /* 0x002fc60007ffe0ff */
[----:B------:R-:W1:Y:S01]  /*3dbe0*/  LDC R7, c[0x0][0x230] ;  /* 0x00008c00ff077b82 */ /* 0x000e620000000800 */
[----:B------:R-:W-:-:S03]  /*3dbf0*/  ISETP.GE.U32.AND P2, PT, R5, 0x7ffffcab, PT ;  /* 0x7ffffcab0500780c */ /* 0x000fc60003f46070 */
[----:B------:R-:W-:Y:S01]  /*3dc00*/  LDGSTS.E [R248+0x54008], desc[UR52][R220.64], !P1 ;  /* 0x54008000dcf87fae */ /* 0x000fe2000c921874 */
[----:B------:R-:W-:-:S03]  /*3dc10*/  ISETP.GE.U32.AND P6, PT, R15, 0x7ffffcaa, PT ;  /* 0x7ffffcaa0f00780c */ /* 0x000fc60003fc6070 */
[----:B------:R2:W-:Y:S01]  /*3dc20*/  LDGSTS.E [R248+0x5400c], desc[UR52][R26.64], !P4 ;  /* 0x5400c0001af87fae */ /* 0x0005e2000e121874 */
[----:B------:R-:W-:Y:S01]  /*3dc30*/  VIADD R5, R17, 0xfffffd28 ;  /* 0xfffffd2811057836 */ /* 0x000fe20000000000 */
[----:B------:R-:W1:Y:S02]  /*3dc40*/  LDC R6, c[0x0][0x230] ;  /* 0x00008c00ff067b82 */ /* 0x000e640000000800 */
[----:B------:R-:W-:Y:S01]  /*3dc50*/  LDGSTS.E [R248+0x58000], desc[UR52][R12.64], !P3 ;  /* 0x580000000cf87fae */ /* 0x000fe2000d921874 */
[----:B---3--:R-:W-:Y:S01]  /*3dc60*/  IMAD.WIDE R22, R0, 0x4, R22 ;  /* 0x0000000400167825 */ /* 0x008fe200078e0216 */
[----:B------:R-:W-:-:S03]  /*3dc70*/  ISETP.GE.U32.AND P5, PT, R5, 0x7ffffca9, PT ;  /* 0x7ffffca90500780c */ /* 0x000fc60003fa6070 */
[C---:B------:R-:W-:Y:S01]  /*3dc80*/  IMAD.WIDE R20, R0.reuse, 0x4, R20 ;  /* 0x0000000400147825 */ /* 0x040fe200078e0214 */
[----:B------:R3:W-:Y:S01]  /*3dc90*/  LDGSTS.E [R248+0x58004], desc[UR52][R22.64], !P2 ;  /* 0x5800400016f87fae */ /* 0x0007e2000d121874 */
[----:B------:R-:W1:Y:S03]  /*3dca0*/  LDC R24, c[0x0][0x230] ;  /* 0x00008c00ff187b82 */ /* 0x000e660000000800 */
[----:B------:R-:W-:Y:S04]  /*3dcb0*/  LDGSTS.E [R248+0x58008], desc[UR52][R20.64], !P6 ;  /* 0x5800800014f87fae */ /* 0x000fe8000f121874 */
[----:B----4-:R-:W4:Y:S01]  /*3dcc0*/  LDL.LU.64 R12, [R1+0x168] ;  /* 0x00016800010c7983 */ /* 0x010f220000300a00 */
[----:B------:R-:W1:Y:S03]  /*3dcd0*/  LDC R17, c[0x0][0x230] ;  /* 0x00008c00ff117b82 */ /* 0x000e660000000800 */
[----:B------:R-:W4:Y:S04]  /*3dce0*/  LDL.LU.64 R220, [R1+0x150] ;  /* 0x0001500001dc7983 */ /* 0x000f280000300a00 */
[----:B------:R-:W-:Y:S01]  /*3dcf0*/  STL.64 [R1+0x828], R22 ;  /* 0x0008281601007387 */ /* 0x000fe20000100a00 */
[----:B------:R-:W1:Y:S03]  /*3dd00*/  LDC R15, c[0x0][0x230] ;  /* 0x00008c00ff0f7b82 */ /* 0x000e660000000800 */
[----:B------:R3:W-:Y:S04]  /*3dd10*/  STL.64 [R1+0x820], R20 ;  /* 0x0008201401007387 */ /* 0x0007e80000100a00 */
[----:B---3--:R-:W3:Y:S01]  /*3dd20*/  LDL.LU.64 R20, [R1+0x148] ;  /* 0x0001480001147983 */ /* 0x008ee20000300a00 */
[----:B--2---:R-:W-:-:S03]  /*3dd30*/  IMAD.WIDE R26, R0, 0x4, R18 ;  /* 0x00000004001a7825 */ /* 0x004fc600078e0212 */
[----:B------:R-:W2:Y:S01]  /*3dd40*/  LDL.LU.64 R18, [R1+0x130] ;  /* 0x0001300001127983 */ /* 0x000ea20000300a00 */
[----:B------:R-:W-:-:S03]  /*3dd50*/  IMAD.WIDE R22, R0, 0x4, R228 ;  /* 0x0000000400167825 */ /* 0x000fc600078e02e4 */
[----:B------:R1:W-:Y:S04]  /*3dd60*/  STL.64 [R1+0x818], R26 ;  /* 0x0008181a01007387 */ /* 0x0003e80000100a00 */
[----:B------:R4:W-:Y:S04]  /*3dd70*/  STL.64 [R1+0x790], R22 ;  /* 0x0007901601007387 */ /* 0x0009e80000100a00 */
[----:B------:R-:W2:Y:S04]  /*3dd80*/  LDL.LU.64 R228, [R1+0x128] ;  /* 0x0001280001e47983 */ /* 0x000ea80000300a00 */
[----:B------:R1:W-:Y:S02]  /*3dd90*/  LDGSTS.E [R248+0x5800c], desc[UR52][R26.64], !P5 ;  /* 0x5800c0001af87fae */ /* 0x0003e4000e921874 */
[----:B-1----:R-:W-:-:S02]  /*3dda0*/  IMAD.WIDE R26, R0, 0x4, R236 ;  /* 0x00000004001a7825 */ /* 0x002fc400078e02ec */
[----:B------:R-:W2:Y:S02]  /*3ddb0*/  LDL.LU.64 R236, [R1+0x110] ;  /* 0x0001100001ec7983 */ /* 0x000ea40000300a00 */
[----:B------:R-:W-:Y:S02]  /*3ddc0*/  VIADD R5, R16, 0xfffffd0b ;  /* 0xfffffd0b10057836 */ /* 0x000fe40000000000 */
[----:B------:R-:W1:Y:S01]  /*3ddd0*/  LDC R16, c[0x0][0x230] ;  /* 0x00008c00ff107b82 */ /* 0x000e620000000800 */
[----:B------:R-:W-:Y:S02]  /*3dde0*/  VIADD R7, R7, 0xfffffd0a ;  /* 0xfffffd0a07077836 */ /* 0x000fe40000000000 */
[----:B------:R-:W-:Y:S01]  /*3ddf0*/  ISETP.GE.U32.AND P1, PT, R5, 0x7ffffc8c, PT ;  /* 0x7ffffc8c0500780c */ /* 0x000fe20003f26070 */
[----:B------:R-:W-:Y:S01]  /*3de00*/  VIADD R6, R6, 0xfffffd08 ;  /* 0xfffffd0806067836 */ /* 0x000fe20000000000 */
[----:B------:R-:W-:-:S03]  /*3de10*/  IADD3 R5, R14, -0x2f7, RZ ;  /* 0xfffffd090e057810 */ /* 0x000fc60007ffe0ff */
[----:B------:R-:W3:Y:S01]  /*3de20*/  LDC R14, c[0x0][0x230] ;  /* 0x00008c00ff0e7b82 */ /* 0x000ee20000000800 */
[----:B------:R-:W-:Y:S02]  /*3de30*/  ISETP.GE.U32.AND P4, PT, R7, 0x7ffffc8b, PT ;  /* 0x7ffffc8b0700780c */ /* 0x000fe40003f86070 */
[----:B------:R-:W-:Y:S01]  /*3de40*/  ISETP.GE.U32.AND P3, PT, R5, 0x7ffffc8a, PT ;  /* 0x7ffffc8a0500780c */ /* 0x000fe20003f66070 */
[----:B------:R-:W-:Y:S01]  /*3de50*/  VIADD R5, R24, 0xfffffd67 ;  /* 0xfffffd6718057836 */ /* 0x000fe20000000000 */
[----:B------:R-:W-:-:S03]  /*3de60*/  ISETP.GE.U32.AND P2, PT, R6, 0x7ffffc89, PT ;  /* 0x7ffffc890600780c */ /* 0x000fc60003f46070 */
[----:B------:R-:W2:Y:S01]  /*3de70*/  LDC R24, c[0x0][0x230] ;  /* 0x00008c00ff187b82 */ /* 0x000ea20000000800 */
[----:B------:R4:W-:Y:S01]  /*3de80*/  LDGSTS.E [R248+0x5c000], desc[UR52][R22.64], !P1 ;  /* 0x5c00000016f87fae */ /* 0x0009e2000c921874 */
[----:B------:R-:W-:Y:S02]  /*3de90*/  ISETP.GE.U32.AND P6, PT, R5, 0x7ffffce8, PT ;  /* 0x7ffffce80500780c */ /* 0x000fe40003fc6070 */
[----:B------:R-:W-:Y:S01]  /*3dea0*/  IADD3 R5, R17, -0x29b, RZ ;  /* 0xfffffd6511057810 */ /* 0x000fe20007ffe0ff */
[----:B------:R-:W-:Y:S01]  /*3deb0*/  STL.64 [R1+0x5e0], R26 ;  /* 0x0005e01a01007387 */ /* 0x000fe20000100a00 */
[----:B------:R-:W-:Y:S02]  /*3dec0*/  VIADD R15, R15, 0xfffffd66 ;  /* 0xfffffd660f0f7836 */ /* 0x000fe40000000000 */
[----:B------:R-:W2:Y:S01]  /*3ded0*/  LDC R7, c[0x0][0x230] ;  /* 0x00008c00ff077b82 */ /* 0x000ea20000000800 */
[----:B------:R2:W-:Y:S01]  /*3dee0*/  LDGSTS.E [R248+0x5c004], desc[UR52][R26.64], !P4 ;  /* 0x5c0040001af87fae */ /* 0x0005e2000e121874 */
[----:B----4-:R-:W-:-:S06]  /*3def0*/  IMAD.WIDE R22, R0, 0x4, R12 ;  /* 0x0000000400167825 */ /* 0x010fcc00078e020c */
[----:B------:R-:W4:Y:S01]  /*3df00*/  LDC R6, c[0x0][0x230] ;  /* 0x00008c00ff067b82 */ /* 0x000f220000000800 */
[----:B------:R-:W-:Y:S01]  /*3df10*/  IMAD.WIDE R12, R0, 0x4, R220 ;  /* 0x00000004000c7825 */ /* 0x000fe200078e02dc */
[----:B------:R3:W-:Y:S01]  /*3df20*/  STL.64 [R1+0x788], R22 ;  /* 0x0007881601007387 */ /* 0x0007e20000100a00 */
[----:B------:R-:W-:Y:S02]  /*3df30*/  ISETP.GE.U32.AND P1, PT, R5, 0x7ffffce6, PT ;  /* 0x7ffffce60500780c */ /* 0x000fe40003f26070 */
[----:B-1----:R-:W-:Y:S01]  /*3df40*/  VIADD R5, R16, 0xfffffd64 ;  /* 0xfffffd6410057836 */ /* 0x002fe20000000000 */
[----:B------:R1:W-:Y:S01]  /*3df50*/  STL.64 [R1+0x780], R12 ;  /* 0x0007800c01007387 */ /* 0x0003e20000100a00 */
[----:B------:R-:W-:Y:S01]  /*3df60*/  ISETP.GE.U32.AND P5, PT, R15, 0x7ffffce7, PT ;  /* 0x7ffffce70f00780c */ /* 0x000fe20003fa6070 */
[----:B------:R-:W4:Y:S02]  /*3df70*/  LDC R17, c[0x0][0x230] ;  /* 0x00008c00ff117b82 */ /* 0x000f240000000800 */
[----:B------:R-:W-:Y:S04]  /*3df80*/  LDGSTS.E [R248+0x5c008], desc[UR52][R22.64], !P3 ;  /* 0x5c00800016f87fae */ /* 0x000fe8000d921874 */
[----:B------:R-:W-:Y:S01]  /*3df90*/  LDGSTS.E [R248+0x5c00c], desc[UR52][R12.64], !P2 ;  /* 0x5c00c0000cf87fae */ /* 0x000fe2000d121874 */
[----:B------:R-:W-:Y:S01]  /*3dfa0*/  ISETP.GE.U32.AND P4, PT, R5, 0x7ffffce5, PT ;  /* 0x7ffffce50500780c */ /* 0x000fe20003f86070 */
[----:B---3--:R-:W-:Y:S01]  /*3dfb0*/  VIADD R5, R14, 0xfffffd46 ;  /* 0xfffffd460e057836 */ /* 0x008fe20000000000 */
[----:B------:R-:W3:Y:S01]  /*3dfc0*/  LDC R16, c[0x0][0x230] ;  /* 0x00008c00ff107b82 */ /* 0x000ee20000000800 */
[----:B------:R-:W3:Y:S01]  /*3dfd0*/  LDL.LU.64 R22, [R1+0x108] ;  /* 0x0001080001167983 */ /* 0x000ee20000300a00 */
[----:B------:R-:W-:-:S04]  /*3dfe0*/  IMAD.WIDE R20, R0, 0x4, R20 ;  /* 0x0000000400147825 */ /* 0x000fc800078e0214 */
[----:B--2---:R-:W-:Y:S01]  /*3dff0*/  IMAD.WIDE R18, R0, 0x4, R18 ;  /* 0x0000000400127825 */ /* 0x004fe200078e0212 */
[----:B-1----:R-:W2:Y:S03]  /*3e000*/  LDL.LU.64 R12, [R1+0xf0] ;  /* 0x0000f000010c7983 */ /* 0x002ea60000300a00 */
[----:B------:R-:W-:Y:S01]  /*3e010*/  VIADD R7, R7, 0xfffffd47 ;  /* 0xfffffd4707077836 */ /* 0x000fe20000000000 */
[----:B------:R-:W2:Y:S01]  /*3e020*/  LDL.LU.64 R220, [R1+0xe8] ;  /* 0x0000e80001dc7983 */ /* 0x000ea20000300a00 */
[----:B------:R-:W-:Y:S01]  /*3e030*/  ISETP.GE.U32.AND P2, PT, R5, 0x7ffffcc7, PT ;  /* 0x7ffffcc70500780c */ /* 0x000fe20003f46070 */
[----:B------:R-:W-:Y:S01]  /*3e040*/  VIADD R5, R24, 0xfffffd44 ;  /* 0xfffffd4418057836 */ /* 0x000fe20000000000 */
[----:B----4-:R-:W-:Y:S01]  /*3e050*/  IADD3 R6, R6, -0x2bb, RZ ;  /* 0xfffffd4506067810 */ /* 0x010fe20007ffe0ff */
[----:B------:R1:W-:Y:S01]  /*3e060*/  STL.64 [R1+0x9c0], R20 ;  /* 0x0009c01401007387 */ /* 0x0003e20000100a00 */
[----:B------:R-:W4:Y:S01]  /*3e070*/  LDC R14, c[0x0][0x230] ;  /* 0x00008c00ff0e7b82 */ /* 0x000f220000000800 */
[----:B------:R-:W-:-:S02]  /*3e080*/  IMAD.WIDE R24, R0, 0x4, R228 ;  /* 0x0000000400187825 */ /* 0x000fc400078e02e4 */
[----:B------:R-:W-:Y:S04]  /*3e090*/  LDGSTS.E [R247+0x50000], desc[UR52][R20.64], !P6 ;  /* 0x5000000014f77fae */ /* 0x000fe8000f121874 */
[----:B------:R1:W-:Y:S01]  /*3e0a0*/  STL.64 [R1+0x9b8], R18 ;  /* 0x0009b81201007387 */ /* 0x0003e20000100a00 */
[----:B------:R-:W2:Y:S03]  /*3e0b0*/  LDC R26, c[0x0][0x230] ;  /* 0x00008c00ff1a7b82 */ /* 0x000ea60000000800 */
[----:B------:R1:W-:Y:S04]  /*3e0c0*/  LDGSTS.E [R247+0x50004], desc[UR52][R18.64], !P5 ;  /* 0x5000400012f77fae */ /* 0x0003e8000e921874 */
[----:B-1----:R-:W2:Y:S01]  /*3e0d0*/  LDL.LU.64 R20, [R1+0xd0] ;  /* 0x0000d00001147983 */ /* 0x002ea20000300a00 */
[----:B------:R-:W1:Y:S03]  /*3e0e0*/  LDC R15, c[0x0][0x230] ;  /* 0x00008c00ff0f7b82 */ /* 0x000e660000000800 */
[----:B------:R-:W2:Y:S01]  /*3e0f0*/  LDL.LU.64 R228, [R1+0xc8] ;  /* 0x0000c80001e47983 */ /* 0x000ea20000300a00 */
[----:B------:R-:W-:-:S03]  /*3e100*/  IMAD.WIDE R18, R0, 0x4, R236 ;  /* 0x0000000400127825 */ /* 0x000fc600078e02ec */
[----:B------:R-:W-:Y:S04]  /*3e110*/  STL.64 [R1+0x9b0], R24 ;  /* 0x0009b01801007387 */ /* 0x000fe80000100a00 */
[----:B------:R4:W-:Y:S04]  /*3e120*/  LDGSTS.E [R247+0x50008], desc[UR52][R24.64], !P1 ;  /* 0x5000800018f77fae */ /* 0x0009e8000c921874 */
[----:B------:R4:W-:Y:S04]  /*3e130*/  STL.64 [R1+0x9a8], R18 ;  /* 0x0009a81201007387 */ /* 0x0009e80000100a00 */
[----:B------:R-:W-:Y:S04]  /*3e140*/  LDGSTS.E [R247+0x5000c], desc[UR52][R18.64], !P4 ;  /* 0x5000c00012f77fae */ /* 0x000fe8000e121874 */
[----:B----4-:R-:W4:Y:S04]  /*3e150*/  LDL.LU.64 R18, [R1+0x80] ;  /* 0x0000800001127983 */ /* 0x010f280000300a00 */
[----:B------:R-:W4:Y:S01]  /*3e160*/  LDL.LU.64 R236, [R1+0x78] ;  /* 0x0000780001ec7983 */ /* 0x000f220000300a00 */
[----:B------:R-:W-:-:S02]  /*3e170*/  ISETP.GE.U32.AND P3, PT, R7, 0x7ffffcc8, PT ;  /* 0x7ffffcc80700780c */ /* 0x000fc40003f66070 */
[----:B------:R-:W-:Y:S02]  /*3e180*/  ISETP.GE.U32.AND P6, PT, R6, 0x7ffffcc6, PT ;  /* 0x7ffffcc60600780c */ /* 0x000fe40003fc6070 */
[----:B------:R-:W-:Y:S01]  /*3e190*/  ISETP.GE.U32.AND P5, PT, R5, 0x7ffffcc5, PT ;  /* 0x7ffffcc50500780c */ /* 0x000fe20003fa6070 */
[----:B------:R-:W-:Y:S01]  /*3e1a0*/  VIADD R5, R17, 0xfffffd26 ;  /* 0xfffffd2611057836 */ /* 0x000fe20000000000 */
[----:B------:R-:W1:Y:S04]  /*3e1b0*/  LDC R7, c[0x0][0x230] ;  /* 0x00008c00ff077b82 */ /* 0x000e680000000800 */
[----:B------:R-:W-:Y:S02]  /*3e1c0*/  ISETP.GE.U32.AND P4, PT, R5, 0x7ffffca7, PT ;  /* 0x7ffffca70500780c */ /* 0x000fe40003f86070 */
[----:B---3--:R-:W-:-:S02]  /*3e1d0*/  IADD3 R5, R16, -0x2db, RZ ;  /* 0xfffffd2510057810 */ /* 0x008fc40007ffe0ff */
[----:B------:R-:W3:Y:S01]  /*3e1e0*/  LDC R17, c[0x0][0x230] ;  /* 0x00008c00ff117b82 */ /* 0x000ee20000000800 */
[----:B-1----:R-:W-:-:S07]  /*3e1f0*/  VIADD R15, R15, 0xfffffd27 ;  /* 0xfffffd270f0f7836 */ /* 0x002fce0000000000 */
[----:B------:R-:W1:Y:S01]  /*3e200*/  LDC R16, c[0x0][0x230] ;  /* 0x00008c00ff107b82 */ /* 0x000e620000000800 */
[----:B------:R-:W-:-:S05]  /*3e210*/  IMAD.WIDE R24, R0, 0x4, R22 ;  /* 0x0000000400187825 */ /* 0x000fca00078e0216 */
[----:B------:R-:W-:Y:S02]  /*3e220*/  STL.64 [R1+0x8e8], R24 ;  /* 0x0008e81801007387 */ /* 0x000fe40000100a00 */
[----:B------:R-:W3:Y:S02]  /*3e230*/  LDC R6, c[0x0][0x230] ;  /* 0x00008c00ff067b82 */ /* 0x000ee40000000800 */
[----:B------:R1:W-:Y:S01]  /*3e240*/  LDGSTS.E [R247+0x54000], desc[UR52][R24.64], !P3 ;  /* 0x5400000018f77fae */ /* 0x0003e2000d921874 */
[----:B------:R-:W-:Y:S01]  /*3e250*/  ISETP.GE.U32.AND P3, PT, R5, 0x7ffffca6, PT ;  /* 0x7ffffca60500780c */ /* 0x000fe20003f66070 */
[----:B------:R-:W-:Y:S01]  /*3e260*/  VIADD R5, R14, 0xfffffd07 ;  /* 0xfffffd070e057836 */ /* 0x000fe20000000000 */
[----:B------:R-:W-:-:S03]  /*3e270*/  ISETP.GE.U32.AND P1, PT, R15, 0x7ffffca8, PT ;  /* 0x7ffffca80f00780c */ /* 0x000fc60003f26070 */
[----:B------:R-:W3:Y:S01]  /*3e280*/  LDC R15, c[0x0][0x230] ;  /* 0x00008c00ff0f7b82 */ /* 0x000ee20000000800 */
[----:B------:R-:W-:-:S07]  /*3e290*/  VIADD R7, R7, 0xfffffd24 ;  /* 0xfffffd2407077836 */ /* 0x000fce0000000000 */
[----:B------:R-:W3:Y:S01]  /*3e2a0*/  LDC R14, c[0x0][0x230] ;  /* 0x00008c00ff0e7b82 */ /* 0x000ee20000000800 */
[----:B--2---:R-:W-:-:S04]  /*3e2b0*/  IMAD.WIDE R22, R0, 0x4, R12 ;  /* 0x0000000400167825 */ /* 0x004fc800078e020c */
[C---:B------:R-:W-:Y:S01]  /*3e2c0*/  IMAD.WIDE R12, R0.reuse, 0x4, R220 ;  /* 0x00000004000c7825 */ /* 0x040fe200078e02dc */
[----:B------:R2:W-:Y:S04]  /*3e2d0*/  STL.64 [R1+0x8e0], R22 ;  /* 0x0008e01601007387 */ /* 0x0005e80000100a00 */
[----:B------:R1:W-:Y:S04]  /*3e2e0*/  STL.64 [R1+0x8d8], R12 ;  /* 0x0008d80c01007387 */ /* 0x0003e80000100a00 */
[----:B------:R-:W-:Y:S04]  /*3e2f0*/  LDGSTS.E [R247+0x54004], desc[UR52][R22.64], !P2 ;  /* 0x5400400016f77fae */ /* 0x000fe8000d121874 */
[----:B------:R-:W-:Y:S04]  /*3e300*/  LDGSTS.E [R247+0x54008], desc[UR52][R12.64], !P6 ;  /* 0x540080000cf77fae */ /* 0x000fe8000f121874 */
[----:B--2---:R-:W2:Y:S04]  /*3e310*/  LDL.LU.64 R22, [R1+0x70] ;  /* 0x0000700001167983 */ /* 0x004ea80000300a00 */
[----:B-1----:R-:W2:Y:S01]  /*3e320*/  LDL.LU.64 R12, [R1+0x48] ;  /* 0x00004800010c7983 */ /* 0x002ea20000300a00 */
[----:B------:R-:W-:-:S03]  /*3e330*/  IMAD.WIDE R24, R0, 0x4, R20 ;  /* 0x0000000400187825 */ /* 0x000fc600078e0214 */
[----:B------:R-:W2:Y:S01]  /*3e340*/  LDL.LU.64 R220, [R1+0x40] ;  /* 0x0000400001dc7983 */ /* 0x000ea20000300a00 */
[----:B------:R-:W-:-:S03]  /*3e350*/  IMAD.WIDE R20, R0, 0x4, R228 ;  /* 0x0000000400147825 */ /* 0x000fc600078e02e4 */
[----:B------:R1:W-:Y:S01]  /*3e360*/  STL.64 [R1+0x8d0], R24 ;  /* 0x0008d01801007387 */ /* 0x0003e20000100a00 */
[----:B------:R-:W-:-:S03]  /*3e370*/  ISETP.GE.U32.AND P6, PT, R5, 0x7ffffc88, PT ;  /* 0x7ffffc880500780c */ /* 0x000fc60003fc6070 */
[----:B------:R3:W-:Y:S01]  /*3e380*/  STL.64 [R1+0x810], R20 ;  /* 0x0008101401007387 */ /* 0x0007e20000100a00 */
[----:B------:R-:W-:-:S03]  /*3e390*/  IADD3 R5, R26, -0x2fb, RZ ;  /* 0xfffffd051a057810 */ /* 0x000fc60007ffe0ff */
[----:B------:R-:W2:Y:S04]  /*3e3a0*/  LDL.LU.64 R228, [R1+0x38] ;  /* 0x0000380001e47983 */ /* 0x000ea80000300a00 */
[----:B------:R1:W-:Y:S04]  /*3e3b0*/  LDGSTS.E [R247+0x5400c], desc[UR52][R24.64], !P5 ;  /* 0x5400c00018f77fae */ /* 0x0003e8000e921874 */
[----:B------:R3:W-:Y:S01]  /*3e3c0*/  LDGSTS.E [R247+0x58000], desc[UR52][R20.64], !P1 ;  /* 0x5800000014f77fae */ /* 0x0007e2000c921874 */
[----:B----4-:R-:W-:-:S03]  /*3e3d0*/  IMAD.WIDE R26, R0, 0x4, R18 ;  /* 0x00000004001a7825 */ /* 0x010fc600078e0212 */
[----:B------:R-:W4:Y:S01]  /*3e3e0*/  LDL.LU.64 R18, [R1+0x30] ;  /* 0x0000300001127983 */ /* 0x000f220000300a00 */
[----:B-1----:R-:W-:-:S03]  /*3e3f0*/  IMAD.WIDE R24, R0, 0x4, R236 ;  /* 0x0000000400187825 */ /* 0x002fc600078e02ec */
[----:B------:R1:W-:Y:S01]  /*3e400*/  STL.64 [R1+0x808], R26 ;  /* 0x0008081a01007387 */ /* 0x0003e20000100a00 */
[----:B---3--:R-:W-:Y:S01]  /*3e410*/  VIADD R6, R6, 0xfffffd06 ;  /* 0xfffffd0606067836 */ /* 0x008fe20000000000 */
[----:B------:R-:W-:Y:S02]  /*3e420*/  ISETP.GE.U32.AND P2, PT, R7, 0x7ffffca5, PT ;  /* 0x7ffffca50700780c */ /* 0x000fe40003f46070 */
[----:B------:R2:W-:Y:S01]  /*3e430*/  STL.64 [R1+0xad0], R24 ;  /* 0x000ad01801007387 */ /* 0x0005e20000100a00 */
[----:B------:R-:W-:Y:S01]  /*3e440*/  ISETP.GE.U32.AND P1, PT, R5, 0x7ffffc86, PT ;  /* 0x7ffffc860500780c */ /* 0x000fe20003f26070 */
[----:B------:R-:W-:Y:S01]  /*3e450*/  VIADD R15, R15, 0xfffffd04 ;  /* 0xfffffd040f0f7836 */ /* 0x000fe20000000000 */
[----:B------:R-:W3:Y:S01]  /*3e460*/  LDC R21, c[0x0][0x230] ;  /* 0x00008c00ff157b82 */ /* 0x000ee20000000800 */
[----:B------:R-:W3:Y:S01]  /*3e470*/  LDL.LU.64 R236, [R1+0xc0] ;  /* 0x0000c00001ec7983 */ /* 0x000ee20000300a00 */
[----:B------:R-:W-:-:S03]  /*3e480*/  VIADD R5, R17, 0xfffffd63 ;  /* 0xfffffd6311057836 */ /* 0x000fc60000000000 */
[----:B------:R1:W-:Y:S01]  /*3e490*/  LDGSTS.E [R247+0x58004], desc[UR52][R26.64], !P4 ;  /* 0x580040001af77fae */ /* 0x0003e2000e121874 */
[----:B------:R-:W-:Y:S02]  /*3e4a0*/  ISETP.GE.U32.AND P5, PT, R6, 0x7ffffc87, PT ;  /* 0x7ffffc870600780c */ /* 0x000fe40003fa6070 */
[----:B------:R-:W-:Y:S01]  /*3e4b0*/  ISETP.GE.U32.AND P4, PT, R15, 0x7ffffc85, PT ;  /* 0x7ffffc850f00780c */ /* 0x000fe20003f86070 */
[----:B------:R2:W-:Y:S01]  /*3e4c0*/  LDGSTS.E [R247+0x58008], desc[UR52][R24.64], !P3 ;  /* 0x5800800018f77fae */ /* 0x0005e2000d921874 */
[----:B------:R-:W-:Y:S01]  /*3e4d0*/  ISETP.GE.U32.AND P3, PT, R5, 0x7ffffce4, PT ;  /* 0x7ffffce40500780c */ /* 0x000fe20003f66070 */
[----:B------:R-:W-:Y:S01]  /*3e4e0*/  VIADD R5, R16, 0xfffffd62 ;  /* 0xfffffd6210057836 */ /* 0x000fe20000000000 */
[----:B------:R-:W3:Y:S01]  /*3e4f0*/  LDC R7, c[0x0][0x230] ;  /* 0x00008c00ff077b82 */ /* 0x000ee20000000800 */
[----:B------:R-:W3:Y:S07]  /*3e500*/  LDL.LU.64 R16, [R1+0xb8] ;  /* 0x0000b80001107983 */ /* 0x000eee0000300a00 */
[----:B------:R-:W3:Y:S08]  /*3e510*/  LDC R6, c[0x0][0x230] ;  /* 0x00008c00ff067b82 */ /* 0x000ef00000000800 */
[----:B------:R-:W3:Y:S08]  /*3e520*/  LDC R20, c[0x0][0x230] ;  /* 0x00008c00ff147b82 */ /* 0x000ef00000000800 */
[----:B------:R-:W3:Y:S08]  /*3e530*/  LDC R15, c[0x0][0x230] ;  /* 0x00008c00ff0f7b82 */ /* 0x000ef00000000800 */
[----:B-1----:R-:W1:Y:S01]  /*3e540*/  LDC R26, c[0x0][0x230] ;  /* 0x00008c00ff1a7b82 */ /* 0x002e620000000800 */
[----:B--2---:R-:W-:-:S04]  /*3e550*/  IMAD.WIDE R24, R0, 0x4, R22 ;  /* 0x0000000400187825 */ /* 0x004fc800078e0216 */
[C---:B------:R-:W-:Y:S01]  /*3e560*/  IMAD.WIDE R22, R0.reuse, 0x4, R12 ;  /* 0x0000000400167825 */ /* 0x040fe200078e020c */
[----:B------:R-:W-:Y:S03]  /*3e570*/  STL.64 [R1+0xac8], R24 ;  /* 0x000ac81801007387 */ /* 0x000fe60000100a00 */
[C---:B------:R-:W-:Y:S01]  /*3e580*/  IMAD.WIDE R12, R0.reuse, 0x4, R220 ;  /* 0x00000004000c7825 */ /* 0x040fe200078e02dc */
[----:B------:R2:W-:Y:S04]  /*3e590*/  STL.64 [R1+0xaf8], R22 ;  /* 0x000af81601007387 */ /* 0x0005e80000100a00 */
[----:B------:R1:W-:Y:S04]  /*3e5a0*/  STL.64 [R1+0xaf0], R12 ;  /* 0x000af00c01007387 */ /* 0x0003e80000100a00 */
[----:B------:R-:W3:Y:S04]  /*3e5b0*/  LDL.LU.64 R220, [R1+0xb0] ;  /* 0x0000b00001dc7983 */ /* 0x000ee80000300a00 */
[----:B------:R-:W-:Y:S04]  /*3e5c0*/  LDGSTS.E [R247+0x5800c], desc[UR52][R24.64], !P2 ;  /* 0x5800c00018f77fae */ /* 0x000fe8000d121874 */
[----:B------:R2:W-:Y:S04]  /*3e5d0*/  LDGSTS.E [R247+0x5c000], desc[UR52][R22.64], !P6 ;  /* 0x5c00000016f77fae */ /* 0x0005e8000f121874 */
[----:B------:R-:W-:Y:S01]  /*3e5e0*/  LDGSTS.E [R247+0x5c004], desc[UR52][R12.64], !P5 ;  /* 0x5c0040000cf77fae */ /* 0x000fe2000e921874 */
[----:B--2---:R-:W-:-:S03]  /*3e5f0*/  IMAD.WIDE R22, R0, 0x4, R228 ;  /* 0x0000000400167825 */ /* 0x004fc600078e02e4 */
[----:B-1----:R-:W2:Y:S04]  /*3e600*/  LDL.LU.64 R12, [R1+0xa8] ;  /* 0x0000a800010c7983 */ /* 0x002ea80000300a00 */
[----:B------:R-:W2:Y:S01]  /*3e610*/  LDL.LU.64 R228, [R1+0xa0] ;  /* 0x0000a00001e47983 */ /* 0x000ea20000300a00 */
[----:B----4-:R-:W-:-:S03]  /*3e620*/  IMAD.WIDE R18, R0, 0x4, R18 ;  /* 0x0000000400127825 */ /* 0x010fc600078e0212 */
[----:B------:R-:W-:Y:S04]  /*3e630*/  STL.64 [R1+0xae8], R22 ;  /* 0x000ae81601007387 */ /* 0x000fe80000100a00 */
[----:B------:R-:W-:Y:S04]  /*3e640*/  LDGSTS.E [R247+0x5c008], desc[UR52][R22.64], !P1 ;  /* 0x5c00800016f77fae */ /* 0x000fe8000c921874 */
[----:B------:R3:W-:Y:S04]  /*3e650*/  STL.64 [R1+0xae0], R18 ;  /* 0x000ae01201007387 */ /* 0x0007e80000100a00 */
[----:B------:R3:W-:Y:S02]  /*3e660*/  LDGSTS.E [R247+0x5c00c], desc[UR52][R18.64], !P4 ;  /* 0x5c00c00012f77fae */ /* 0x0007e4000e121874 */
[----:B---3--:R-:W-:-:S02]  /*3e670*/  IMAD.WIDE R18, R0, 0x4, R236 ;  /* 0x0000000400127825 */ /* 0x008fc400078e02ec */
[----:B------:R-:W3:Y:S02]  /*3e680*/  LDL.LU.64 R236, [R1+0x98] ;  /* 0x0000980001ec7983 */ /* 0x000ee40000300a00 */
[----:B------:R-:W-:Y:S02]  /*3e690*/  IMAD.WIDE R16, R0, 0x4, R16 ;  /* 0x0000000400107825 */ /* 0x000fe400078e0210 */
[----:B------:R1:W-:Y:S04]  /*3e6a0*/  STL.64 [R1+0x708], R18 ;  /* 0x0007081201007387 */ /* 0x0003e80000100a00 */
[----:B------:R4:W-:Y:S04]  /*3e6b0*/  STL.64 [R1+0x700], R16 ;  /* 0x0007001001007387 */ /* 0x0009e80000100a00 */
[----:B------:R-:W3:Y:S01]  /*3e6c0*/  LDL.LU.64 R24, [R1+0x90] ;  /* 0x0000900001187983 */ /* 0x000ee20000300a00 */
[----:B------:R-:W-:Y:S01]  /*3e6d0*/  ISETP.GE.U32.AND P2, PT, R5, 0x7ffffce3, PT ;  /* 0x7ffffce30500780c */ /* 0x000fe20003f46070 */
[----:B------:R-:W-:-:S02]  /*3e6e0*/  VIADD R5, R14, 0xfffffd60 ;  /* 0xfffffd600e057836 */ /* 0x000fc40000000000 */
[----:B------:R-:W1:Y:S01]  /*3e6f0*/  LDC R14, c[0x0][0x230] ;  /* 0x00008c00ff0e7b82 */ /* 0x000e620000000800 */
[----:B------:R-:W-:Y:S01]  /*3e700*/  IADD3 R7, R7, -0x29f, RZ ;  /* 0xfffffd6107077810 */ /* 0x000fe20007ffe0ff */
[----:B------:R-:W-:Y:S01]  /*3e710*/  VIADD R6, R6, 0xfffffd43 ;  /* 0xfffffd4306067836 */ /* 0x000fe20000000000 */
[----:B------:R-:W-:Y:S01]  /*3e720*/  ISETP.GE.U32.AND P5, PT, R5, 0x7ffffce1, PT ;  /* 0x7ffffce10500780c */ /* 0x000fe20003fa6070 */
[----:B------:R3:W-:Y:S01]  /*3e730*/  LDGSTS.E [R246+0x50000], desc[UR52][R18.64], !P3 ;  /* 0x5000000012f67fae */ /* 0x0007e2000d921874 */
[----:B------:R-:W-:Y:S01]  /*3e740*/  ISETP.GE.U32.AND P6, PT, R7, 0x7ffffce2, PT ;  /* 0x7ffffce20700780c */ /* 0x000fe20003fc6070 */
[----:B------:R-:W-:Y:S02]  /*3e750*/  VIADD R5, R21, 0xfffffd42 ;  /* 0xfffffd4215057836 */ /* 0x000fe40000000000 */
[----:B------:R-:W4:Y:S01]  /*3e760*/  LDC R7, c[0x0][0x230] ;  /* 0x00008c00ff077b82 */ /* 0x000f220000000800 */
[----:B------:R-:W-:Y:S01]  /*3e770*/  ISETP.GE.U32.AND P1, PT, R6, 0x7ffffcc4, PT ;  /* 0x7ffffcc40600780c */ /* 0x000fe20003f26070 */
[----:B------:R-:W3:Y:S01]  /*3e780*/  LDL.LU.64 R22, [R1+0x88] ;  /* 0x0000880001167983 */ /* 0x000ee20000300a00 */
[----:B------:R-:W-:Y:S01]  /*3e790*/  ISETP.GE.U32.AND P4, PT, R5, 0x7ffffcc3, PT ;  /* 0x7ffffcc30500780c */ /* 0x000fe20003f86070 */
[----:B------:R-:W-:Y:S01]  /*3e7a0*/  VIADD R5, R20, 0xfffffd40 ;  /* 0xfffffd4014057836 */ /* 0x000fe20000000000 */
[----:B------:R-:W-:Y:S01]  /*3e7b0*/  IADD3 R15, R15, -0x2bf, RZ ;  /* 0xfffffd410f0f7810 */ /* 0x000fe20007ffe0ff */
[----:B------:R3:W-:Y:S02]  /*3e7c0*/  LDGSTS.E [R246+0x50004], desc[UR52][R16.64], !P2 ;  /* 0x5000400010f67fae */ /* 0x0007e4000d121874 */
[----:B------:R-:W3:Y:S01]  /*3e7d0*/  LDC R6, c[0x0][0x230] ;  /* 0x00008c00ff067b82 */ /* 0x000ee20000000800 */
[----:B------:R-:W-:Y:S01]  /*3e7e0*/  ISETP.GE.U32.AND P2, PT, R5, 0x7ffffcc1, PT ;  /* 0x7ffffcc10500780c */ /* 0x000fe20003f46070 */
[----:B------:R-:W3:Y:S01]  /*3e7f0*/  LDL.LU.64 R20, [R1+0x68] ;  /* 0x0000680001147983 */ /* 0x000ee20000300a00 */
[----:B------:R-:W-:Y:S01]  /*3e800*/  ISETP.GE.U32.AND P3, PT, R15, 0x7ffffcc2, PT ;  /* 0x7ffffcc20f00780c */ /* 0x000fe20003f66070 */
[----:B-1----:R-:W-:-:S02]  /*3e810*/  VIADD R5, R14, 0xfffffd23 ;  /* 0xfffffd230e057836 */ /* 0x002fc40000000000 */
[----:B----4-:R-:W-:Y:S02]  /*3e820*/  VIADD R7, R7, 0xfffffd22 ;  /* 0xfffffd2207077836 */ /* 0x010fe40000000000 */
[----:B------:R-:W-:-:S05]  /*3e830*/  IMAD.WIDE R220, R0, 0x4, R220 ;  /* 0x0000000400dc7825 */ /* 0x000fca00078e02dc */
[----:B------:R-:W-:Y:S04]  /*3e840*/  STL.64 [R1+0x670], R220 ;  /* 0x000670dc01007387 */ /* 0x000fe80000100a00 */
[----:B------:R-:W4:Y:S04]  /*3e850*/  LDL.LU.64 R18, [R1+0x60] ;  /* 0x0000600001127983 */ /* 0x000f280000300a00 */
[----:B------:R-:W4:Y:S04]  /*3e860*/  LDL.LU.64 R16, [R1+0x58] ;  /* 0x0000580001107983 */ /* 0x000f280000300a00 */
[----:B------:R-:W-:Y:S01]  /*3e870*/  LDGSTS.E [R246+0x50008], desc[UR52][R220.64], !P6 ;  /* 0x50008000dcf67fae */ /* 0x000fe2000f121874 */
[----:B--2---:R-:W-:-:S04]  /*3e880*/  IMAD.WIDE R14, R0, 0x4, R12 ;  /* 0x00000004000e7825 */ /* 0x004fc800078e020c */
[----:B------:R-:W-:Y:S01]  /*3e890*/  IMAD.WIDE R12, R0, 0x4, R228 ;  /* 0x00000004000c7825 */ /* 0x000fe200078e02e4 */
[----:B------:R1:W-:Y:S01]  /*3e8a0*/  STL.64 [R1+0x630], R14 ;  /* 0x0006300e01007387 */ /* 0x0003e20000100a00 */
[----:B------:R-:W-:-:S03]  /*3e8b0*/  ISETP.GE.U32.AND P6, PT, R5, 0x7ffffca4, PT ;  /* 0x7ffffca40500780c */ /* 0x000fc60003fc6070 */
[----:B------:R2:W-:Y:S01]  /*3e8c0*/  STL.64 [R1+0x600], R12 ;  /* 0x0006000c01007387 */ /* 0x0005e20000100a00 */
[----:B------:R-:W-:-:S03]  /*3e8d0*/  IADD3 R5, R26, -0x2df, RZ ;  /* 0xfffffd211a057810 */ /* 0x000fc60007ffe0ff */
[----:B------:R4:W-:Y:S04]  /*3e8e0*/  LDGSTS.E [R246+0x5000c], desc[UR52][R14.64], !P5 ;  /* 0x5000c0000ef67fae */ /* 0x0009e8000e921874 */
[----:B------:R4:W-:Y:S01]  /*3e8f0*/  LDGSTS.E [R246+0x54000], desc[UR52][R12.64], !P1 ;  /* 0x540000000cf67fae */ /* 0x0009e2000c921874 */
[----:B------:R-:W-:-:S03]  /*3e900*/  ISETP.GE.U32.AND P1, PT, R5, 0x7ffffca2, PT ;  /* 0x7ffffca20500780c */ /* 0x000fc60003f26070 */
[----:B-1----:R-:W4:Y:S04]  /*3e910*/  LDL.LU.64 R14, [R1+0x50] ;  /* 0x00005000010e7983 */ /* 0x002f280000300a00 */
[----:B--2---:R-:W2:Y:S04]  /*3e920*/  LDL.LU.64 R12, [R1+0x28] ;  /* 0x00002800010c7983 */ /* 0x004ea80000300a00 */
[----:B------:R-:W2:Y:S01]  /*3e930*/  LDL.LU.64 R220, [R1+0x20] ;  /* 0x0000200001dc7983 */ /* 0x000ea20000300a00 */
[----:B---3--:R-:W-:-:S03]  /*3e940*/  IMAD.WIDE R26, R0, 0x4, R236 ;  /* 0x00000004001a7825 */ /* 0x008fc600078e02ec */
[----:B------:R-:W3:Y:S01]  /*3e950*/  LDL.LU.64 R228, [R1+0x18] ;  /* 0x0000180001e47983 */ /* 0x000ee20000300a00 */
[----:B------:R-:W-:Y:S01]  /*3e960*/  ISETP.GE.U32.AND P5, PT, R7, 0x7ffffca3, PT ;  /* 0x7ffffca30700780c */ /* 0x000fe20003fa6070 */
[----:B------:R-:W-:Y:S02]  /*3e970*/  VIADD R5, R6, 0xfffffd20 ;  /* 0xfffffd2006057836 */ /* 0x000fe40000000000 */
[----:B------:R-:W3:Y:S04]  /*3e980*/  LDL.LU.64 R236, [R1+0x10] ;  /* 0x0000100001ec7983 */ /* 0x000ee80000300a00 */
[----:B------:R-:W3:Y:S04]  /*3e990*/  LDL.LU.64 R6, [R1+0x8] ;  /* 0x0000080001067983 */ /* 0x000ee80000300a00 */
[----:B------:R-:W-:Y:S01]  /*3e9a0*/  LDGSTS.E [R246+0x54004], desc[UR52][R26.64], !P4 ;  /* 0x540040001af67fae */ /* 0x000fe2000e121874 */
[----:B------:R-:W-:-:S02]  /*3e9b0*/  ISETP.GE.U32.AND P4, PT, R5, 0x7ffffca1, PT ;  /* 0x7ffffca10500780c */ /* 0x000fc40003f86070 */
[----:B------:R-:W1:Y:S01]  /*3e9c0*/  LDC R5, c[0x0][0x230] ;  /* 0x00008c00ff057b82 */ /* 0x000e620000000800 */
[----:B------:R-:W-:-:S05]  /*3e9d0*/  IMAD.WIDE R24, R0, 0x4, R24 ;  /* 0x0000000400187825 */ /* 0x000fca00078e0218 */
[----:B------:R-:W-:Y:S01]  /*3e9e0*/  LDGSTS.E [R246+0x54008], desc[UR52][R24.64], !P3 ;  /* 0x5400800018f67fae */ /* 0x000fe2000d921874 */
[----:B-1----:R-:W-:-:S05]  /*3e9f0*/  VIADD R5, R5, 0xfffffd03 ;  /* 0xfffffd0305057836 */ /* 0x002fca0000000000 */
[----:B------:R-:W-:Y:S02]  /*3ea00*/  ISETP.GE.U32.AND P3, PT, R5, 0x7ffffc84, PT ;  /* 0x7ffffc840500780c */ /* 0x000fe40003f66070 */
[----:B------:R-:W1:Y:S01]  /*3ea10*/  LDC R5, c[0x0][0x230] ;  /* 0x00008c00ff057b82 */ /* 0x000e620000000800 */
[C---:B------:R-:W-:Y:S01]  /*3ea20*/  IMAD.WIDE R22, R0.reuse, 0x4, R22 ;  /* 0x0000000400167825 */ /* 0x040fe200078e0216 */
[----:B------:R1:W-:Y:S01]  /*3ea30*/  STL.64 [R1+0x520], R26 ;  /* 0x0005201a01007387 */ /* 0x0003e20000100a00 */
[----:B------:R-:W-:Y:S02]  /*3ea40*/  IADD3 R245, R245, -0x2ff, RZ ;  /* 0xfffffd01f5f57810 */ /* 0x000fe40007ffe0ff */
[----:B------:R-:W-:Y:S01]  /*3ea50*/  IMAD.WIDE R20, R0, 0x4, R20 ;  /* 0x0000000400147825 */ /* 0x000fe200078e0214 */
[----:B------:R-:W-:Y:S04]  /*3ea60*/  LDGSTS.E [R246+0x5400c], desc[UR52][R22.64], !P2 ;  /* 0x5400c00016f67fae */ /* 0x000fe8000d121874 */
[----:B------:R-:W-:Y:S04]  /*3ea70*/  LDGSTS.E [R246+0x58000], desc[UR52][R20.64], !P6 ;  /* 0x5800000014f67fae */ /* 0x000fe8000f121874 */
[----:B-1----:R-:W3:Y:S04]  /*3ea80*/  LDL.LU.64 R26, [R1+0x12f0] ;  /* 0x0012f000011a7983 */ /* 0x002ee80000300a00 */
[----:B------:R1:W-:Y:S01]  /*3ea90*/  STL.64 [R1+0x400], R24 ;  /* 0x0004001801007387 */ /* 0x0003e20000100a00 */
[----:B------:R-:W-:-:S03]  /*3eaa0*/  VIADD R5, R5, 0xfffffd02 ;  /* 0xfffffd0205057836 */ /* 0x000fc60000000000 */
[----:B------:R1:W-:Y:S02]  /*3eab0*/  STL.64 [R1+0x508], R22 ;  /* 0x0005081601007387 */ /* 0x0003e40000100a00 */
[----:B------:R-:W-:Y:S01]  /*3eac0*/  ISETP.GE.U32.AND P2, PT, R5, 0x7ffffc83, PT ;  /* 0x7ffffc830500780c */ /* 0x000fe20003f46070 */
[----:B------:R-:W-:Y:S01]  /*3ead0*/  VIADD R5, R252, 0xfffffd00 ;  /* 0xfffffd00fc057836 */ /* 0x000fe20000000000 */
[----:B-1----:R-:W3:Y:S01]  /*3eae0*/  LDL.LU.64 R24, [R1+0x12e8] ;  /* 0x0012e80001187983 */ /* 0x002ee20000300a00 */
[----:B------:R-:W-:-:S03]  /*3eaf0*/  ISETP.GE.U32.AND P6, PT, R245, 0x7ffffc82, PT ;  /* 0x7ffffc82f500780c */ /* 0x000fc60003fc6070 */
[----:B------:R-:W3:Y:S04]  /*3eb00*/  LDL.LU.64 R22, [R1+0x12e0] ;  /* 0x0012e00001167983 */ /* 0x000ee80000300a00 */
[----:B------:R1:W-:Y:S04]  /*3eb10*/  STL.64 [R1+0x728], R20 ;  /* 0x0007281401007387 */ /* 0x0003e80000100a00 */
[----:B-1----:R-:W3:Y:S01]  /*3eb20*/  LDL.LU.64 R20, [R1+0x12d8] ;  /* 0x0012d80001147983 */ /* 0x002ee20000300a00 */
[----:B----4-:R-:W-:-:S04]  /*3eb30*/  IMAD.WIDE R18, R0, 0x4, R18 ;  /* 0x0000000400127825 */ /* 0x010fc800078e0212 */
[----:B------:R-:W-:Y:S01]  /*3eb40*/  IMAD.WIDE R16, R0, 0x4, R16 ;  /* 0x0000000400107825 */ /* 0x000fe200078e0210 */
[----:B------:R1:W-:Y:S01]  /*3eb50*/  LDGSTS.E [R246+0x58004], desc[UR52][R18.64], !P5 ;  /* 0x5800400012f67fae */ /* 0x0003e2000e921874 */
[----:B------:R-:W-:-:S03]  /*3eb60*/  ISETP.GE.U32.AND P5, PT, R5, 0x7ffffc81, PT ;  /* 0x7ffffc810500780c */ /* 0x000fc60003fa6070 */
[----:B------:R4:W-:Y:S04]  /*3eb70*/  STL.64 [R1+0x720], R18 ;  /* 0x0007201201007387 */ /* 0x0009e80000100a00 */
[----:B------:R1:W-:Y:S04]  /*3eb80*/  LDGSTS.E [R246+0x58008], desc[UR52][R16.64], !P1 ;  /* 0x5800800010f67fae */ /* 0x0003e8000c921874 */
[----:B----4-:R-:W1:Y:S04]  /*3eb90*/  LDL.LU.64 R18, [R1+0x12d0] ;  /* 0x0012d00001127983 */ /* 0x010e680000300a00 */
[----:B------:R4:W-:Y:S04]  /*3eba0*/  STL.64 [R1+0x718], R16 ;  /* 0x0007181001007387 */ /* 0x0009e80000100a00 */
[----:B----4-:R-:W4:Y:S01]  /*3ebb0*/  LDL.LU.64 R16, [R1+0x12c8] ;  /* 0x0012c80001107983 */ /* 0x010f220000300a00 */
[----:B------:R-:W-:-:S04]  /*3ebc0*/  IMAD.WIDE R14, R0, 0x4, R14 ;  /* 0x00000004000e7825 */ /* 0x000fc800078e020e */
[C---:B--2---:R-:W-:Y:S01]  /*3ebd0*/  IMAD.WIDE R12, R0.reuse, 0x4, R12 ;  /* 0x00000004000c7825 */ /* 0x044fe200078e020c */
[----:B------:R2:W-:Y:S03]  /*3ebe0*/  STL.64 [R1+0x710], R14 ;  /* 0x0007100e01007387 */ /* 0x0005e60000100a00 */
[C---:B------:R-:W-:Y:S01]  /*3ebf0*/  IMAD.WIDE R220, R0.reuse, 0x4, R220 ;  /* 0x0000000400dc7825 */ /* 0x040fe200078e02dc */
[----:B------:R2:W-:Y:S03]  /*3ec00*/  STL.64 [R1+0x778], R12 ;  /* 0x0007780c01007387 */ /* 0x0005e60000100a00 */
[C---:B---3--:R-:W-:Y:S01]  /*3ec10*/  IMAD.WIDE R228, R0.reuse, 0x4, R228 ;  /* 0x0000000400e47825 */ /* 0x048fe200078e02e4 */
[----:B------:R3:W-:Y:S03]  /*3ec20*/  STL.64 [R1+0x770], R220 ;  /* 0x000770dc01007387 */ /* 0x0007e60000100a00 */
[----:B------:R-:W-:Y:S01]  /*3ec30*/  IMAD.WIDE R236, R0, 0x4, R236 ;  /* 0x0000000400ec7825 */ /* 0x000fe200078e02ec */
[----:B------:R4:W-:Y:S03]  /*3ec40*/  LDGSTS.E [R246+0x5800c], desc[UR52][R14.64], !P4 ;  /* 0x5800c0000ef67fae */ /* 0x0009e6000e121874 */
[----:B------:R-:W-:Y:S01]  /*3ec50*/  IMAD.WIDE R6, R4, 0x4, R6 ;  /* 0x0000000404067825 */ /* 0x000fe200078e0206 */
[----:B------:R-:W-:Y:S04]  /*3ec60*/  LDGSTS.E [R246+0x5c000], desc[UR52][R12.64], !P3 ;  /* 0x5c0000000cf67fae */ /* 0x000fe8000d921874 */
[----:B------:R-:W-:Y:S04]  /*3ec70*/  LDGSTS.E [R246+0x5c004], desc[UR52][R220.64], !P2 ;  /* 0x5c004000dcf67fae */ /* 0x000fe8000d121874 */
[----:B--2---:R-:W2:Y:S04]  /*3ec80*/  LDL.LU.64 R14, [R1+0x12c0] ;  /* 0x0012c000010e7983 */ /* 0x004ea80000300a00 */
[----:B------:R3:W-:Y:S04]  /*3ec90*/  STL.64 [R1+0x750], R228 ;  /* 0x000750e401007387 */ /* 0x0007e80000100a00 */
[----:B------:R-:W2:Y:S04]  /*3eca0*/  LDL.LU.64 R12, [R1+0x12b8] ;  /* 0x0012b800010c7983 */ /* 0x000ea80000300a00 */
[----:B------:R3:W-:Y:S04]  /*3ecb0*/  STL.64 [R1+0x740], R236 ;  /* 0x000740ec01007387 */ /* 0x0007e80000100a00 */
[----:B---3--:R-:W3:Y:S04]  /*3ecc0*/  LDL.LU.64 R220, [R1+0x12b0] ;  /* 0x0012b00001dc7983 */ /* 0x008ee80000300a00 */
[----:B------:R2:W-:Y:S04]  /*3ecd0*/  STL.64 [R1+0x730], R6 ;  /* 0x0007300601007387 */ /* 0x0005e80000100a00 */
[----:B------:R-:W-:Y:S04]  /*3ece0*/  LDGSTS.E [R246+0x5c008], desc[UR52][R228.64], !P6 ;  /* 0x5c008000e4f67fae */ /* 0x000fe8000f121874 */
[----:B------:R-:W-:Y:S01]  /*3ecf0*/  LDGSTS.E [R246+0x5c00c], desc[UR52][R236.64], !P5 ;  /* 0x5c00c000ecf67fae */ /* 0x000fe2000e921874 */
[----:B------:R-:W-:-:S03]  /*3ed00*/  ISETP.GE.AND P1, PT, R3, R5, PT ;  /* 0x000000050300720c */ /* 0x000fc60003f26270 */
[----:B------:R-:W3:Y:S04]  /*3ed10*/  LDL.LU.64 R228, [R1+0x12a8] ;  /* 0x0012a80001e47983 */ /* 0x000ee80000300a00 */
[----:B------:R-:W3:Y:S01]  /*3ed20*/  LDL.LU.64 R236, [R1+0x12a0] ;  /* 0x0012a00001ec7983 */ /* 0x000ee20000300a00 */
[C---:B------:R-:W-:Y:S01]  /*3ed30*/  VIADD R5, R2.reuse, 0x100000 ;  /* 0x0010000002057836 */ /* 0x040fe20000000000 */
[C---:B------:R-:W-:Y:S01]  /*3ed40*/  IADD3 R245, R2.reuse, 0x100000, RZ ;  /* 0x0010000002f57810 */ /* 0x040fe20007ffe0ff */
[C---:B------:R-:W-:Y:S01]  /*3ed50*/  VIADD R252, R2.reuse, 0x100000 ;  /* 0x0010000002fc7836 */ /* 0x040fe20000000000 */
[----:B------:R-:W0:Y:S01]  /*3ed60*/  LDGDEPBAR ;  /* 0x00000000000079af */ /* 0x000e220000000000 */
[----:B------:R-:W-:-:S03]  /*3ed70*/  VIADD R3, R2, 0x100000 ;  /* 0x0010000002037836 */ /* 0x000fc60000000000 */
[----:B------:R2:W-:Y:S01]  /*3ed80*/  LDGSTS.E [R5+-0x60000], desc[UR52][R6.64], P0 ;  /* 0xa000000006057fae */ /* 0x0005e20008121874 */
[----:B-1----:R-:W-:-:S04]  /*3ed90*/  IMAD.WIDE R18, R4, 0x4, R18 ;  /* 0x0000000404127825 */ /* 0x002fc800078e0212 */
[----:B----4-:R-:W-:-:S04]  /*3eda0*/  IMAD.WIDE R16, R4, 0x4, R16 ;  /* 0x0000000404107825 */ /* 0x010fc800078e0210 */
[----:B--2---:R-:W-:-:S04]  /*3edb0*/  IMAD.WIDE R14, R4, 0x4, R14 ;  /* 0x00000004040e7825 */ /* 0x004fc800078e020e */
[----:B------:R-:W-:-:S04]  /*3edc0*/  IMAD.WIDE R6, R4, 0x4, R12 ;  /* 0x0000000404067825 */ /* 0x000fc800078e020c */
[----:B---3--:R-:W-:Y:S01]  /*3edd0*/  IMAD.WIDE R220, R4, 0x4, R220 ;  /* 0x0000000404dc7825 */ /* 0x008fe200078e02dc */
[----:B------:R-:W-:-:S03]  /*3ede0*/  IADD3 R12, R2, 0x100000, RZ ;  /* 0x00100000020c7810 */ /* 0x000fc60007ffe0ff */
[----:B------:R-:W-:Y:S02]  /*3edf0*/  VIADD R13, R2, 0x100000 ;  /* 0x00100000020d7836 */ /* 0x000fe40000000000 */
[----:B------:R-:W-:-:S04]  /*3ee00*/  IMAD.WIDE R228, R4, 0x4, R228 ;  /* 0x0000000404e47825 */ /* 0x000fc800078e02e4 */
[----:B------:R-:W-:-:S05]  /*3ee10*/  IMAD.WIDE R236, R4, 0x4, R236 ;  /* 0x0000000404ec7825 */ /* 0x000fca00078e02ec */
[----:B------:R-:W-:Y:S04]  /*3ee20*/  STL.64 [R1+0xab8], R236 ;  /* 0x000ab8ec01007387 */ /* 0x000fe80000100a00 */
[----:B------:R-:W-:Y:S04]  /*3ee30*/  LDGSTS.E [R252+-0x5fc00], desc[UR52][R236.64], P0 ;  /* 0xa0400000ecfc7fae */ /* 0x000fe80008121874 */
[----:B------:R-:W-:Y:S04]  /*3ee40*/  STL.64 [R1+0xb00], R228 ;  /* 0x000b00e401007387 */ /* 0x000fe80000100a00 */
[----:B------:R1:W-:Y:S04]  /*3ee50*/  LDGSTS.E [R245+-0x5f800], desc[UR52][R228.64], P0 ;  /* 0xa0800000e4f57fae */ /* 0x0003e80008121874 */
[----:B------:R2:W-:Y:S04]  /*3ee60*/  STL.64 [R1+0xb18], R220 ;  /* 0x000b18dc01007387 */ /* 0x0005e80000100a00 */
[----:B------:R2:W-:Y:S04]  /*3ee70*/  LDGSTS.E [R3+-0x5f400], desc[UR52][R220.64], P0 ;  /* 0xa0c00000dc037fae */ /* 0x0005e80008121874 */
[----:B------:R3:W-:Y:S01]  /*3ee80*/  STL.64 [R1+0xb30], R6 ;  /* 0x000b300601007387 */ /* 0x0007e20000100a00 */
[----:B-1----:R-:W1:Y:S03]  /*3ee90*/  LDC R245, c[0x0][0x230] ;  /* 0x00008c00fff57b82 */ /* 0x002e660000000800 */
[----:B------:R3:W-:Y:S01]  /*3eea0*/  LDGSTS.E [R5+-0x5f000], desc[UR52][R6.64], P0 ;  /* 0xa100000006057fae */ /* 0x0007e20008121874 */
[----:B--2---:R-:W-:-:S03]  /*3eeb0*/  VIADD R220, R2, 0x100000 ;  /* 0x0010000002dc7836 */ /* 0x004fc60000000000 */
[----:B------:R2:W-:Y:S01]  /*3eec0*/  STL.64 [R1+0xb48], R14 ;  /* 0x000b480e01007387 */ /* 0x0005e20000100a00 */
[----:B------:R-:W4:Y:S03]  /*3eed0*/  LDC R3, c[0x0][0x230] ;  /* 0x00008c00ff037b82 */ /* 0x000f260000000800 */
[----:B------:R2:W-:Y:S01]  /*3eee0*/  LDGSTS.E [R220+-0x5ec00], desc[UR52][R14.64], P0 ;  /* 0xa14000000edc7fae */ /* 0x0005e20008121874 */
[----:B---3--:R-:W-:-:S03]  /*3eef0*/  IMAD.WIDE R6, R4, 0x4, R20 ;  /* 0x0000000404067825 */ /* 0x008fc600078e0214 */
[----:B------:R3:W-:Y:S01]  /*3ef00*/  STL.64 [R1+0xb60], R16 ;  /* 0x000b601001007387 */ /* 0x0007e20000100a00 */
[----:B------:R-:W-:-:S03]  /*3ef10*/  IMAD.WIDE R20, R4, 0x4, R22 ;  /* 0x0000000404147825 */ /* 0x000fc600078e0216 */
[----:B------:R3:W-:Y:S04]  /*3ef20*/  LDGSTS.E [R13+-0x5e800], desc[UR52][R16.64], P0 ;  /* 0xa1800000100d7fae */ /* 0x0007e80008121874 */
[----:B------:R3:W-:Y:S01]  /*3ef30*/  STL.64 [R1+0xb78], R18 ;  /* 0x000b781201007387 */ /* 0x0007e20000100a00 */
[----:B--2---:R-:W-:-:S03]  /*3ef40*/  VIADD R14, R2, 0x100000 ;  /* 0x00100000020e7836 */ /* 0x004fc60000000000 */
[----:B------:R2:W-:Y:S04]  /*3ef50*/  LDGSTS.E [R12+-0x5e400], desc[UR52][R18.64], P0 ;  /* 0xa1c00000120c7fae */ /* 0x0005e80008121874 */
[----:B------:R1:W-:Y:S01]  /*3ef60*/  STL.64 [R1+0xb90], R6 ;  /* 0x000b900601007387 */ /* 0x0003e20000100a00 */
[----:B---3--:R-:W-:-:S03]  /*3ef70*/  IMAD.WIDE R16, R4, 0x4, R26 ;  /* 0x0000000404107825 */ /* 0x008fc600078e021a */
[----:B------:R1:W-:Y:S01]  /*3ef80*/  LDGSTS.E [R5+-0x5e000], desc[UR52][R6.64], P0 ;  /* 0xa200000006057fae */ /* 0x0003e20008121874 */
[----:B--2---:R-:W-:-:S03]  /*3ef90*/  IMAD.WIDE R18, R4, 0x4, R24 ;  /* 0x0000000404127825 */ /* 0x004fc600078e0218 */
[----:B------:R2:W-:Y:S04]  /*3efa0*/  STL.64 [R1+0xba8], R20 ;  /* 0x000ba81401007387 */ /* 0x0005e80000100a00 */
[----:B------:R2:W-:Y:S01]  /*3efb0*/  LDGSTS.E [R14+-0x5dc00], desc[UR52][R20.64], P0 ;  /* 0xa2400000140e7fae */ /* 0x0005e20008121874 */
[----:B-1----:R-:W-:-:S03]  /*3efc0*/  IMAD.WIDE R6, R4, 0x4, R28 ;  /* 0x0000000404067825 */ /* 0x002fc600078e021c */
[----:B------:R1:W-:Y:S04]  /*3efd0*/  STL.64 [R1+0xbc8], R18 ;  /* 0x000bc81201007387 */ /* 0x0003e80000100a00 */
        /* <DEDUP_REMOVED lines=20> */
[----:B------:R-:W-:Y:S04]  /*3f120*/  STL.64 [R1+0xc98], R20 ;  /* 0x000c981401007387 */ /* 0x000fe80000100a00 */
[----:B------:R2:W-:Y:S01]  /*3f130*/  LDGSTS.E [R14+-0x5bc00], desc[UR52][R20.64], P0 ;  /* 0xa4400000140e7fae */ /* 0x0005e20008121874 */
[----:B-1----:R-:W-:-:S03]  /*3f140*/  IMAD.WIDE R6, R4, 0x4, R44 ;  /* 0x0000000404067825 */ /* 0x002fc600078e022c */
[----:B------:R-:W-:Y:S04]  /*3f150*/  STL.64 [R1+0xca8], R18 ;  /* 0x000ca81201007387 */ /* 0x000fe80000100a00 */
[----:B------:R1:W-:Y:S04]  /*3f160*/  LDGSTS.E [R13+-0x5b800], desc[UR52][R18.64], P0 ;  /* 0xa4800000120d7fae */ /* 0x0003e80008121874 */
[----:B------:R-:W-:Y:S04]  /*3f170*/  STL.64 [R1+0xcb8], R16 ;  /* 0x000cb81001007387 */ /* 0x000fe80000100a00 */
[----:B------:R3:W-:Y:S04]  /*3f180*/  LDGSTS.E [R12+-0x5b400], desc[UR52][R16.64], P0 ;  /* 0xa4c00000100c7fae */ /* 0x0007e80008121874 */
[----:B------:R4:W-:Y:S04]  /*3f190*/  STL.64 [R1+0xcc8], R6 ;  /* 0x000cc80601007387 */ /* 0x0009e80000100a00 */
[----:B------:R-:W-:Y:S04]  /*3f1a0*/  LDGSTS.E [R5+-0x5b000], desc[UR52][R6.64], P0 ;  /* 0xa500000006057fae */ /* 0x000fe80008121874 */
[----:B----4-:R-:W4:Y:S01]  /*3f1b0*/  LDL.LU.64 R6, [R1] ;  /* 0x0000000001067983 */ /* 0x010f220000300a00 */
[----:B------:R-:W-:-:S04]  /*3f1c0*/  IMAD.WIDE R22, R4, 0x4, R46 ;  /* 0x0000000404167825 */ /* 0x000fc800078e022e */
[C---:B--2---:R-:W-:Y:S01]  /*3f1d0*/  IMAD.WIDE R20, R4.reuse, 0x4, R48 ;  /* 0x0000000404147825 */ /* 0x044fe200078e0230 */
[----:B------:R2:W-:Y:S03]  /*3f1e0*/  STL.64 [R1+0xcd8], R22 ;  /* 0x000cd81601007387 */ /* 0x0005e60000100a00 */
[C---:B-1----:R-:W-:Y:S01]  /*3f1f0*/  IMAD.WIDE R18, R4.reuse, 0x4, R50 ;  /* 0x0000000404127825 */ /* 0x042fe200078e0232 */
[----:B------:R2:W-:Y:S03]  /*3f200*/  LDGSTS.E [R14+-0x5ac00], desc[UR52][R22.64], P0 ;  /* 0xa5400000160e7fae */ /* 0x0005e60008121874 */
[C---:B---3--:R-:W-:Y:S01]  /*3f210*/  IMAD.WIDE R16, R4.reuse, 0x4, R52 ;  /* 0x0000000404107825 */ /* 0x048fe200078e0234 */
        /* <DEDUP_REMOVED lines=10> */
[----:B------:R-:W-:Y:S01]  /*3f2c0*/  LDGSTS.E [R14+-0x59c00], desc[UR52][R22.64], P0 ;  /* 0xa6400000160e7fae */ /* 0x000fe20008121874 */
[----:B-1----:R-:W-:-:S03]  /*3f2d0*/  IMAD.WIDE R16, R4, 0x4, R60 ;  /* 0x0000000404107825 */ /* 0x002fc600078e023c */
[----:B------:R1:W-:Y:S04]  /*3f2e0*/  STL.64 [R1+0xd08], R20 ;  /* 0x000d081401007387 */ /* 0x0003e80000100a00 */
[----:B------:R1:W-:Y:S04]  /*3f2f0*/  LDGSTS.E [R13+-0x59800], desc[UR52][R20.64], P0 ;  /* 0xa6800000140d7fae */ /* 0x0003e80008121874 */
        /* <DEDUP_REMOVED lines=9> */
[----:B------:R1:W-:Y:S01]  /*3f390*/  STL.64 [R1+0xdc0], R18 ;  /* 0x000dc01201007387 */ /* 0x0003e20000100a00 */
[----:B------:R-:W-:-:S03]  /*3f3a0*/  VIADD R5, R244, 0x100000 ;  /* 0x00100000f4057836 */ /* 0x000fc60000000000 */
[----:B------:R1:W-:Y:S01]  /*3f3b0*/  LDGSTS.E [R13+-0x58800], desc[UR52][R18.64], P0 ;  /* 0xa7800000120d7fae */ /* 0x0003e20008121874 */
[----:B---3--:R-:W-:-:S03]  /*3f3c0*/  VIADD R14, R244, 0x100000 ;  /* 0x00100000f40e7836 */ /* 0x008fc60000000000 */
[----:B------:R3:W-:Y:S01]  /*3f3d0*/  STL.64 [R1+0xdf8], R16 ;  /* 0x000df81001007387 */ /* 0x0007e20000100a00 */
[----:B--2---:R-:W-:-:S03]  /*3f3e0*/  IMAD.WIDE R20, R4, 0x4, R234 ;  /* 0x0000000404147825 */ /* 0x004fc600078e02ea */
[----:B------:R2:W-:Y:S01]  /*3f3f0*/  LDGSTS.E [R12+-0x58400], desc[UR52][R16.64], P0 ;  /* 0xa7c00000100c7fae */ /* 0x0005e20008121874 */
[----:B-1----:R-:W-:Y:S01]  /*3f400*/  IADD3 R13, R244, 0x100000, RZ ;  /* 0x00100000f40d7810 */ /* 0x002fe20007ffe0ff */
[----:B------:R-:W-:-:S04]  /*3f410*/  IMAD.WIDE R18, R4, 0x4, R226 ;  /* 0x0000000404127825 */ /* 0x000fc800078e02e2 */
[----:B--2---:R-:W-:Y:S02]  /*3f420*/  VIADD R12, R244, 0x100000 ;  /* 0x00100000f40c7836 */ /* 0x004fe40000000000 */
[----:B---3--:R-:W-:-:S04]  /*3f430*/  IMAD.WIDE R16, R4, 0x4, R68 ;  /* 0x0000000404107825 */ /* 0x008fc800078e0244 */
[----:B----4-:R-:W-:-:S05]  /*3f440*/  IMAD.WIDE R6, R4, 0x4, R6 ;  /* 0x0000000404067825 */ /* 0x010fca00078e0206 */
        /* <DEDUP_REMOVED lines=88> */
[C---:B---3--:R-:W-:Y:S02]  /*3f9d0*/  VIADD R5, R243.reuse, 0x100000 ;  /* 0x00100000f3057836 */ /* 0x048fe40000000000 */
[----:B-1----:R-:W-:Y:S01]  /*3f9e0*/  IMAD.WIDE R6, R4, 0x4, R240 ;  /* 0x0000000404067825 */ /* 0x002fe200078e02f0 */
[----:B------:R1:W-:Y:S04]  /*3f9f0*/  STL.64 [R1+0xdc8], R18 ;  /* 0x000dc81201007387 */ /* 0x0003e80000100a00 */
[----:B------:R3:W-:Y:S01]  /*3fa00*/  LDGSTS.E [R13+-0x58780], desc[UR52][R18.64], P0 ;  /* 0xa7880000120d7fae */ /* 0x0007e20008121874 */
[----:B----4-:R-:W-:-:S02]  /*3fa10*/  VIADD R14, R243, 0x100000 ;  /* 0x00100000f30e7836 */ /* 0x010fc40000000000 */
[C---:B--2---:R-:W-:Y:S01]  /*3fa20*/  IMAD.WIDE R20, R4.reuse, 0x4, R232 ;  /* 0x0000000404147825 */ /* 0x044fe200078e02e8 */
[----:B------:R2:W-:Y:S04]  /*3fa30*/  STL.64 [R1+0xe00], R16 ;  /* 0x000e001001007387 */ /* 0x0005e80000100a00 */
[----:B------:R4:W-:Y:S01]  /*3fa40*/  LDGSTS.E [R12+-0x58380], desc[UR52][R16.64], P0 ;  /* 0xa7c80000100c7fae */ /* 0x0009e20008121874 */
[C---:B---3--:R-:W-:Y:S01]  /*3fa50*/  IADD3 R13, R243.reuse, 0x100000, RZ ;  /* 0x00100000f30d7810 */ /* 0x048fe20007ffe0ff */
[----:B-1----:R-:W-:Y:S02]  /*3fa60*/  IMAD.WIDE R18, R4, 0x4, R224 ;  /* 0x0000000404127825 */ /* 0x002fe400078e02e0 */
[----:B------:R1:W-:Y:S04]  /*3fa70*/  STL.64 [R1+0x450], R6 ;  /* 0x0004500601007387 */ /* 0x0003e80000100a00 */
[----:B------:R1:W-:Y:S01]  /*3fa80*/  LDGSTS.E [R5+-0x5ff00], desc[UR52][R6.64], P0 ;  /* 0xa010000006057fae */ /* 0x0003e20008121874 */
[----:B----4-:R-:W-:-:S02]  /*3fa90*/  VIADD R12, R243, 0x100000 ;  /* 0x00100000f30c7836 */ /* 0x010fc40000000000 */
[C---:B--2---:R-:W-:Y:S01]  /*3faa0*/  IMAD.WIDE R16, R4.reuse, 0x4, R126 ;  /* 0x0000000404107825 */ /* 0x044fe200078e027e */
        /* <DEDUP_REMOVED lines=86> */
[----:B---3--:R-:W-:Y:S02]  /*40010*/  VIADD R5, R242, 0x100000 ;  /* 0x00100000f2057836 */ /* 0x008fe40000000000 */
[----:B-1----:R-:W-:Y:S01]  /*40020*/  IMAD.WIDE R6, R4, 0x4, R238 ;  /* 0x0000000404067825 */ /* 0x002fe200078e02ee */
[----:B------:R1:W-:Y:S04]  /*40030*/  STL.64 [R1+0xbe0], R18 ;  /* 0x000be01201007387 */ /* 0x0003e80000100a00 */
[----:B------:R3:W-:Y:S01]  /*40040*/  LDGSTS.E [R13+-0x58700], desc[UR52][R18.64], P0 ;  /* 0xa7900000120d7fae */ /* 0x0007e20008121874 */
[----:B----4-:R-:W-:-:S02]  /*40050*/  VIADD R14, R242, 0x100000 ;  /* 0x00100000f20e7836 */ /* 0x010fc40000000000 */
[----:B--2---:R-:W-:Y:S01]  /*40060*/  IMAD.WIDE R20, R4, 0x4, R230 ;  /* 0x0000000404147825 */ /* 0x004fe200078e02e6 */
[----:B------:R2:W-:Y:S04]  /*40070*/  STL.64 [R1+0xbb8], R16 ;  /* 0x000bb81001007387 */ /* 0x0005e80000100a00 */
[----:B------:R4:W-:Y:S01]  /*40080*/  LDGSTS.E [R12+-0x58300], desc[UR52][R16.64], P0 ;  /* 0xa7d00000100c7fae */ /* 0x0009e20008121874 */
[----:B---3--:R-:W-:Y:S01]  /*40090*/  IADD3 R13, R242, 0x100000, RZ ;  /* 0x00100000f20d7810 */ /* 0x008fe20007ffe0ff */
        /* <DEDUP_REMOVED lines=38> */
[----:B----4-:R-:W4:Y:S01]  /*40300*/  LDL.LU.64 R6, [R1+0xe0] ;  /* 0x0000e00001067983 */ /* 0x010f220000300a00 */
[----:B------:R-:W-:-:S03]  /*40310*/  IMAD.WIDE R22, R4, 0x4, R204 ;  /* 0x0000000404167825 */ /* 0x000fc600078e02cc */
[----:B------:R-:W4:Y:S01]  /*40320*/  LDL.LU.64 R236, [R1+0x100] ;  /* 0x0001000001ec7983 */ /* 0x000f220000300a00 */
[----:B--2---:R-:W-:-:S03]  /*40330*/  IMAD.WIDE R20, R4, 0x4, R206 ;  /* 0x0000000404147825 */ /* 0x004fc600078e02ce */
[----:B------:R-:W2:Y:S01]  /*40340*/  LDL.LU.64 R228, [R1+0x120] ;  /* 0x0001200001e47983 */ /* 0x000ea20000300a00 */
[----:B-1----:R-:W-:-:S03]  /*40350*/  IMAD.WIDE R18, R4, 0x4, R208 ;  /* 0x0000000404127825 */ /* 0x002fc600078e02d0 */
[----:B------:R-:W2:Y:S01]  /*40360*/  LDL.LU.64 R220, [R1+0x140] ;  /* 0x0001400001dc7983 */ /* 0x000ea20000300a00 */
[----:B---3--:R-:W-:-:S03]  /*40370*/  IMAD.WIDE R16, R4, 0x4, R210 ;  /* 0x0000000404107825 */ /* 0x008fc600078e02d2 */
[----:B------:R-:W-:Y:S04]  /*40380*/  STL.64 [R1+0x108], R22 ;  /* 0x0001081601007387 */ /* 0x000fe80000100a00 */
[----:B------:R1:W-:Y:S04]  /*40390*/  STL.64 [R1+0xf8], R20 ;  /* 0x0000f81401007387 */ /* 0x0003e80000100a00 */
[----:B------:R-:W-:Y:S04]  /*403a0*/  LDGSTS.E [R14+-0x5ca80], desc[UR52][R22.64], P0 ;  /* 0xa3580000160e7fae */ /* 0x000fe80008121874 */
[----:B------:R3:W-:Y:S04]  /*403b0*/  STL.64 [R1+0xf0], R18 ;  /* 0x0000f01201007387 */ /* 0x0007e80000100a00 */
[----:B------:R-:W-:Y:S04]  /*403c0*/  LDGSTS.E [R13+-0x5c680], desc[UR52][R20.64], P0 ;  /* 0xa3980000140d7fae */ /* 0x000fe80008121874 */
[----:B------:R3:W-:Y:S04]  /*403d0*/  STL.64 [R1+0xe8], R16 ;  /* 0x0000e81001007387 */ /* 0x0007e80000100a00 */
[----:B------:R-:W-:Y:S04]  /*403e0*/  LDGSTS.E [R12+-0x5c280], desc[UR52][R18.64], P0 ;  /* 0xa3d80000120c7fae */ /* 0x000fe80008121874 */
[----:B-1----:R-:W2:Y:S04]  /*403f0*/  LDL.LU.64 R20, [R1+0x160] ;  /* 0x0001600001147983 */ /* 0x002ea80000300a00 */
[----:B------:R-:W-:Y:S04]  /*40400*/  LDGSTS.E [R5+-0x5be80], desc[UR52][R16.64], P0 ;  /* 0xa418000010057fae */ /* 0x000fe80008121874 */
[----:B---3--:R-:W3:Y:S01]  /*40410*/  LDL.LU.64 R18, [R1+0x180] ;  /* 0x0001800001127983 */ /* 0x008ee20000300a00 */
[----:B------:R-:W-:-:S04]  /*40420*/  IMAD.WIDE R28, R4, 0x4, R212 ;  /* 0x00000004041c7825 */ /* 0x000fc800078e02d4 */
[C---:B------:R-:W-:Y:S01]  /*40430*/  IMAD.WIDE R26, R4.reuse, 0x4, R214 ;  /* 0x00000004041a7825 */ /* 0x040fe200078e02d6 */
[----:B------:R-:W-:Y:S04]  /*40440*/  LDGSTS.E [R14+-0x5ba80], desc[UR52][R28.64], P0 ;  /* 0xa45800001c0e7fae */ /* 0x000fe80008121874 */
[----:B------:R-:W3:Y:S01]  /*40450*/  LDL.LU.64 R16, [R1+0x198] ;  /* 0x0001980001107983 */ /* 0x000ee20000300a00 */
[----:B------:R-:W-:-:S03]  /*40460*/  IMAD.WIDE R24, R4, 0x4, R216 ;  /* 0x0000000404187825 */ /* 0x000fc600078e02d8 */
[----:B------:R-:W3:Y:S04]  /*40470*/  LDL.LU.64 R22, [R1+0x1a0] ;  /* 0x0001a00001167983 */ /* 0x000ee80000300a00 */
[----:B------:R-:W-:Y:S04]  /*40480*/  STL.64 [R1+0xd8], R28 ;  /* 0x0000d81c01007387 */ /* 0x000fe80000100a00 */
[----:B------:R-:W-:Y:S04]  /*40490*/  STL.64 [R1+0xd0], R26 ;  /* 0x0000d01a01007387 */ /* 0x000fe80000100a00 */
[----:B------:R1:W-:Y:S01]  /*404a0*/  STL.64 [R1+0xc8], R24 ;  /* 0x0000c81801007387 */ /* 0x0003e20000100a00 */
[----:B------:R-:W-:-:S03]  /*404b0*/  IMAD.WIDE R172, R4, 0x4, R218 ;  /* 0x0000000404ac7825 */ /* 0x000fc600078e02da */
[----:B------:R-:W-:Y:S04]  /*404c0*/  LDGSTS.E [R13+-0x5b680], desc[UR52][R26.64], P0 ;  /* 0xa49800001a0d7fae */ /* 0x000fe80008121874 */
[----:B------:R1:W-:Y:S04]  /*404d0*/  LDGSTS.E [R12+-0x5b280], desc[UR52][R24.64], P0 ;  /* 0xa4d80000180c7fae */ /* 0x0003e80008121874 */
[----:B------:R-:W-:Y:S01]  /*404e0*/  LDGSTS.E [R5+-0x5ae80], desc[UR52][R172.64], P0 ;  /* 0xa5180000ac057fae */ /* 0x000fe20008121874 */
[----:B----4-:R-:W-:-:S03]  /*404f0*/  IMAD.WIDE R170, R4, 0x4, R6 ;  /* 0x0000000404aa7825 */ /* 0x010fc600078e0206 */
[----:B------:R-:W4:Y:S01]  /*40500*/  LDL.LU.64 R6, [R1+0x1a8] ;  /* 0x0001a80001067983 */ /* 0x000f220000300a00 */
[----:B------:R-:W-:-:S03]  /*40510*/  IMAD.WIDE R168, R4, 0x4, R236 ;  /* 0x0000000404a87825 */ /* 0x000fc600078e02ec */
[----:B------:R-:W4:Y:S01]  /*40520*/  LDL.LU.64 R236, [R1+0x1b0] ;  /* 0x0001b00001ec7983 */ /* 0x000f220000300a00 */
[----:B--2---:R-:W-:-:S03]  /*40530*/  IMAD.WIDE R166, R4, 0x4, R228 ;  /* 0x0000000404a67825 */ /* 0x004fc600078e02e4 */
[----:B------:R-:W2:Y:S01]  /*40540*/  LDL.LU.64 R228, [R1+0x1b8] ;  /* 0x0001b80001e47983 */ /* 0x000ea20000300a00 */
[----:B------:R-:W-:-:S03]  /*40550*/  IMAD.WIDE R164, R4, 0x4, R220 ;  /* 0x0000000404a47825 */ /* 0x000fc600078e02dc */
[----:B------:R-:W1:Y:S04]  /*40560*/  LDL.LU.64 R220, [R1+0x1c0] ;  /* 0x0001c00001dc7983 */ /* 0x000e680000300a00 */
[----:B------:R-:W-:Y:S04]  /*40570*/  LDGSTS.E [R14+-0x5aa80], desc[UR52][R170.64], P0 ;  /* 0xa5580000aa0e7fae */ /* 0x000fe80008121874 */
[----:B------:R-:W-:Y:S04]  /*40580*/  LDGSTS.E [R13+-0x5a680], desc[UR52][R168.64], P0 ;  /* 0xa5980000a80d7fae */ /* 0x000fe80008121874 */
[----:B------:R-:W-:Y:S04]  /*40590*/  LDGSTS.E [R12+-0x5a280], desc[UR52][R166.64], P0 ;  /* 0xa5d80000a60c7fae */ /* 0x000fe80008121874 */
[----:B------:R-:W-:Y:S01]  /*405a0*/  LDGSTS.E [R5+-0x59e80], desc[UR52][R164.64], P0 ;  /* 0xa6180000a4057fae */ /* 0x000fe20008121874 */
[----:B------:R-:W-:-:S03]  /*405b0*/  IMAD.WIDE R162, R4, 0x4, R20 ;  /* 0x0000000404a27825 */ /* 0x000fc600078e0214 */
[----:B------:R-:W2:Y:S04]  /*405c0*/  LDL.LU.64 R20, [R1+0x1c8] ;  /* 0x0001c80001147983 */ /* 0x000ea80000300a00 */
[----:B------:R-:W-:Y:S01]  /*405d0*/  LDGSTS.E [R14+-0x59a80], desc[UR52][R162.64], P0 ;  /* 0xa6580000a20e7fae */ /* 0x000fe20008121874 */
[----:B---3--:R-:W-:-:S03]  /*405e0*/  IMAD.WIDE R160, R4, 0x4, R18 ;  /* 0x0000000404a07825 */ /* 0x008fc600078e0212 */
[----:B------:R-:W3:Y:S04]  /*405f0*/  LDL.LU.64 R18, [R1+0x1d0] ;  /* 0x0001d00001127983 */ /* 0x000ee80000300a00 */
[----:B------:R-:W-:Y:S01]  /*40600*/  LDGSTS.E [R13+-0x59680], desc[UR52][R160.64], P0 ;  /* 0xa6980000a00d7fae */ /* 0x000fe20008121874 */
[----:B------:R-:W-:-:S03]  /*40610*/  IMAD.WIDE R158, R4, 0x4, R16 ;  /* 0x00000004049e7825 */ /* 0x000fc600078e0210 */
[----:B------:R-:W3:Y:S01]  /*40620*/  LDL.LU.64 R16, [R1+0x1d8] ;  /* 0x0001d80001107983 */ /* 0x000ee20000300a00 */
[----:B------:R-:W-:-:S03]  /*40630*/  IMAD.WIDE R156, R4, 0x4, R22 ;  /* 0x00000004049c7825 */ /* 0x000fc600078e0216 */
[----:B------:R-:W3:Y:S04]  /*40640*/  LDL.LU.64 R22, [R1+0x1e0] ;  /* 0x0001e00001167983 */ /* 0x000ee80000300a00 */
[----:B------:R-:W-:Y:S04]  /*40650*/  LDGSTS.E [R12+-0x59280], desc[UR52][R158.64], P0 ;  /* 0xa6d800009e0c7fae */ /* 0x000fe80008121874 */
[----:B------:R1:W-:Y:S01]  /*40660*/  LDGSTS.E [R5+-0x58e80], desc[UR52][R156.64], P0 ;  /* 0xa71800009c057fae */ /* 0x0003e20008121874 */
[----:B----4-:R-:W-:-:S03]  /*40670*/  IMAD.WIDE R154, R4, 0x4, R6 ;  /* 0x00000004049a7825 */ /* 0x010fc600078e0206 */
[----:B------:R-:W4:Y:S01]  /*40680*/  LDL.LU.64 R6, [R1+0x1e8] ;  /* 0x0001e80001067983 */ /* 0x000f220000300a00 */
[----:B------:R-:W-:-:S03]  /*40690*/  IMAD.WIDE R152, R4, 0x4, R236 ;  /* 0x0000000404987825 */ /* 0x000fc600078e02ec */
[----:B------:R-:W4:Y:S01]  /*406a0*/  LDL.LU.64 R236, [R1+0x1f0] ;  /* 0x0001f00001ec7983 */ /* 0x000f220000300a00 */
[----:B--2---:R-:W-:-:S03]  /*406b0*/  IMAD.WIDE R150, R4, 0x4, R228 ;  /* 0x0000000404967825 */ /* 0x004fc600078e02e4 */
[----:B------:R-:W2:Y:S01]  /*406c0*/  LDL.LU.64 R228, [R1+0x1f8] ;  /* 0x0001f80001e47983 */ /* 0x000ea20000300a00 */
[----:B-1----:R-:W-:-:S03]  /*406d0*/  IMAD.WIDE R24, R4, 0x4, R220 ;  /* 0x0000000404187825 */ /* 0x002fc600078e02dc */
[----:B------:R-:W2:Y:S01]  /*406e0*/  LDL.LU.64 R220, [R1+0x200] ;  /* 0x0002000001dc7983 */ /* 0x000ea20000300a00 */
[----:B------:R-:W-:-:S03]  /*406f0*/  VIADD R5, R11, 0x100000 ;  /* 0x001000000b057836 */ /* 0x000fc60000000000 */
[----:B------:R1:W-:Y:S04]  /*40700*/  STL.64 [R1+0xc0], R24 ;  /* 0x0000c01801007387 */ /* 0x0003e80000100a00 */
[----:B------:R1:W-:Y:S04]  /*40710*/  LDGSTS.E [R14+-0x58a80], desc[UR52][R154.64], P0 ;  /* 0xa75800009a0e7fae */ /* 0x0003e80008121874 */
[----:B------:R3:W-:Y:S04]  /*40720*/  LDGSTS.E [R13+-0x58680], desc[UR52][R152.64], P0 ;  /* 0xa7980000980d7fae */ /* 0x0007e80008121874 */
[----:B------:R3:W-:Y:S01]  /*40730*/  LDGSTS.E [R12+-0x58280], desc[UR52][R150.64], P0 ;  /* 0xa7d80000960c7fae */ /* 0x0007e20008121874 */
[----:B-1----:R-:W-:-:S03]  /*40740*/  VIADD R14, R11, 0x100000 ;  /* 0x001000000b0e7836 */ /* 0x002fc60000000000 */
[----:B------:R1:W-:Y:S01]  /*40750*/  LDGSTS.E [R5+-0x5fe00], desc[UR52][R24.64], P0 ;  /* 0xa020000018057fae */ /* 0x0003e20008121874 */
[----:B------:R-:W-:-:S03]  /*40760*/  IMAD.WIDE R30, R4, 0x4, R20 ;  /* 0x00000004041e7825 */ /* 0x000fc600078e0214 */
[----:B------:R-:W2:Y:S01]  /*40770*/  LDL.LU.64 R20, [R1+0x208] ;  /* 0x0002080001147983 */ /* 0x000ea20000300a00 */
[C---:B---3--:R-:W-:Y:S01]  /*40780*/  IMAD.WIDE R28, R4.reuse, 0x4, R18 ;  /* 0x00000004041c7825 */ /* 0x048fe200078e0212 */
[----:B------:R-:W-:Y:S02]  /*40790*/  IADD3 R13, R11, 0x100000, RZ ;  /* 0x001000000b0d7810 */ /* 0x000fe40007ffe0ff */
[----:B------:R-:W3:Y:S04]  /*407a0*/  LDL.LU.64 R18, [R1+0x210] ;  /* 0x0002100001127983 */ /* 0x000ee80000300a00 */
[----:B------:R-:W-:Y:S01]  /*407b0*/  STL.64 [R1+0xa0], R30 ;  /* 0x0000a01e01007387 */ /* 0x000fe20000100a00 */
[----:B------:R-:W-:-:S03]  /*407c0*/  IMAD.WIDE R26, R4, 0x4, R16 ;  /* 0x00000004041a7825 */ /* 0x000fc600078e0210 */
[----:B------:R-:W-:Y:S04]  /*407d0*/  LDGSTS.E [R14+-0x5fa00], desc[UR52][R30.64], P0 ;  /* 0xa06000001e0e7fae */ /* 0x000fe80008121874 */
[----:B------:R-:W3:Y:S01]  /*407e0*/  LDL.LU.64 R16, [R1+0x218] ;  /* 0x0002180001107983 */ /* 0x000ee20000300a00 */
[----:B------:R-:W-:Y:S02]  /*407f0*/  VIADD R12, R11, 0x100000 ;  /* 0x001000000b0c7836 */ /* 0x000fe40000000000 */
[C---:B-1----:R-:W-:Y:S01]  /*40800*/  IMAD.WIDE R24, R4.reuse, 0x4, R22 ;  /* 0x0000000404187825 */ /* 0x042fe200078e0216 */
[----:B------:R-:W-:Y:S04]  /*40810*/  STL.64 [R1+0x80], R28 ;  /* 0x0000801c01007387 */ /* 0x000fe80000100a00 */
[----:B------:R4:W-:Y:S04]  /*40820*/  STL.64 [R1+0x60], R26 ;  /* 0x0000601a01007387 */ /* 0x0009e80000100a00 */
[----:B------:R-:W3:Y:S04]  /*40830*/  LDL.LU.64 R22, [R1+0x220] ;  /* 0x0002200001167983 */ /* 0x000ee80000300a00 */
[----:B------:R-:W-:Y:S04]  /*40840*/  LDGSTS.E [R13+-0x5f600], desc[UR52][R28.64], P0 ;  /* 0xa0a000001c0d7fae */ /* 0x000fe80008121874 */
[----:B------:R4:W-:Y:S04]  /*40850*/  LDGSTS.E [R12+-0x5f200], desc[UR52][R26.64], P0 ;  /* 0xa0e000001a0c7fae */ /* 0x0009e80008121874 */
[----:B------:R1:W-:Y:S04]  /*40860*/  STL.64 [R1+0x40], R24 ;  /* 0x0000401801007387 */ /* 0x0003e80000100a00 */
[----:B------:R1:W-:Y:S01]  /*40870*/  LDGSTS.E [R5+-0x5ee00], desc[UR52][R24.64], P0 ;  /* 0xa120000018057fae */ /* 0x0003e20008121874 */
[----:B----4-:R-:W-:-:S03]  /*40880*/  IMAD.WIDE R26, R4, 0x4, R6 ;  /* 0x00000004041a7825 */ /* 0x010fc600078e0206 */
[----:B------:R-:W4:Y:S01]  /*40890*/  LDL.LU.64 R6, [R1+0x228] ;  /* 0x0002280001067983 */ /* 0x000f220000300a00 */
[----:B-1----:R-:W-:-:S03]  /*408a0*/  IMAD.WIDE R24, R4, 0x4, R236 ;  /* 0x0000000404187825 */ /* 0x002fc600078e02ec */
[----:B------:R-:W4:Y:S01]  /*408b0*/  LDL.LU.64 R236, [R1+0x230] ;  /* 0x0002300001ec7983 */ /* 0x000f220000300a00 */
[----:B--2---:R-:W-:-:S03]  /*408c0*/  IMAD.WIDE R234, R4, 0x4, R228 ;  /* 0x0000000404ea7825 */ /* 0x004fc600078e02e4 */
[----:B------:R-:W-:Y:S01]  /*408d0*/  STL.64 [R1+0x20], R26 ;  /* 0x0000201a01007387 */ /* 0x000fe20000100a00 */
[----:B------:R-:W-:-:S03]  /*408e0*/  IMAD.WIDE R226, R4, 0x4, R220 ;  /* 0x0000000404e27825 */ /* 0x000fc600078e02dc */
[----:B------:R-:W2:Y:S04]  /*408f0*/  LDL.LU.64 R228, [R1+0x238] ;  /* 0x0002380001e47983 */ /* 0x000ea80000300a00 */
[----:B------:R1:W-:Y:S04]  /*40900*/  STL.64 [R1], R24 ;  /* 0x0000001801007387 */ /* 0x0003e80000100a00 */
[----:B------:R-:W2:Y:S04]  /*40910*/  LDL.LU.64 R220, [R1+0x240] ;  /* 0x0002400001dc7983 */ /* 0x000ea80000300a00 */
        /* <DEDUP_REMOVED lines=11> */
[----:B------:R-:W3:Y:S04]  /*409d0*/  LDL.LU.64 R16, [R1+0x258] ;  /* 0x0002580001107983 */ /* 0x000ee80000300a00 */
[----:B------:R-:W-:Y:S01]  /*409e0*/  LDGSTS.E [R12+-0x5d200], desc[UR52][R144.64], P0 ;  /* 0xa2e00000900c7fae */ /* 0x000fe20008121874 */
[----:B------:R-:W-:-:S03]  /*409f0*/  IMAD.WIDE R142, R4, 0x4, R22 ;  /* 0x00000004048e7825 */ /* 0x000fc600078e0216 */
[----:B------:R-:W3:Y:S04]  /*40a00*/  LDL.LU.64 R22, [R1+0x260] ;  /* 0x0002600001167983 */ /* 0x000ee80000300a00 */
[----:B------:R-:W-:Y:S01]  /*40a10*/  LDGSTS.E [R5+-0x5ce00], desc[UR52][R142.64], P0 ;  /* 0xa32000008e057fae */ /* 0x000fe20008121874 */
[----:B----4-:R-:W-:-:S03]  /*40a20*/  IMAD.WIDE R140, R4, 0x4, R6 ;  /* 0x00000004048c7825 */ /* 0x010fc600078e0206 */
[----:B------:R-:W4:Y:S01]  /*40a30*/  LDL.LU.64 R6, [R1+0x268] ;  /* 0x0002680001067983 */ /* 0x000f220000300a00 */
[----:B------:R-:W-:-:S03]  /*40a40*/  IMAD.WIDE R138, R4, 0x4, R236 ;  /* 0x00000004048a7825 */ /* 0x000fc600078e02ec */
[----:B------:R-:W4:Y:S04]  /*40a50*/  LDL.LU.64 R236, [R1+0x270] ;  /* 0x0002700001ec7983 */ /* 0x000f280000300a00 */
[----:B------:R-:W-:Y:S01]  /*40a60*/  LDGSTS.E [R14+-0x5ca00], desc[UR52][R140.64], P0 ;  /* 0xa36000008c0e7fae */ /* 0x000fe20008121874 */
[----:B--2---:R-:W-:-:S03]  /*40a70*/  IMAD.WIDE R136, R4, 0x4, R228 ;  /* 0x0000000404887825 */ /* 0x004fc600078e02e4 */
[----:B------:R-:W2:Y:S04]  /*40a80*/  LDL.LU.64 R228, [R1+0x278] ;  /* 0x0002780001e47983 */ /* 0x000ea80000300a00 */
[----:B------:R-:W-:Y:S01]  /*40a90*/  LDGSTS.E [R13+-0x5c600], desc[UR52][R138.64], P0 ;  /* 0xa3a000008a0d7fae */ /* 0x000fe20008121874 */
[----:B------:R-:W-:-:S03]  /*40aa0*/  IMAD.WIDE R134, R4, 0x4, R220 ;  /* 0x0000000404867825 */ /* 0x000fc600078e02dc */
[----:B------:R-:W2:Y:S04]  /*40ab0*/  LDL.LU.64 R220, [R1+0x280] ;  /* 0x0002800001dc7983 */ /* 0x000ea80000300a00 */
        /* <DEDUP_REMOVED lines=23> */
[----:B------:R-:W1:Y:S04]  /*40c30*/  LDL.LU.64 R220, [R1+0x2c0] ;  /* 0x0002c00001dc7983 */ /* 0x000e680000300a00 */
        /* <DEDUP_REMOVED lines=13> */
[----:B------:R4:W-:Y:S02]  /*40d10*/  LDGSTS.E [R5+-0x58e00], desc[UR52][R110.64], P0 ;  /* 0xa72000006e057fae */ /* 0x0009e40008121874 */
[C---:B----4-:R-:W-:Y:S02]  /*40d20*/  IMAD.WIDE R108, R4.reuse, 0x4, R6 ;  /* 0x00000004046c7825 */ /* 0x050fe400078e0206 */
[----:B------:R-:W4:Y:S02]  /*40d30*/  LDL.LU.64 R6, [R1+0x2e8] ;  /* 0x0002e80001067983 */ /* 0x000f240000300a00 */
[----:B------:R-:W-:-:S02]  /*40d40*/  IMAD.WIDE R106, R4, 0x4, R236 ;  /* 0x00000004046a7825 */ /* 0x000fc400078e02ec */
[----:B------:R-:W4:Y:S02]  /*40d50*/  LDL.LU.64 R236, [R1+0x2f8] ;  /* 0x0002f80001ec7983 */ /* 0x000f240000300a00 */
[----:B------:R-:W-:Y:S02]  /*40d60*/  VIADD R5, R10, 0x100000 ;  /* 0x001000000a057836 */ /* 0x000fe40000000000 */
[----:B------:R1:W-:Y:S01]  /*40d70*/  LDGSTS.E [R14+-0x58a00], desc[UR52][R108.64], P0 ;  /* 0xa76000006c0e7fae */ /* 0x0003e20008121874 */
[----:B--2---:R-:W-:-:S03]  /*40d80*/  IMAD.WIDE R104, R4, 0x4, R228 ;  /* 0x0000000404687825 */ /* 0x004fc600078e02e4 */
[----:B------:R-:W2:Y:S04]  /*40d90*/  LDL.LU.64 R228, [R1+0x300] ;  /* 0x0003000001e47983 */ /* 0x000ea80000300a00 */
[----:B------:R1:W-:Y:S02]  /*40da0*/  LDGSTS.E [R13+-0x58600], desc[UR52][R106.64], P0 ;  /* 0xa7a000006a0d7fae */ /* 0x0003e40008121874 */
[----:B-1----:R-:W-:Y:S02]  /*40db0*/  IMAD.WIDE R24, R4, 0x4, R220 ;  /* 0x0000000404187825 */ /* 0x002fe400078e02dc */
[----:B------:R-:W2:Y:S04]  /*40dc0*/  LDL.LU.64 R220, [R1+0x310] ;  /* 0x0003100001dc7983 */ /* 0x000ea80000300a00 */
[----:B------:R1:W-:Y:S01]  /*40dd0*/  STL.64 [R1+0xb8], R24 ;  /* 0x0000b81801007387 */ /* 0x0003e20000100a00 */
[----:B------:R-:W-:-:S03]  /*40de0*/  VIADD R14, R10, 0x100000 ;  /* 0x001000000a0e7836 */ /* 0x000fc60000000000 */
[----:B------:R1:W-:Y:S01]  /*40df0*/  LDGSTS.E [R12+-0x58200], desc[UR52][R104.64], P0 ;  /* 0xa7e00000680c7fae */ /* 0x0003e20008121874 */
[----:B------:R-:W-:-:S03]  /*40e00*/  IADD3 R13, R10, 0x100000, RZ ;  /* 0x001000000a0d7810 */ /* 0x000fc60007ffe0ff */
[----:B------:R1:W-:Y:S01]  /*40e10*/  LDGSTS.E [R5+-0x5fd80], desc[UR52][R24.64], P0 ;  /* 0xa028000018057fae */ /* 0x0003e20008121874 */
[----:B------:R-:W-:-:S03]  /*40e20*/  IMAD.WIDE R30, R4, 0x4, R20 ;  /* 0x00000004041e7825 */ /* 0x000fc600078e0214 */
[----:B------:R-:W2:Y:S01]  /*40e30*/  LDL.LU.64 R20, [R1+0x320] ;  /* 0x0003200001147983 */ /* 0x000ea20000300a00 */
[----:B---3--:R-:W-:-:S03]  /*40e40*/  IMAD.WIDE R28, R4, 0x4, R18 ;  /* 0x00000004041c7825 */ /* 0x008fc600078e0212 */
[----:B------:R-:W-:Y:S04]  /*40e50*/  LDGSTS.E [R14+-0x5f980], desc[UR52][R30.64], P0 ;  /* 0xa06800001e0e7fae */ /* 0x000fe80008121874 */
[----:B------:R-:W3:Y:S01]  /*40e60*/  LDL.LU.64 R18, [R1+0x330] ;  /* 0x0003300001127983 */ /* 0x000ee20000300a00 */
[----:B-1----:R-:W-:-:S03]  /*40e70*/  VIADD R12, R10, 0x100000 ;  /* 0x001000000a0c7836 */ /* 0x002fc60000000000 */
[----:B------:R-:W-:Y:S01]  /*40e80*/  STL.64 [R1+0x98], R30 ;  /* 0x0000981e01007387 */ /* 0x000fe20000100a00 */
[----:B------:R-:W-:-:S03]  /*40e90*/  IMAD.WIDE R26, R4, 0x4, R16 ;  /* 0x00000004041a7825 */ /* 0x000fc600078e0210 */
[----:B------:R-:W-:Y:S04]  /*40ea0*/  LDGSTS.E [R13+-0x5f580], desc[UR52][R28.64], P0 ;  /* 0xa0a800001c0d7fae */ /* 0x000fe80008121874 */
[----:B------:R-:W3:Y:S04]  /*40eb0*/  LDL.LU.64 R16, [R1+0x338] ;  /* 0x0003380001107983 */ /* 0x000ee80000300a00 */
[----:B------:R-:W-:Y:S01]  /*40ec0*/  STL.64 [R1+0x78], R28 ;  /* 0x0000781c01007387 */ /* 0x000fe20000100a00 */
[----:B------:R-:W-:-:S03]  /*40ed0*/  IMAD.WIDE R24, R4, 0x4, R22 ;  /* 0x0000000404187825 */ /* 0x000fc600078e0216 */
[----:B------:R-:W-:Y:S04]  /*40ee0*/  STL.64 [R1+0x58], R26 ;  /* 0x0000581a01007387 */ /* 0x000fe80000100a00 */
[----:B------:R-:W3:Y:S04]  /*40ef0*/  LDL.LU.64 R22, [R1+0x348] ;  /* 0x0003480001167983 */ /* 0x000ee80000300a00 */
[----:B------:R-:W-:Y:S04]  /*40f00*/  LDGSTS.E [R12+-0x5f180], desc[UR52][R26.64], P0 ;  /* 0xa0e800001a0c7fae */ /* 0x000fe80008121874 */
[----:B------:R4:W-:Y:S04]  /*40f10*/  STL.64 [R1+0x38], R24 ;  /* 0x0000381801007387 */ /* 0x0009e80000100a00 */
[----:B------:R4:W-:Y:S02]  /*40f20*/  LDGSTS.E [R5+-0x5ed80], desc[UR52][R24.64], P0 ;  /* 0xa128000018057fae */ /* 0x0009e40008121874 */
[----:B----4-:R-:W-:-:S02]  /*40f30*/  IMAD.WIDE R24, R4, 0x4, R6 ;  /* 0x0000000404187825 */ /* 0x010fc400078e0206 */
[----:B------:R-:W4:Y:S02]  /*40f40*/  LDL.LU.64 R6, [R1+0x358] ;  /* 0x0003580001067983 */ /* 0x000f240000300a00 */
[C---:B------:R-:W-:Y:S02]  /*40f50*/  IMAD.WIDE R240, R4.reuse, 0x4, R236 ;  /* 0x0000000404f07825 */ /* 0x040fe400078e02ec */
[----:B------:R-:W4:Y:S04]  /*40f60*/  LDL.LU.64 R236, [R1+0x368] ;  /* 0x0003680001ec7983 */ /* 0x000f280000300a00 */
[----:B------:R1:W-:Y:S01]  /*40f70*/  STL.64 [R1+0x18], R24 ;  /* 0x0000181801007387 */ /* 0x0003e20000100a00 */
[----:B--2---:R-:W-:-:S03]  /*40f80*/  IMAD.WIDE R232, R4, 0x4, R228 ;  /* 0x0000000404e87825 */ /* 0x004fc600078e02e4 */
[----:B------:R-:W2:Y:S04]  /*40f90*/  LDL.LU.64 R228, [R1+0x370] ;  /* 0x0003700001e47983 */ /* 0x000ea80000300a00 */
[----:B------:R-:W-:Y:S01]  /*40fa0*/  LDGSTS.E [R14+-0x5e980], desc[UR52][R24.64], P0 ;  /* 0xa1680000180e7fae */ /* 0x000fe20008121874 */
[----:B------:R-:W-:-:S03]  /*40fb0*/  IMAD.WIDE R224, R4, 0x4, R220 ;  /* 0x0000000404e07825 */ /* 0x000fc600078e02dc */
[----:B------:R-:W2:Y:S04]  /*40fc0*/  LDL.LU.64 R220, [R1+0x380] ;  /* 0x0003800001dc7983 */ /* 0x000ea80000300a00 */
        /* <DEDUP_REMOVED lines=73> */
[----:B------:R-:W2:Y:S02]  /*41460*/  LDL.LU.64 R220, [R1+0x4e0] ;  /* 0x0004e00001dc7983 */ /* 0x000ea40000300a00 */
[----:B------:R-:W-:-:S02]  /*41470*/  VIADD R14, R9, 0x100000 ;  /* 0x00100000090e7836 */ /* 0x000fc40000000000 */
[----:B------:R1:W-:Y:S04]  /*41480*/  STL.64 [R1+0xb0], R24 ;  /* 0x0000b01801007387 */ /* 0x0003e80000100a00 */
[----:B------:R1:W-:Y:S01]  /*41490*/  LDGSTS.E [R12+-0x58180], desc[UR52][R58.64], P0 ;  /* 0xa7e800003a0c7fae */ /* 0x0003e20008121874 */
[----:B------:R-:W-:-:S03]  /*414a0*/  IADD3 R13, R9, 0x100000, RZ ;  /* 0x00100000090d7810 */ /* 0x000fc60007ffe0ff */
[----:B------:R3:W-:Y:S01]  /*414b0*/  LDGSTS.E [R5+-0x5fd00], desc[UR52][R24.64], P0 ;  /* 0xa030000018057fae */ /* 0x0007e20008121874 */
[----:B------:R-:W-:-:S03]  /*414c0*/  IMAD.WIDE R30, R4, 0x4, R20 ;  /* 0x00000004041e7825 */ /* 0x000fc600078e0214 */
[----:B------:R-:W2:Y:S01]  /*414d0*/  LDL.LU.64 R20, [R1+0x4f0] ;  /* 0x0004f00001147983 */ /* 0x000ea20000300a00 */
[----:B-1----:R-:W-:-:S03]  /*414e0*/  VIADD R12, R9, 0x100000 ;  /* 0x00100000090c7836 */ /* 0x002fc60000000000 */
[----:B------:R-:W-:Y:S01]  /*414f0*/  LDGSTS.E [R14+-0x5f900], desc[UR52][R30.64], P0 ;  /* 0xa07000001e0e7fae */ /* 0x000fe20008121874 */
[----:B---3--:R-:W-:-:S03]  /*41500*/  IMAD.WIDE R28, R4, 0x4, R18 ;  /* 0x00000004041c7825 */ /* 0x008fc600078e0212 */
[----:B------:R-:W3:Y:S04]  /*41510*/  LDL.LU.64 R18, [R1+0x4f8] ;  /* 0x0004f80001127983 */ /* 0x000ee80000300a00 */
[----:B------:R-:W-:Y:S04]  /*41520*/  STL.64 [R1+0x90], R30 ;  /* 0x0000901e01007387 */ /* 0x000fe80000100a00 */
[----:B------:R-:W-:Y:S01]  /*41530*/  LDGSTS.E [R13+-0x5f500], desc[UR52][R28.64], P0 ;  /* 0xa0b000001c0d7fae */ /* 0x000fe20008121874 */
[----:B------:R-:W-:-:S03]  /*41540*/  IMAD.WIDE R26, R4, 0x4, R16 ;  /* 0x00000004041a7825 */ /* 0x000fc600078e0210 */
        /* <DEDUP_REMOVED lines=15> */
[----:B------:R2:W-:Y:S01]  /*41640*/  LDGSTS.E [R14+-0x5e900], desc[UR52][R24.64], P0 ;  /* 0xa1700000180e7fae */ /* 0x0005e20008121874 */
        /* <DEDUP_REMOVED lines=13> */
[----:B-1----:R-:W3:Y:S04]  /*41720*/  LDL.LU.64 R24, [R1+0x568] ;  /* 0x0005680001187983 */ /* 0x002ee80000300a00 */
        /* <DEDUP_REMOVED lines=13> */
[----:B------:R-:W-:Y:S04]  /*41800*/  LDGSTS.E [R13+-0x5c500], desc[UR52][R46.64], P0 ;  /* 0xa3b000002e0d7fae */ /* 0x000fe80008121874 */
[----:B------:R-:W-:Y:S01]  /*41810*/  LDGSTS.E [R12+-0x5c100], desc[UR52][R44.64], P0 ;  /* 0xa3f000002c0c7fae */ /* 0x000fe20008121874 */
[----:B------:R-:W-:-:S03]  /*41820*/  IMAD.WIDE R40, R4, 0x4, R20 ;  /* 0x0000000404287825 */ /* 0x000fc600078e0214 */
[----:B------:R-:W2:Y:S04]  /*41830*/  LDL.LU.64 R20, [R1+0x5a8] ;  /* 0x0005a80001147983 */ /* 0x000ea80000300a00 */
[----:B------:R-:W-:Y:S04]  /*41840*/  LDGSTS.E [R5+-0x5bd00], desc[UR52][R42.64], P0 ;  /* 0xa43000002a057fae */ /* 0x000fe80008121874 */
[----:B------:R-:W-:Y:S01]  /*41850*/  LDGSTS.E [R14+-0x5b900], desc[UR52][R40.64], P0 ;  /* 0xa4700000280e7fae */ /* 0x000fe20008121874 */
[----:B---3--:R-:W-:-:S03]  /*41860*/  IMAD.WIDE R38, R4, 0x4, R18 ;  /* 0x0000000404267825 */ /* 0x008fc600078e0212 */
[----:B------:R-:W3:Y:S04]  /*41870*/  LDL.LU.64 R18, [R1+0x5b0] ;  /* 0x0005b00001127983 */ /* 0x000ee80000300a00 */
[----:B------:R-:W-:Y:S01]  /*41880*/  LDGSTS.E [R13+-0x5b500], desc[UR52][R38.64], P0 ;  /* 0xa4b00000260d7fae */ /* 0x000fe20008121874 */
[----:B------:R-:W-:-:S03]  /*41890*/  IMAD.WIDE R36, R4, 0x4, R16 ;  /* 0x0000000404247825 */ /* 0x000fc600078e0210 */
[----:B------:R-:W3:Y:S01]  /*418a0*/  LDL.LU.64 R16, [R1+0x5b8] ;  /* 0x0005b80001107983 */ /* 0x000ee20000300a00 */
[----:B------:R-:W-:-:S03]  /*418b0*/  IMAD.WIDE R34, R4, 0x4, R24 ;  /* 0x0000000404227825 */ /* 0x000fc600078e0218 */
[----:B------:R-:W-:Y:S04]  /*418c0*/  LDGSTS.E [R12+-0x5b100], desc[UR52][R36.64], P0 ;  /* 0xa4f00000240c7fae */ /* 0x000fe80008121874 */
        /* <DEDUP_REMOVED lines=10> */
[----:B------:R-:W2:Y:S01]  /*41970*/  LDL.LU.64 R220, [R1+0x5e8] ;  /* 0x0005e80001dc7983 */ /* 0x000ea20000300a00 */
[----:B------:R-:W-:-:S03]  /*41980*/  IMAD.WIDE R24, R4, 0x4, R22 ;  /* 0x0000000404187825 */ /* 0x000fc600078e0216 */
[----:B------:R-:W2:Y:S04]  /*41990*/  LDL.LU.64 R178, [R1+0x5f0] ;  /* 0x0005f00001b27983 */ /* 0x000ea80000300a00 */
[----:B------:R-:W2:Y:S04]  /*419a0*/  LDL.LU.64 R184, [R1+0x5f8] ;  /* 0x0005f80001b87983 */ /* 0x000ea80000300a00 */
[----:B------:R-:W2:Y:S04]  /*419b0*/  LDL.LU.64 R182, [R1+0x608] ;  /* 0x0006080001b67983 */ /* 0x000ea80000300a00 */
[----:B------:R-:W2:Y:S01]  /*419c0*/  LDL.LU.64 R180, [R1+0x610] ;  /* 0x0006100001b47983 */ /* 0x000ea20000300a00 */
[----:B------:R-:W-:-:S03]  /*419d0*/  VIADD R176, R9, 0x100000 ;  /* 0x0010000009b07836 */ /* 0x000fc60000000000 */
[----:B------:R-:W-:Y:S01]  /*419e0*/  LDGSTS.E [R12+-0x5a100], desc[UR52][R28.64], P0 ;  /* 0xa5f000001c0c7fae */ /* 0x000fe20008121874 */
[----:B------:R-:W-:-:S03]  /*419f0*/  IMAD.WIDE R22, R4, 0x4, R20 ;  /* 0x0000000404167825 */ /* 0x000fc600078e0214 */
[----:B------:R-:W-:Y:S01]  /*41a00*/  LDGSTS.E [R5+-0x59d00], desc[UR52][R26.64], P0 ;  /* 0xa63000001a057fae */ /* 0x000fe20008121874 */
[C---:B------:R-:W-:Y:S01]  /*41a10*/  IADD3 R174, R9.reuse, 0x100000, RZ ;  /* 0x0010000009ae7810 */ /* 0x040fe20007ffe0ff */
[----:B------:R-:W-:Y:S02]  /*41a20*/  VIADD R175, R9, 0x100000 ;  /* 0x0010000009af7836 */ /* 0x000fe40000000000 */
[----:B------:R1:W-:Y:S04]  /*41a30*/  LDGSTS.E [R14+-0x59900], desc[UR52][R24.64], P0 ;  /* 0xa6700000180e7fae */ /* 0x0003e80008121874 */
[----:B------:R-:W-:Y:S01]  /*41a40*/  LDGSTS.E [R13+-0x59500], desc[UR52][R22.64], P0 ;  /* 0xa6b00000160d7fae */ /* 0x000fe20008121874 */
[----:B---3--:R-:W-:-:S05]  /*41a50*/  IMAD.WIDE R20, R4, 0x4, R18 ;  /* 0x0000000404147825 */ /* 0x008fca00078e0212 */
[----:B------:R-:W-:Y:S01]  /*41a60*/  LDGSTS.E [R12+-0x59100], desc[UR52][R20.64], P0 ;  /* 0xa6f00000140c7fae */ /* 0x000fe20008121874 */
[----:B------:R-:W-:-:S05]  /*41a70*/  IMAD.WIDE R18, R4, 0x4, R16 ;  /* 0x0000000404127825 */ /* 0x000fca00078e0210 */
[----:B------:R3:W-:Y:S01]  /*41a80*/  LDGSTS.E [R5+-0x58d00], desc[UR52][R18.64], P0 ;  /* 0xa730000012057fae */ /* 0x0007e20008121874 */
[----:B----4-:R-:W-:-:S03]  /*41a90*/  IMAD.WIDE R16, R4, 0x4, R6 ;  /* 0x0000000404107825 */ /* 0x010fc600078e0206 */
[----:B------:R-:W4:Y:S01]  /*41aa0*/  LDL.LU.64 R6, [R1+0x618] ;  /* 0x0006180001067983 */ /* 0x000f220000300a00 */
[----:B-1----:R-:W-:-:S03]  /*41ab0*/  IMAD.WIDE R14, R4, 0x4, R236 ;  /* 0x00000004040e7825 */ /* 0x002fc600078e02ec */
[----:B------:R-:W4:Y:S01]  /*41ac0*/  LDL.LU.64 R236, [R1+0x620] ;  /* 0x0006200001ec7983 */ /* 0x000f220000300a00 */
[----:B---3--:R-:W-:-:S03]  /*41ad0*/  VIADD R5, R8, 0x100000 ;  /* 0x0010000008057836 */ /* 0x008fc60000000000 */
[----:B------:R1:W-:Y:S01]  /*41ae0*/  LDGSTS.E [R176+-0x58900], desc[UR52][R16.64], P0 ;  /* 0xa770000010b07fae */ /* 0x0003e20008121874 */
[----:B--2---:R-:W-:-:S03]  /*41af0*/  IMAD.WIDE R12, R4, 0x4, R228 ;  /* 0x00000004040c7825 */ /* 0x004fc600078e02e4 */
[----:B------:R-:W2:Y:S04]  /*41b00*/  LDL.LU.64 R228, [R1+0x628] ;  /* 0x0006280001e47983 */ /* 0x000ea80000300a00 */
[----:B------:R3:W-:Y:S01]  /*41b10*/  LDGSTS.E [R175+-0x58500], desc[UR52][R14.64], P0 ;  /* 0xa7b000000eaf7fae */ /* 0x0007e20008121874 */
[----:B------:R-:W-:-:S03]  /*41b20*/  IMAD.WIDE R186, R4, 0x4, R220 ;  /* 0x0000000404ba7825 */ /* 0x000fc600078e02dc */
[----:B------:R-:W2:Y:S01]  /*41b30*/  LDL.LU.64 R220, [R1+0x638] ;  /* 0x0006380001dc7983 */ /* 0x000ea20000300a00 */
[----:B------:R-:W-:-:S03]  /*41b40*/  IMAD.WIDE R188, R4, 0x4, R178 ;  /* 0x0000000404bc7825 */ /* 0x000fc600078e02b2 */
[----:B------:R-:W-:Y:S04]  /*41b50*/  LDGSTS.E [R174+-0x58100], desc[UR52][R12.64], P0 ;  /* 0xa7f000000cae7fae */ /* 0x000fe80008121874 */
[----:B------:R3:W-:Y:S04]  /*41b60*/  STL.64 [R1+0xa8], R186 ;  /* 0x0000a8ba01007387 */ /* 0x0007e80000100a00 */
[----:B------:R3:W-:Y:S01]  /*41b70*/  LDGSTS.E [R5+-0x5fc80], desc[UR52][R186.64], P0 ;  /* 0xa0380000ba057fae */ /* 0x0007e20008121874 */
[----:B-1----:R-:W-:-:S03]  /*41b80*/  VIADD R176, R8, 0x100000 ;  /* 0x0010000008b07836 */ /* 0x002fc60000000000 */
[----:B------:R-:W2:Y:S01]  /*41b90*/  LDL.LU.64 R192, [R1+0x640] ;  /* 0x0006400001c07983 */ /* 0x000ea20000300a00 */
[----:B---3--:R-:W-:-:S03]  /*41ba0*/  VIADD R175, R8, 0x100000 ;  /* 0x0010000008af7836 */ /* 0x008fc60000000000 */
[----:B------:R-:W3:Y:S01]  /*41bb0*/  LDL.LU.64 R190, [R1+0x648] ;  /* 0x0006480001be7983 */ /* 0x000ee20000300a00 */
[----:B------:R-:W-:-:S03]  /*41bc0*/  IMAD.WIDE R186, R4, 0x4, R184 ;  /* 0x0000000404ba7825 */ /* 0x000fc600078e02b8 */
[----:B------:R-:W3:Y:S01]  /*41bd0*/  LDL.LU.64 R178, [R1+0x658] ;  /* 0x0006580001b27983 */ /* 0x000ee20000300a00 */
[----:B------:R-:W-:-:S03]  /*41be0*/  IMAD.WIDE R184, R4, 0x4, R182 ;  /* 0x0000000404b87825 */ /* 0x000fc600078e02b6 */
[----:B------:R1:W-:Y:S01]  /*41bf0*/  STL.64 [R1+0x88], R188 ;  /* 0x000088bc01007387 */ /* 0x0003e20000100a00 */
[----:B------:R-:W-:Y:S01]  /*41c00*/  IADD3 R174, R8, 0x100000, RZ ;  /* 0x0010000008ae7810 */ /* 0x000fe20007ffe0ff */
[C---:B------:R-:W-:Y:S02]  /*41c10*/  IMAD.WIDE R182, R4.reuse, 0x4, R180 ;  /* 0x0000000404b67825 */ /* 0x040fe400078e02b4 */
[----:B------:R4:W-:Y:S04]  /*41c20*/  STL.64 [R1+0x68], R186 ;  /* 0x000068ba01007387 */ /* 0x0009e80000100a00 */
[----:B------:R-:W3:Y:S04]  /*41c30*/  LDL.LU.64 R180, [R1+0x660] ;  /* 0x0006600001b47983 */ /* 0x000ee80000300a00 */
[----:B------:R-:W-:Y:S04]  /*41c40*/  STL.64 [R1+0x48], R184 ;  /* 0x000048b801007387 */ /* 0x000fe80000100a00 */
[----:B------:R-:W-:Y:S04]  /*41c50*/  LDGSTS.E [R176+-0x5f880], desc[UR52][R188.64], P0 ;  /* 0xa0780000bcb07fae */ /* 0x000fe80008121874 */
[----:B------:R-:W-:Y:S04]  /*41c60*/  STL.64 [R1+0x28], R182 ;  /* 0x000028b601007387 */ /* 0x000fe80000100a00 */
[----:B------:R-:W-:Y:S04]  /*41c70*/  LDGSTS.E [R175+-0x5f480], desc[UR52][R186.64], P0 ;  /* 0xa0b80000baaf7fae */ /* 0x000fe80008121874 */
[----:B------:R-:W3:Y:S04]  /*41c80*/  LDL.LU.64 R198, [R1+0x668] ;  /* 0x0006680001c67983 */ /* 0x000ee80000300a00 */
[----:B------:R2:W-:Y:S04]  /*41c90*/  LDGSTS.E [R174+-0x5f080], desc[UR52][R184.64], P0 ;  /* 0xa0f80000b8ae7fae */ /* 0x0005e80008121874 */
[----:B-1----:R-:W3:Y:S04]  /*41ca0*/  LDL.LU.64 R188, [R1+0x678] ;  /* 0x0006780001bc7983 */ /* 0x002ee80000300a00 */
[----:B------:R-:W-:Y:S01]  /*41cb0*/  LDGSTS.E [R5+-0x5ec80], desc[UR52][R182.64], P0 ;  /* 0xa1380000b6057fae */ /* 0x000fe20008121874 */
[----:B----4-:R-:W-:-:S05]  /*41cc0*/  IMAD.WIDE R6, R4, 0x4, R6 ;  /* 0x0000000404067825 */ /* 0x010fca00078e0206 */
[----:B------:R1:W-:Y:S04]  /*41cd0*/  STL.64 [R1+0x8], R6 ;  /* 0x0000080601007387 */ /* 0x0003e80000100a00 */
[----:B------:R-:W4:Y:S04]  /*41ce0*/  LDL.LU.64 R186, [R1+0x680] ;  /* 0x0006800001ba7983 */ /* 0x000f280000300a00 */
[----:B------:R-:W-:Y:S04]  /*41cf0*/  LDGSTS.E [R176+-0x5e880], desc[UR52][R6.64], P0 ;  /* 0xa178000006b07fae */ /* 0x000fe80008121874 */
[----:B-1----:R-:W4:Y:S04]  /*41d00*/  LDL.LU.64 R6, [R1+0x688] ;  /* 0x0006880001067983 */ /* 0x002f280000300a00 */
[----:B------:R-:W4:Y:S04]  /*41d10*/  LDL.LU.64 R208, [R1+0x690] ;  /* 0x0006900001d07983 */ /* 0x000f280000300a00 */
[----:B------:R-:W4:Y:S04]  /*41d20*/  LDL.LU.64 R206, [R1+0x698] ;  /* 0x0006980001ce7983 */ /* 0x000f280000300a00 */
[----:B------:R-:W4:Y:S01]  /*41d30*/  LDL.LU.64 R194, [R1+0x6a8] ;  /* 0x0006a80001c27983 */ /* 0x000f220000300a00 */
[----:B------:R-:W-:-:S03]  /*41d40*/  IMAD.WIDE R236, R4, 0x4, R236 ;  /* 0x0000000404ec7825 */ /* 0x000fc600078e02ec */
[----:B------:R-:W4:Y:S01]  /*41d50*/  LDL.LU.64 R196, [R1+0x6b0] ;  /* 0x0006b00001c47983 */ /* 0x000f220000300a00 */
[----:B--2---:R-:W-:-:S03]  /*41d60*/  IMAD.WIDE R228, R4, 0x4, R228 ;  /* 0x0000000404e47825 */ /* 0x004fc600078e02e4 */
[----:B------:R-:W2:Y:S01]  /*41d70*/  LDL.LU.64 R216, [R1+0x6b8] ;  /* 0x0006b80001d87983 */ /* 0x000ea20000300a00 */
[----:B------:R-:W-:-:S03]  /*41d80*/  IMAD.WIDE R220, R4, 0x4, R220 ;  /* 0x0000000404dc7825 */ /* 0x000fc600078e02dc */
[----:B------:R-:W2:Y:S01]  /*41d90*/  LDL.LU.64 R212, [R1+0x6c0] ;  /* 0x0006c00001d47983 */ /* 0x000ea20000300a00 */
[----:B------:R-:W-:-:S03]  /*41da0*/  VIADD R184, R8, 0x100000 ;  /* 0x0010000008b87836 */ /* 0x000fc60000000000 */
[----:B------:R-:W2:Y:S04]  /*41db0*/  LDL.LU.64 R202, [R1+0x6c8] ;  /* 0x0006c80001ca7983 */ /* 0x000ea80000300a00 */
[----:B------:R-:W-:Y:S04]  /*41dc0*/  LDGSTS.E [R175+-0x5e480], desc[UR52][R236.64], P0 ;  /* 0xa1b80000ecaf7fae */ /* 0x000fe80008121874 */
[----:B------:R1:W-:Y:S04]  /*41dd0*/  LDGSTS.E [R174+-0x5e080], desc[UR52][R228.64], P0 ;  /* 0xa1f80000e4ae7fae */ /* 0x0003e80008121874 */
[----:B------:R-:W2:Y:S04]  /*41de0*/  LDL.LU.64 R204, [R1+0x6d0] ;  /* 0x0006d00001cc7983 */ /* 0x000ea80000300a00 */
[----:B------:R-:W2:Y:S01]  /*41df0*/  LDL.LU.64 R218, [R1+0x6e0] ;  /* 0x0006e00001da7983 */ /* 0x000ea20000300a00 */
[----:B-1----:R-:W-:-:S03]  /*41e00*/  IMAD.WIDE R174, R4, 0x4, R192 ;  /* 0x0000000404ae7825 */ /* 0x002fc600078e02c0 */
[----:B------:R-:W-:Y:S04]  /*41e10*/  LDGSTS.E [R5+-0x5dc80], desc[UR52][R220.64], P0 ;  /* 0xa2380000dc057fae */ /* 0x000fe80008121874 */
[----:B------:R-:W2:Y:S04]  /*41e20*/  LDL.LU.64 R210, [R1+0x6e8] ;  /* 0x0006e80001d27983 */ /* 0x000ea80000300a00 */
[----:B------:R3:W-:Y:S02]  /*41e30*/  LDGSTS.E [R184+-0x5d880], desc[UR52][R174.64], P0 ;  /* 0xa2780000aeb87fae */ /* 0x0007e40008121874 */
[----:B---3--:R-:W-:-:S04]  /*41e40*/  IMAD.WIDE R184, R4, 0x4, R188 ;  /* 0x0000000404b87825 */ /* 0x008fc800078e02bc */
[----:B----4-:R-:W-:Y:S02]  /*41e50*/  IMAD.WIDE R188, R4, 0x4, R6 ;  /* 0x0000000404bc7825 */ /* 0x010fe400078e0206 */
[----:B------:R-:W3:Y:S02]  /*41e60*/  LDL.LU.64 R6, [R1+0x6f0] ;  /* 0x0006f00001067983 */ /* 0x000ee40000300a00 */
[----:B------:R-:W-:Y:S02]  /*41e70*/  VIADD R183, R8, 0x100000 ;  /* 0x0010000008b77836 */ /* 0x000fe40000000000 */
[----:B------:R-:W-:-:S04]  /*41e80*/  IMAD.WIDE R176, R4, 0x4, R190 ;  /* 0x0000000404b07825 */ /* 0x000fc800078e02be */
[----:B------:R-:W-:Y:S01]  /*41e90*/  VIADD R182, R8, 0x100000 ;  /* 0x0010000008b67836 */ /* 0x000fe20000000000 */
[----:B------:R-:W-:Y:S01]  /*41ea0*/  LDGSTS.E [R183+-0x5d480], desc[UR52][R176.64], P0 ;  /* 0xa2b80000b0b77fae */ /* 0x000fe20008121874 */
[----:B------:R-:W-:Y:S01]  /*41eb0*/  IMAD.WIDE R178, R4, 0x4, R178 ;  /* 0x0000000404b27825 */ /* 0x000fe200078e02b2 */
[----:B------:R-:W-:Y:S02]  /*41ec0*/  IADD3 R192, R8, 0x100000, RZ ;  /* 0x0010000008c07810 */ /* 0x000fe40007ffe0ff */
[----:B------:R-:W4:Y:S01]  /*41ed0*/  LDL.LU.64 R214, [R1+0xa98] ;  /* 0x000a980001d67983 */ /* 0x000f220000300a00 */
[----:B------:R-:W-:-:S03]  /*41ee0*/  IMAD.WIDE R180, R4, 0x4, R180 ;  /* 0x0000000404b47825 */ /* 0x000fc600078e02b4 */
[----:B------:R1:W-:Y:S01]  /*41ef0*/  LDGSTS.E [R182+-0x5d080], desc[UR52][R178.64], P0 ;  /* 0xa2f80000b2b67fae */ /* 0x0003e20008121874 */
[C---:B------:R-:W-:Y:S02]  /*41f00*/  VIADD R191, R8.reuse, 0x100000 ;  /* 0x0010000008bf7836 */ /* 0x040fe40000000000 */
[----:B------:R-:W-:Y:S01]  /*41f10*/  VIADD R190, R8, 0x100000 ;  /* 0x0010000008be7836 */ /* 0x000fe20000000000 */
[----:B------:R-:W-:Y:S01]  /*41f20*/  LDGSTS.E [R5+-0x5cc80], desc[UR52][R180.64], P0 ;  /* 0xa3380000b4057fae */ /* 0x000fe20008121874 */
[----:B------:R-:W-:-:S04]  /*41f30*/  IMAD.WIDE R186, R4, 0x4, R186 ;  /* 0x0000000404ba7825 */ /* 0x000fc800078e02ba */
[----:B-1----:R-:W-:Y:S01]  /*41f40*/  IMAD.WIDE R182, R4, 0x4, R198 ;  /* 0x0000000404b67825 */ /* 0x002fe200078e02c6 */
[----:B------:R-:W-:-:S04]  /*41f50*/  IADD3 R199, R8, 0x100000, RZ ;  /* 0x0010000008c77810 */ /* 0x000fc80007ffe0ff */
        /* <DEDUP_REMOVED lines=8> */
[----:B--2---:R-:W-:-:S05]  /*41fe0*/  IMAD.WIDE R190, R4, 0x4, R208 ;  /* 0x0000000404be7825 */ /* 0x004fca00078e02d0 */
[----:B------:R1:W-:Y:S01]  /*41ff0*/  LDGSTS.E [R200+-0x5b880], desc[UR52][R190.64], P0 ;  /* 0xa4780000bec87fae */ /* 0x0003e20008121874 */
[----:B------:R-:W-:-:S03]  /*42000*/  IMAD.WIDE R196, R4, 0x4, R196 ;  /* 0x0000000404c47825 */ /* 0x000fc600078e02c4 */
[----:B------:R-:W-:Y:S01]  /*42010*/  LDGSTS.E [R199+-0x5b480], desc[UR52][R192.64], P0 ;  /* 0xa4b80000c0c77fae */ /* 0x000fe20008121874 */
[----:B------:R-:W-:-:S03]  /*42020*/  VIADD R208, R8, 0x100000 ;  /* 0x0010000008d07836 */ /* 0x000fc60000000000 */
[----:B------:R2:W-:Y:S01]  /*42030*/  LDGSTS.E [R198+-0x5b080], desc[UR52][R194.64], P0 ;  /* 0xa4f80000c2c67fae */ /* 0x0005e20008121874 */
[C---:B------:R-:W-:Y:S01]  /*42040*/  VIADD R207, R8.reuse, 0x100000 ;  /* 0x0010000008cf7836 */ /* 0x040fe20000000000 */
[----:B------:R-:W-:Y:S01]  /*42050*/  IADD3 R206, R8, 0x100000, RZ ;  /* 0x0010000008ce7810 */ /* 0x000fe20007ffe0ff */
[C---:B------:R-:W-:Y:S01]  /*42060*/  IMAD.WIDE R202, R4.reuse, 0x4, R202 ;  /* 0x0000000404ca7825 */ /* 0x040fe200078e02ca */
[----:B------:R-:W-:Y:S03]  /*42070*/  LDGSTS.E [R5+-0x5ac80], desc[UR52][R196.64], P0 ;  /* 0xa5380000c4057fae */ /* 0x000fe60008121874 */
[----:B-1----:R-:W-:-:S04]  /*42080*/  IMAD.WIDE R200, R4, 0x4, R212 ;  /* 0x0000000404c87825 */ /* 0x002fc800078e02d4 */
[C---:B--2---:R-:W-:Y:S02]  /*42090*/  IMAD.WIDE R198, R4.reuse, 0x4, R216 ;  /* 0x0000000404c67825 */ /* 0x044fe400078e02d8 */
[----:B------:R-:W2:Y:S02]  /*420a0*/  LDL.LU.64 R216, [R1+0xa90] ;  /* 0x000a900001d87983 */ /* 0x000ea40000300a00 */
[----:B------:R-:W-:Y:S02]  /*420b0*/  IMAD.WIDE R204, R4, 0x4, R204 ;  /* 0x0000000404cc7825 */ /* 0x000fe400078e02cc */
[----:B------:R1:W-:Y:S02]  /*420c0*/  LDGSTS.E [R208+-0x5a880], desc[UR52][R198.64], P0 ;  /* 0xa5780000c6d07fae */ /* 0x0003e40008121874 */
[C---:B------:R-:W-:Y:S02]  /*420d0*/  VIADD R213, R8.reuse, 0x100000 ;  /* 0x0010000008d57836 */ /* 0x040fe40000000000 */
[----:B------:R-:W-:Y:S01]  /*420e0*/  LDGSTS.E [R207+-0x5a480], desc[UR52][R200.64], P0 ;  /* 0xa5b80000c8cf7fae */ /* 0x000fe20008121874 */
[----:B------:R-:W-:-:S03]  /*420f0*/  VIADD R212, R8, 0x100000 ;  /* 0x0010000008d47836 */ /* 0x000fc60000000000 */
[----:B------:R1:W-:Y:S02]  /*42100*/  LDGSTS.E [R206+-0x5a080], desc[UR52][R202.64], P0 ;  /* 0xa5f80000cace7fae */ /* 0x0003e40008121874 */
[C---:B-1----:R-:W-:Y:S02]  /*42110*/  IMAD.WIDE R208, R4.reuse, 0x4, R210 ;  /* 0x0000000404d07825 */ /* 0x042fe400078e02d2 */
[----:B------:R-:W-:Y:S02]  /*42120*/  LDGSTS.E [R5+-0x59c80], desc[UR52][R204.64], P0 ;  /* 0xa6380000cc057fae */ /* 0x000fe40008121874 */
[----:B------:R-:W-:-:S05]  /*42130*/  IMAD.WIDE R206, R4, 0x4, R218 ;  /* 0x0000000404ce7825 */ /* 0x000fca00078e02da */
[----:B------:R-:W-:Y:S04]  /*42140*/  LDGSTS.E [R213+-0x59880], desc[UR52][R206.64], P0 ;  /* 0xa6780000ced57fae */ /* 0x000fe80008121874 */
[----:B------:R1:W-:Y:S01]  /*42150*/  LDGSTS.E [R212+-0x59480], desc[UR52][R208.64], P0 ;  /* 0xa6b80000d0d47fae */ /* 0x0003e20008121874 */
[----:B---3--:R-:W-:-:S03]  /*42160*/  IMAD.WIDE R210, R4, 0x4, R6 ;  /* 0x0000000404d27825 */ /* 0x008fc600078e0206 */
[----:B------:R-:W3:Y:S04]  /*42170*/  LDL.LU.64 R6, [R1+0xa80] ;  /* 0x000a800001067983 */ /* 0x000ee80000300a00 */
[----:B------:R-:W1:Y:S01]  /*42180*/  LDL.LU.64 R212, [R1+0xaa0] ;  /* 0x000aa00001d47983 */ /* 0x000e620000300a00 */
[C---:B------:R-:W-:Y:S01]  /*42190*/  VIADD R218, R8.reuse, 0x100000 ;  /* 0x0010000008da7836 */ /* 0x040fe20000000000 */
[----:B------:R-:W-:Y:S01]  /*421a0*/  IADD3 R252, R8, 0x100000, RZ ;  /* 0x0010000008fc7810 */ /* 0x000fe20007ffe0ff */
[----:B------:R-:W-:Y:S01]  /*421b0*/  VIADD R245, R245, 0xfffffcff ;  /* 0xfffffcfff5f57836 */ /* 0x000fe20000000000 */
[----:B------:R-:W-:Y:S01]  /*421c0*/  LDGSTS.E [R5+-0x59080], desc[UR52][R210.64], P0 ;  /* 0xa6f80000d2057fae */ /* 0x000fe20008121874 */
[----:B----4-:R-:W-:Y:S01]  /*421d0*/  IMAD.WIDE R214, R4, 0x4, R214 ;  /* 0x0000000404d67825 */ /* 0x010fe200078e02d6 */
[----:B------:R-:W-:-:S02]  /*421e0*/  IADD3 R3, R3, -0x304, RZ ;  /* 0xfffffcfc03037810 */ /* 0x000fc40007ffe0ff */
[----:B------:R-:W-:Y:S02]  /*421f0*/  ISETP.GE.U32.AND P2, PT, R245, 0x7ffffc80, PT ;  /* 0x7ffffc80f500780c */ /* 0x000fe40003f46070 */
[----:B------:R-:W-:Y:S01]  /*42200*/  ISETP.GE.U32.AND P5, PT, R3, 0x7ffffc7d, PT ;  /* 0x7ffffc7d0300780c */ /* 0x000fe20003fa6070 */
[----:B--2---:R-:W-:-:S04]  /*42210*/  IMAD.WIDE R216, R4, 0x4, R216 ;  /* 0x0000000404d87825 */ /* 0x004fc800078e02d8 */
[----:B-1----:R-:W-:-:S04]  /*42220*/  IMAD.WIDE R212, R4, 0x4, R212 ;  /* 0x0000000404d47825 */ /* 0x002fc800078e02d4 */
[C---:B---3--:R-:W-:Y:S01]  /*42230*/  IMAD.WIDE R6, R0.reuse, 0x4, R6 ;  /* 0x0000000400067825 */ /* 0x048fe200078e0206 */
[----:B------:R1:W-:Y:S04]  /*42240*/  LDGSTS.E [R218+-0x58c80], desc[UR52][R212.64], P0 ;  /* 0xa7380000d4da7fae */ /* 0x0003e80008121874 */
[----:B------:R-:W-:Y:S04]  /*42250*/  LDGSTS.E [R5+-0x58880], desc[UR52][R214.64], P0 ;  /* 0xa7780000d6057fae */ /* 0x000fe80008121874 */
[----:B------:R-:W-:Y:S04]  /*42260*/  LDGSTS.E [R252+-0x58480], desc[UR52][R216.64], P0 ;  /* 0xa7b80000d8fc7fae */ /* 0x000fe80008121874 */
[----:B------:R-:W1:Y:S04]  /*42270*/  LDL.LU.64 R218, [R1+0xa88] ;  /* 0x000a880001da7983 */ /* 0x000e680000300a00 */
[----:B------:R-:W2:Y:S04]  /*42280*/  LDL.LU R252, [R1+0x1298] ;  /* 0x0012980001fc7983 */ /* 0x000ea80000300800 */
[----:B------:R-:W3:Y:S04]  /*42290*/  LDL.LU R245, [R1+0x1294] ;  /* 0x0012940001f57983 */ /* 0x000ee80000300800 */
[----:B------:R-:W4:Y:S04]  /*422a0*/  LDL.LU R3, [R1+0x1290] ;  /* 0x0012900001037983 */ /* 0x000f280000300800 */
[----:B------:R1:W-:Y:S04]  /*422b0*/  STL.64 [R1+0x200], R6 ;  /* 0x0002000601007387 */ /* 0x0003e80000100a00 */
[----:B-1----:R-:W2:Y:S02]  /*422c0*/  LDL.LU.64 R6, [R1+0x1288] ;  /* 0x0012880001067983 */ /* 0x002ea40000300a00 */
[----:B--2---:R-:W-:-:S05]  /*422d0*/  IMAD.WIDE R6, R0, 0x4, R6 ;  /* 0x0000000400067825 */ /* 0x004fca00078e0206 */
[----:B------:R1:W-:Y:S04]  /*422e0*/  STL.64 [R1+0x208], R6 ;  /* 0x0002080601007387 */ /* 0x0003e80000100a00 */
[----:B-1----:R-:W2:Y:S01]  /*422f0*/  LDL.LU.64 R6, [R1+0x1280] ;  /* 0x0012800001067983 */ /* 0x002ea20000300a00 */
[----:B------:R-:W-:-:S05]  /*42300*/  IMAD.WIDE R218, R4, 0x4, R218 ;  /* 0x0000000404da7825 */ /* 0x000fca00078e02da */
[----:B------:R1:W-:Y:S02]  /*42310*/  LDGSTS.E [R5+-0x58080], desc[UR52][R218.64], P0 ;  /* 0xa7f80000da057fae */ /* 0x0003e40008121874 */
[----:B-1----:R-:W1:Y:S02]  /*42320*/  LDC R5, c[0x0][0x230] ;  /* 0x00008c00ff057b82 */ /* 0x002e640000000800 */
[----:B-1----:R-:W-:-:S05]  /*42330*/  VIADD R5, R5, 0xfffffcfe ;  /* 0xfffffcfe05057836 */ /* 0x002fca0000000000 */
[----:B------:R-:W-:Y:S02]  /*42340*/  ISETP.GE.U32.AND P3, PT, R5, 0x7ffffc7f, PT ;  /* 0x7ffffc7f0500780c */ /* 0x000fe40003f66070 */
[----:B------:R-:W1:Y:S02]  /*42350*/  LDC R5, c[0x0][0x230] ;  /* 0x00008c00ff057b82 */ /* 0x000e640000000800 */
        /* <DEDUP_REMOVED lines=9> */
[----:B-1----:R-:W-:Y:S01]  /*423f0*/  VIADD R5, R5, 0xfffffcdd ;  /* 0xfffffcdd05057836 */ /* 0x002fe20000000000 */
[----:B------:R1:W-:Y:S04]  /*42400*/  STL.64 [R1+0x1530], R64 ;  /* 0x0015304001007387 */ /* 0x0003e80000100a00 */
[----:B------:R-:W0:Y:S04]  /*42410*/  LDGDEPBAR ;  /* 0x00000000000079af */ /* 0x000e280000000000 */
[----:B-1----:R-:W3:Y:S04]  /*42420*/  LDL.LU.64 R64, [R1+0xa68] ;  /* 0x000a680001407983 */ /* 0x002ee80000300a00 */
[----:B------:R1:W-:Y:S04]  /*42430*/  STL.64 [R1+0x1528], R18 ;  /* 0x0015281201007387 */ /* 0x0003e80000100a00 */
[----:B-1----:R-:W3:Y:S04]  /*42440*/  LDL.LU.64 R18, [R1+0x990] ;  /* 0x0009900001127983 */ /* 0x002ee80000300a00 */
[----:B------:R1:W-:Y:S04]  /*42450*/  STL.64 [R1+0x1520], R212 ;  /* 0x001520d401007387 */ /* 0x0003e80000100a00 */
[----:B------:R4:W-:Y:S01]  /*42460*/  STL.64 [R1+0x1518], R154 ;  /* 0x0015189a01007387 */ /* 0x0009e20000100a00 */
[----:B-1----:R-:W1:Y:S03]  /*42470*/  LDC R213, c[0x0][0x230] ;  /* 0x00008c00ffd57b82 */ /* 0x002e660000000800 */
[----:B----4-:R-:W4:Y:S04]  /*42480*/  LDL.LU.64 R154, [R1+0x998] ;  /* 0x00099800019a7983 */ /* 0x010f280000300a00 */
[----:B------:R2:W-:Y:S04]  /*42490*/  STL.64 [R1+0x1510], R108 ;  /* 0x0015106c01007387 */ /* 0x0005e80000100a00 */
[----:B--2---:R-:W2:Y:S04]  /*424a0*/  LDL.LU.64 R108, [R1+0x9a0] ;  /* 0x0009a000016c7983 */ /* 0x004ea80000300a00 */
[----:B------:R1:W-:Y:S04]  /*424b0*/  STL.64 [R1+0x1508], R62 ;  /* 0x0015083e01007387 */ /* 0x0003e80000100a00 */
[----:B-1----:R-:W4:Y:S04]  /*424c0*/  LDL.64 R62, [R1+0x208] ;  /* 0x00020800013e7983 */ /* 0x002f280000100a00 */
[----:B------:R1:W-:Y:S04]  /*424d0*/  STL.64 [R1+0x1500], R16 ;  /* 0x0015001001007387 */ /* 0x0003e80000100a00 */
[----:B-1----:R-:W2:Y:S04]  /*424e0*/  LDL.LU.64 R16, [R1+0xa70] ;  /* 0x000a700001107983 */ /* 0x002ea80000300a00 */
[----:B------:R1:W-:Y:S04]  /*424f0*/  STL.64 [R1+0x14f8], R214 ;  /* 0x0014f8d601007387 */ /* 0x0003e80000100a00 */
[----:B-1----:R-:W4:Y:S01]  /*42500*/  LDL.64 R214, [R1+0x200] ;  /* 0x0002000001d67983 */ /* 0x002f220000100a00 */
[----:B------:R-:W-:Y:S06]  /*42510*/  BAR.SYNC.DEFER_BLOCKING 0x0 ;  /* 0x0000000000007b1d */ /* 0x000fec0000010000 */
[----:B------:R-:W-:Y:S04]  /*42520*/  STL.64 [R1+0x14f0], R152 ;  /* 0x0014f09801007387 */ /* 0x000fe80000100a00 */
[----:B------:R1:W-:Y:S04]  /*42530*/  STL.64 [R1+0x14e8], R106 ;  /* 0x0014e86a01007387 */ /* 0x0003e80000100a00 */
[----:B------:R-:W-:Y:S04]  /*42540*/  STL.64 [R1+0x14e0], R60 ;  /* 0x0014e03c01007387 */ /* 0x000fe80000100a00 */
[----:B------:R-:W-:Y:S04]  /*42550*/  STL.64 [R1+0x14d8], R14 ;  /* 0x0014d80e01007387 */ /* 0x000fe80000100a00 */
[----:B------:R-:W-:Y:S01]  /*42560*/  STL.64 [R1+0x14d0], R216 ;  /* 0x0014d0d801007387 */ /* 0x000fe20000100a00 */
[----:B-1----:R-:W1:Y:S03]  /*42570*/  LDC R107, c[0x0][0x230] ;  /* 0x00008c00ff6b7b82 */ /* 0x002e660000000800 */
[----:B------:R-:W-:Y:S04]  /*42580*/  STL.64 [R1+0x14c8], R150 ;  /* 0x0014c89601007387 */ /* 0x000fe80000100a00 */
[----:B------:R-:W-:Y:S01]  /*42590*/  STL.64 [R1+0x14c0], R104 ;  /* 0x0014c06801007387 */ /* 0x000fe20000100a00 */
[----:B------:R-:W1:Y:S03]  /*425a0*/  LDC R106, c[0x0][0x230] ;  /* 0x00008c00ff6a7b82 */ /* 0x000e660000000800 */
[----:B------:R-:W-:Y:S04]  /*425b0*/  STL.64 [R1+0x14b8], R58 ;  /* 0x0014b83a01007387 */ /* 0x000fe80000100a00 */
[----:B------:R1:W-:Y:S04]  /*425c0*/  STL.64 [R1+0x14b0], R12 ;  /* 0x0014b00c01007387 */ /* 0x0003e80000100a00 */
[----:B------:R-:W-:Y:S04]  /*425d0*/  STL.64 [R1+0x14a8], R218 ;  /* 0x0014a8da01007387 */ /* 0x000fe80000100a00 */
[----:B------:R1:W-:Y:S04]  /*425e0*/  STL.64 [R1+0x14a0], R2 ;  /* 0x0014a00201007387 */ /* 0x0003e80000100a00 */
[----:B------:R-:W-:Y:S01]  /*425f0*/  STL.64 [R1+0x13c8], R242 ;  /* 0x0013c8f201007387 */ /* 0x000fe20000100a00 */
[----:B-1----:R-:W1:Y:S03]  /*42600*/  LDC R13, c[0x0][0x230] ;  /* 0x00008c00ff0d7b82 */ /* 0x002e660000000800 */
[----:B------:R1:W-:Y:S04]  /*42610*/  STL.64 [R1+0x12e8], R10 ;  /* 0x0012e80a01007387 */ /* 0x0003e80000100a00 */
[----:B------:R-:W-:Y:S01]  /*42620*/  STL.64 [R1+0x1298], R8 ;  /* 0x0012980801007387 */ /* 0x000fe20000100a00 */
[----:B------:R-:W4:Y:S03]  /*42630*/  LDC R3, c[0x0][0x230] ;  /* 0x00008c00ff037b82 */ /* 0x000f260000000800 */
[----:B------:R2:W-:Y:S05]  /*42640*/  STL.64 [R1+0x1280], R6 ;  /* 0x0012800601007387 */ /* 0x0005ea0000100a00 */
[----:B------:R-:W4:Y:S08]  /*42650*/  LDC R2, c[0x0][0x230] ;  /* 0x00008c00ff027b82 */ /* 0x000f300000000800 */
[----:B-1----:R-:W1:Y:S08]  /*42660*/  LDC R10, c[0x0][0x230] ;  /* 0x00008c00ff0a7b82 */ /* 0x002e700000000800 */
[----:B------:R-:W1:Y:S08]  /*42670*/  LDC R12, c[0x0][0x230] ;  /* 0x00008c00ff0c7b82 */ /* 0x000e700000000800 */
[----:B------:R-:W1:Y:S01]  /*42680*/  LDC R11, c[0x0][0x230] ;  /* 0x00008c00ff0b7b82 */ /* 0x000e620000000800 */
[----:B---3--:R-:W-:-:S04]  /*42690*/  IMAD.WIDE R14, R0, 0x4, R64 ;  /* 0x00000004000e7825 */ /* 0x008fc800078e0240 */
[----:B--2---:R-:W-:-:S05]  /*426a0*/  IMAD.WIDE R6, R0, 0x4, R16 ;  /* 0x0000000400067825 */ /* 0x004fca00078e0210 */
[----:B------:R2:W-:Y:S04]  /*426b0*/  STL.64 [R1+0x210], R6 ;  /* 0x0002100601007387 */ /* 0x0005e80000100a00 */
[----:B------:R-:W3:Y:S04]  /*426c0*/  LDL.LU.64 R152, [R1+0x988] ;  /* 0x0009880001987983 */ /* 0x000ee80000300a00 */
[----:B------:R-:W-:Y:S01]  /*426d0*/  @!PT LDS RZ, [RZ] ;  /* 0x00000000fffff984 */ /* 0x000fe20000000800 */
[----:B------:R-:W-:Y:S01]  /*426e0*/  @!PT LDS RZ, [RZ] ;  /* 0x00000000fffff984 */ /* 0x000fe20000000800 */
[----:B------:R-:W-:Y:S01]  /*426f0*/  @!PT LDS RZ, [RZ] ;  /* 0x00000000fffff984 */ /* 0x000fe20000000800 */
[----:B----4-:R-:W-:Y:S01]  /*42700*/  LDGSTS.E [R245+0x60000], desc[UR52][R214.64], !P2 ;  /* 0x60000000d6f57fae */ /* 0x010fe2000d121874 */
[----:B------:R-:W-:Y:S02]  /*42710*/  ISETP.GE.U32.AND P2, PT, R5, 0x7ffffc5e, PT ;  /* 0x7ffffc5e0500780c */ /* 0x000fe40003f46070 */
[----:B------:R-:W-:Y:S01]  /*42720*/  IADD3 R5, R213, -0x324, RZ ;  /* 0xfffffcdcd5057810 */ /* 0x000fe20007ffe0ff */
[----:B------:R-:W-:Y:S01]  /*42730*/  LDGSTS.E [R245+0x60004], desc[UR52][R62.64], !P3 ;  /* 0x600040003ef57fae */ /* 0x000fe2000d921874 */
[----:B------:R-:W4:Y:S02]  /*42740*/  LDC R213, c[0x0][0x230] ;  /* 0x00008c00ffd57b82 */ /* 0x000f240000000800 */
[----:B------:R-:W-:Y:S01]  /*42750*/  ISETP.GE.U32.AND P3, PT, R5, 0x7ffffc5d, PT ;  /* 0x7ffffc5d0500780c */ /* 0x000fe20003f66070 */
[----:B------:R2:W-:Y:S04]  /*42760*/  LDGSTS.E [R245+0x60008], desc[UR52][R6.64], !P4 ;  /* 0x6000800006f57fae */ /* 0x0005e8000e121874 */
[----:B------:R-:W3:Y:S04]  /*42770*/  LDL.LU.64 R214, [R1+0x8c8] ;  /* 0x0008c80001d67983 */ /* 0x000ee80000300a00 */
[----:B------:R-:W3:Y:S01]  /*42780*/  LDL.LU.64 R64, [R1+0x8c0] ;  /* 0x0008c00001407983 */ /* 0x000ee20000300a00 */
[----:B----4-:R-:W-:-:S03]  /*42790*/  VIADD R5, R213, 0xfffffcbf ;  /* 0xfffffcbfd5057836 */ /* 0x010fc60000000000 */
[----:B------:R4:W-:Y:S01]  /*427a0*/  LDGSTS.E [R245+0x6000c], desc[UR52][R14.64], !P5 ;  /* 0x6000c0000ef57fae */ /* 0x0009e2000e921874 */
[----:B------:R-:W1:Y:S02]  /*427b0*/  LDC R213, c[0x0][0x230] ;  /* 0x00008c00ffd57b82 */ /* 0x000e640000000800 */
[----:B-1----:R-:W-:-:S06]  /*427c0*/  VIADD R8, R213, 0xfffffcbe ;  /* 0xfffffcbed5087836 */ /* 0x002fcc0000000000 */
[----:B------:R-:W1:Y:S01]  /*427d0*/  LDC R213, c[0x0][0x230] ;  /* 0x00008c00ffd57b82 */ /* 0x000e620000000800 */
[----:B------:R-:W-:Y:S01]  /*427e0*/  ISETP.GE.U32.AND P4, PT, R5, 0x7ffffc40, PT ;  /* 0x7ffffc400500780c */ /* 0x000fe20003f86070 */
[----:B--2---:R-:W-:Y:S01]  /*427f0*/  IMAD.WIDE R6, R0, 0x4, R108 ;  /* 0x0000000400067825 */ /* 0x004fe200078e026c */
[----:B------:R4:W-:Y:S01]  /*42800*/  STL.64 [R1+0x218], R14 ;  /* 0x0002180e01007387 */ /* 0x0009e20000100a00 */
[----:B------:R-:W-:Y:S02]  /*42810*/  ISETP.GE.U32.AND P5, PT, R8, 0x7ffffc3f, PT ;  /* 0x7ffffc3f0800780c */ /* 0x000fe40003fa6070 */
[----:B------:R-:W-:-:S04]  /*42820*/  IMAD.WIDE R8, R0, 0x4, R18 ;  /* 0x0000000400087825 */ /* 0x000fc800078e0212 */
[----:B-1----:R-:W-:Y:S01]  /*42830*/  VIADD R5, R213, 0xfffffcbd ;  /* 0xfffffcbdd5057836 */ /* 0x002fe20000000000 */
[----:B------:R1:W-:Y:S01]  /*42840*/  LDGSTS.E [R245+0x64000], desc[UR52][R6.64], !P6 ;  /* 0x6400000006f57fae */ /* 0x0003e2000f121874 */
[----:B------:R-:W2:Y:S01]  /*42850*/  LDC R213, c[0x0][0x230] ;  /* 0x00008c00ffd57b82 */ /* 0x000ea20000000800 */
[----:B----4-:R-:W-:Y:S02]  /*42860*/  IMAD.WIDE R14, R0, 0x4, R154 ;  /* 0x00000004000e7825 */ /* 0x010fe400078e029a */
[----:B------:R1:W-:Y:S01]  /*42870*/  STL.64 [R1+0x2f0], R6 ;  /* 0x0002f00601007387 */ /* 0x0003e20000100a00 */
[----:B------:R-:W-:-:S03]  /*42880*/  ISETP.GE.U32.AND P6, PT, R5, 0x7ffffc3e, PT ;  /* 0x7ffffc3e0500780c */ /* 0x000fc60003fc6070 */
[----:B------:R3:W-:Y:S01]  /*42890*/  STL.64 [R1+0x2f8], R14 ;  /* 0x0002f80e01007387 */ /* 0x0007e20000100a00 */
[----:B------:R-:W-:-:S03]  /*428a0*/  VIADD R5, R13, 0xfffffc9f ;  /* 0xfffffc9f0d057836 */ /* 0x000fc60000000000 */
[----:B------:R4:W-:Y:S04]  /*428b0*/  STL.64 [R1+0x300], R8 ;  /* 0x0003000801007387 */ /* 0x0009e80000100a00 */
[----:B------:R-:W4:Y:S01]  /*428c0*/  LDL.LU.64 R16, [R1+0x8b8] ;  /* 0x0008b80001107983 */ /* 0x000f220000300a00 */
[----:B------:R-:W-:Y:S01]  /*428d0*/  VIADD R11, R11, 0xfffffcfb ;  /* 0xfffffcfb0b0b7836 */ /* 0x000fe20000000000 */
[----:B-1----:R-:W1:Y:S02]  /*428e0*/  LDC R7, c[0x0][0x230] ;  /* 0x00008c00ff077b82 */ /* 0x002e640000000800 */
[----:B------:R-:W4:Y:S04]  /*428f0*/  LDL.LU.64 R62, [R1+0x8b0] ;  /* 0x0008b000013e7983 */ /* 0x000f280000300a00 */
[----:B------:R-:W4:Y:S01]  /*42900*/  LDL.LU.64 R18, [R1+0x748] ;  /* 0x0007480001127983 */ /* 0x000f220000300a00 */
[----:B--2---:R-:W-:-:S03]  /*42910*/  IADD3 R6, R213, -0x344, RZ ;  /* 0xfffffcbcd5067810 */ /* 0x004fc60007ffe0ff */
[----:B------:R3:W-:Y:S01]  /*42920*/  LDGSTS.E [R245+0x64004], desc[UR52][R14.64], !P0 ;  /* 0x640040000ef57fae */ /* 0x0007e2000c121874 */
[----:B------:R-:W-:-:S03]  /*42930*/  ISETP.GE.U32.AND P0, PT, R6, 0x7ffffc3d, PT ;  /* 0x7ffffc3d0600780c */ /* 0x000fc60003f06070 */
[----:B------:R-:W2:Y:S01]  /*42940*/  LDL.LU.64 R108, [R1+0x758] ;  /* 0x00075800016c7983 */ /* 0x000ea20000300a00 */
[----:B------:R-:W-:-:S03]  /*42950*/  VIADD R6, R2, 0xfffffc9d ;  /* 0xfffffc9d02067836 */ /* 0x000fc60000000000 */
[----:B------:R4:W-:Y:S01]  /*42960*/  LDGSTS.E [R245+0x64008], desc[UR52][R8.64], !P2 ;  /* 0x6400800008f57fae */ /* 0x0009e2000d121874 */
[----:B------:R-:W-:Y:S01]  /*42970*/  ISETP.GE.U32.AND P2, PT, R5, 0x7ffffc20, PT ;  /* 0x7ffffc200500780c */ /* 0x000fe20003f46070 */
[----:B------:R-:W-:Y:S02]  /*42980*/  VIADD R5, R3, 0xfffffc9e ;  /* 0xfffffc9e03057836 */ /* 0x000fe40000000000 */
[----:B------:R-:W2:Y:S04]  /*42990*/  LDL.LU.64 R154, [R1+0x760] ;  /* 0x00076000019a7983 */ /* 0x000ea80000300a00 */
[----:B------:R-:W2:Y:S01]  /*429a0*/  LDL.64 R212, [R1+0x768] ;  /* 0x0007680001d47983 */ /* 0x000ea20000100a00 */
[----:B---3--:R-:W-:-:S05]  /*429b0*/  IMAD.WIDE R14, R0, 0x4, R152 ;  /* 0x00000004000e7825 */ /* 0x008fca00078e0298 */
[----:B------:R-:W-:Y:S04]  /*429c0*/  STL.64 [R1+0x308], R14 ;  /* 0x0003080e01007387 */ /* 0x000fe80000100a00 */
[----:B------:R-:W-:Y:S01]  /*429d0*/  LDGSTS.E [R245+0x6400c], desc[UR52][R14.64], !P3 ;  /* 0x6400c0000ef57fae */ /* 0x000fe2000d921874 */
[----:B----4-:R-:W-:-:S04]  /*429e0*/  IMAD.WIDE R8, R0, 0x4, R214 ;  /* 0x0000000400087825 */ /* 0x010fc800078e02d6 */
[----:B------:R-:W-:Y:S01]  /*429f0*/  IMAD.WIDE R2, R0, 0x4, R64 ;  /* 0x0000000400027825 */ /* 0x000fe200078e0240 */
[----:B------:R3:W-:Y:S04]  /*42a00*/  STL.64 [R1+0x418], R8 ;  /* 0x0004180801007387 */ /* 0x0007e80000100a00 */
[----:B------:R4:W-:Y:S04]  /*42a10*/  STL.64 [R1+0x428], R2 ;  /* 0x0004280201007387 */ /* 0x0009e80000100a00 */
[----:B------:R-:W2:Y:S01]  /*42a20*/  LDL.LU.64 R64, [R1+0xa60] ;  /* 0x000a600001407983 */ /* 0x000ea20000300a00 */
[----:B------:R-:W-:-:S02]  /*42a30*/  ISETP.GE.U32.AND P3, PT, R5, 0x7ffffc1f, PT ;  /* 0x7ffffc1f0500780c */ /* 0x000fc40003f66070 */
[----:B------:R-:W-:Y:S01]  /*42a40*/  IADD3 R5, R10, -0x364, RZ ;  /* 0xfffffc9c0a057810 */ /* 0x000fe20007ffe0ff */
[----:B------:R3:W-:Y:S01]  /*42a50*/  LDGSTS.E [R245+0x68000], desc[UR52][R8.64], !P4 ;  /* 0x6800000008f57fae */ /* 0x0007e2000e121874 */
[----:B------:R-:W1:Y:S01]  /*42a60*/  LDC R10, c[0x0][0x230] ;  /* 0x00008c00ff0a7b82 */ /* 0x000e620000000800 */
[----:B------:R-:W-:Y:S02]  /*42a70*/  ISETP.GE.U32.AND P4, PT, R6, 0x7ffffc1e, PT ;  /* 0x7ffffc1e0600780c */ /* 0x000fe40003f86070 */
[----:B------:R4:W-:Y:S01]  /*42a80*/  LDGSTS.E [R245+0x68004], desc[UR52][R2.64], !P5 ;  /* 0x6800400002f57fae */ /* 0x0009e2000e921874 */
[----:B------:R-:W-:Y:S01]  /*42a90*/  ISETP.GE.U32.AND P5, PT, R5, 0x7ffffc1d, PT ;  /* 0x7ffffc1d0500780c */ /* 0x000fe20003fa6070 */
[----:B------:R-:W-:-:S03]  /*42aa0*/  VIADD R5, R12, 0xfffffcf9 ;  /* 0xfffffcf90c057836 */ /* 0x000fc60000000000 */
[----:B------:R-:W1:Y:S08]  /*42ab0*/  LDC R6, c[0x0][0x230] ;  /* 0x00008c00ff067b82 */ /* 0x000e700000000800 */
[----:B---3--:R-:W3:Y:S01]  /*42ac0*/  LDC R8, c[0x0][0x230] ;  /* 0x00008c00ff087b82 */ /* 0x008ee20000000800 */
[----:B------:R-:W-:-:S07]  /*42ad0*/  IMAD.WIDE R60, R0, 0x4, R16 ;  /* 0x00000004003c7825 */ /* 0x000fce00078e0210 */
[----:B------:R-:W3:Y:S01]  /*42ae0*/  LDC R9, c[0x0][0x230] ;  /* 0x00008c00ff097b82 */ /* 0x000ee20000000800 */
[C---:B------:R-:W-:Y:S01]  /*42af0*/  IMAD.WIDE R58, R0.reuse, 0x4, R62 ;  /* 0x00000004003a7825 */ /* 0x040fe200078e023e */
[----:B------:R-:W-:Y:S03]  /*42b00*/  LDGSTS.E [R245+0x68008], desc[UR52][R60.64], !P6 ;  /* 0x680080003cf57fae */ /* 0x000fe6000f121874 */
[C---:B------:R-:W-:Y:S01]  /*42b10*/  IMAD.WIDE R18, R0.reuse, 0x4, R18 ;  /* 0x0000000400127825 */ /* 0x040fe200078e0212 */
[----:B------:R-:W3:Y:S02]  /*42b20*/  LDL.LU.64 R62, [R1+0xa58] ;  /* 0x000a5800013e7983 */ /* 0x000ee40000300a00 */
[----:B----4-:R-:W4:Y:S02]  /*42b30*/  LDC R3, c[0x0][0x230] ;  /* 0x00008c00ff037b82 */ /* 0x010f240000000800 */
[----:B------:R-:W-:Y:S01]  /*42b40*/  STL.64 [R1+0x430], R60 ;  /* 0x0004303c01007387 */ /* 0x000fe20000100a00 */
[----:B--2---:R-:W-:-:S03]  /*42b50*/  IMAD.WIDE R16, R0, 0x4, R108 ;  /* 0x0000000400107825 */ /* 0x004fc600078e026c */
[----:B------:R-:W-:Y:S02]  /*42b60*/  STL.64 [R1+0x448], R58 ;  /* 0x0004483a01007387 */ /* 0x000fe40000100a00 */
[----:B------:R-:W2:Y:S02]  /*42b70*/  LDC R2, c[0x0][0x230] ;  /* 0x00008c00ff027b82 */ /* 0x000ea40000000800 */
[----:B------:R1:W-:Y:S01]  /*42b80*/  STL.64 [R1+0x538], R18 ;  /* 0x0005381201007387 */ /* 0x0003e20000100a00 */
[----:B------:R-:W-:-:S03]  /*42b90*/  IMAD.WIDE R14, R0, 0x4, R154 ;  /* 0x00000004000e7825 */ /* 0x000fc600078e029a */
[----:B------:R-:W4:Y:S01]  /*42ba0*/  LDL.LU.64 R108, [R1+0xa50] ;  /* 0x000a5000016c7983 */ /* 0x000f220000300a00 */
[----:B------:R-:W-:-:S03]  /*42bb0*/  IMAD.WIDE R12, R0, 0x4, R212 ;  /* 0x00000004000c7825 */ /* 0x000fc600078e02d4 */
[----:B------:R-:W-:Y:S04]  /*42bc0*/  LDGSTS.E [R245+0x6800c], desc[UR52][R58.64], !P0 ;  /* 0x6800c0003af57fae */ /* 0x000fe8000c121874 */
[----:B------:R-:W-:Y:S04]  /*42bd0*/  STL.64 [R1+0x540], R16 ;  /* 0x0005401001007387 */ /* 0x000fe80000100a00 */
[----:B------:R-:W-:Y:S01]  /*42be0*/  LDGSTS.E [R245+0x6c000], desc[UR52][R18.64], !P2 ;  /* 0x6c00000012f57fae */ /* 0x000fe2000d121874 */
[----:B------:R-:W-:-:S03]  /*42bf0*/  ISETP.GE.U32.AND P2, PT, R11, 0x7ffffc7c, PT ;  /* 0x7ffffc7c0b00780c */ /* 0x000fc60003f46070 */
[----:B------:R2:W-:Y:S04]  /*42c00*/  STL.64 [R1+0x548], R14 ;  /* 0x0005480e01007387 */ /* 0x0005e80000100a00 */
[----:B------:R-:W-:Y:S04]  /*42c10*/  LDGSTS.E [R245+0x6c004], desc[UR52][R16.64], !P3 ;  /* 0x6c00400010f57fae */ /* 0x000fe8000d921874 */
[----:B------:R4:W-:Y:S04]  /*42c20*/  STL.64 [R1+0x550], R12 ;  /* 0x0005500c01007387 */ /* 0x0009e80000100a00 */
[----:B------:R-:W-:Y:S04]  /*42c30*/  LDGSTS.E [R245+0x6c008], desc[UR52][R14.64], !P4 ;  /* 0x6c0080000ef57fae */ /* 0x000fe8000e121874 */
[----:B------:R1:W-:Y:S04]  /*42c40*/  LDGSTS.E [R245+0x6c00c], desc[UR52][R12.64], !P5 ;  /* 0x6c00c0000cf57fae */ /* 0x0003e8000e921874 */
[----:B-1----:R-:W4:Y:S04]  /*42c50*/  LDL.LU.64 R18, [R1+0xa48] ;  /* 0x000a480001127983 */ /* 0x002f280000300a00 */
[----:B------:R-:W4:Y:S01]  /*42c60*/  LDL.LU.64 R154, [R1+0x980] ;  /* 0x00098000019a7983 */ /* 0x000f220000300a00 */
[----:B------:R-:W-:-:S03]  /*42c70*/  IADD3 R245, R10, -0x308, RZ ;  /* 0xfffffcf80af57810 */ /* 0x000fc60007ffe0ff */
[----:B------:R-:W4:Y:S01]  /*42c80*/  LDL.LU.64 R212, [R1+0x978] ;  /* 0x0009780001d47983 */ /* 0x000f220000300a00 */
[----:B------:R-:W-:-:S05]  /*42c90*/  IMAD.WIDE R10, R0, 0x4, R64 ;  /* 0x00000004000a7825 */ /* 0x000fca00078e0240 */
[----:B------:R1:W-:Y:S04]  /*42ca0*/  STL.64 [R1+0x220], R10 ;  /* 0x0002200a01007387 */ /* 0x0003e80000100a00 */
[----:B------:R-:W4:Y:S01]  /*42cb0*/  LDL.LU.64 R64, [R1+0x970] ;  /* 0x0009700001407983 */ /* 0x000f220000300a00 */
[----:B------:R-:W-:Y:S01]  /*42cc0*/  VIADD R7, R7, 0xfffffcfa ;  /* 0xfffffcfa07077836 */ /* 0x000fe20000000000 */
[----:B------:R-:W-:Y:S01]  /*42cd0*/  ISETP.GE.U32.AND P4, PT, R5, 0x7ffffc7a, PT ;  /* 0x7ffffc7a0500780c */ /* 0x000fe20003f86070 */
[----:B------:R-:W-:Y:S01]  /*42ce0*/  VIADD R5, R6, 0xfffffcdb ;  /* 0xfffffcdb06057836 */ /* 0x000fe20000000000 */
[----:B------:R-:W-:Y:S01]  /*42cf0*/  ISETP.GE.U32.AND P5, PT, R245, 0x7ffffc79, PT ;  /* 0x7ffffc79f500780c */ /* 0x000fe20003fa6070 */
[----:B------:R1:W-:Y:S01]  /*42d00*/  LDGSTS.E [R252+0x60000], desc[UR52][R10.64], !P2 ;  /* 0x600000000afc7fae */ /* 0x0003e2000d121874 */
[----:B------:R-:W-:Y:S01]  /*42d10*/  ISETP.GE.U32.AND P3, PT, R7, 0x7ffffc7b, PT ;  /* 0x7ffffc7b0700780c */ /* 0x000fe20003f66070 */
[----:B---3--:R-:W-:Y:S01]  /*42d20*/  VIADD R9, R9, 0xfffffcda ;  /* 0xfffffcda09097836 */ /* 0x008fe20000000000 */
[----:B------:R-:W3:Y:S01]  /*42d30*/  LDC R7, c[0x0][0x230] ;  /* 0x00008c00ff077b82 */ /* 0x000ee20000000800 */
[----:B------:R-:W-:Y:S01]  /*42d40*/  ISETP.GE.U32.AND P6, PT, R5, 0x7ffffc5c, PT ;  /* 0x7ffffc5c0500780c */ /* 0x000fe20003fc6070 */
[----:B------:R-:W-:-:S06]  /*42d50*/  VIADD R5, R8, 0xfffffcd9 ;  /* 0xfffffcd908057836 */ /* 0x000fcc0000000000 */
[----:B------:R-:W1:Y:S01]  /*42d60*/  LDC R8, c[0x0][0x230] ;  /* 0x00008c00ff087b82 */ /* 0x000e620000000800 */
[----:B------:R-:W-:-:S07]  /*42d70*/  ISETP.GE.U32.AND P0, PT, R9, 0x7ffffc5b, PT ;  /* 0x7ffffc5b0900780c */ /* 0x000fce0003f06070 */
[----:B------:R-:W1:Y:S01]  /*42d80*/  LDC R6, c[0x0][0x230] ;  /* 0x00008c00ff067b82 */ /* 0x000e620000000800 */
[----:B---3--:R-:W-:Y:S02]  /*42d90*/  VIADD R245, R7, 0xfffffcba ;  /* 0xfffffcba07f57836 */ /* 0x008fe40000000000 */
[----:B--2---:R-:W-:-:S04]  /*42da0*/  IMAD.WIDE R14, R0, 0x4, R62 ;  /* 0x00000004000e7825 */ /* 0x004fc800078e023e */
[C---:B----4-:R-:W-:Y:S01]  /*42db0*/  IMAD.WIDE R12, R0.reuse, 0x4, R108 ;  /* 0x00000004000c7825 */ /* 0x050fe200078e026c */
[----:B------:R2:W-:Y:S01]  /*42dc0*/  STL.64 [R1+0x228], R14 ;  /* 0x0002280e01007387 */ /* 0x0005e20000100a00 */
[----:B------:R-:W-:Y:S01]  /*42dd0*/  ISETP.GE.U32.AND P2, PT, R5, 0x7ffffc5a, PT ;  /* 0x7ffffc5a0500780c */ /* 0x000fe20003f46070 */
[----:B-1----:R-:W1:Y:S02]  /*42de0*/  LDC R10, c[0x0][0x230] ;  /* 0x00008c00ff0a7b82 */ /* 0x002e640000000800 */
[----:B------:R2:W-:Y:S04]  /*42df0*/  LDGSTS.E [R252+0x60004], desc[UR52][R14.64], !P3 ;  /* 0x600040000efc7fae */ /* 0x0005e8000d921874 */
[----:B------:R3:W-:Y:S02]  /*42e00*/  STL.64 [R1+0x230], R12 ;  /* 0x0002300c01007387 */ /* 0x0007e40000100a00 */
[----:B------:R-:W4:Y:S02]  /*42e10*/  LDC R7, c[0x0][0x230] ;  /* 0x00008c00ff077b82 */ /* 0x000f240000000800 */
[----:B------:R-:W4:Y:S04]  /*42e20*/  LDL.LU.64 R152, [R1+0x968] ;  /* 0x0009680001987983 */ /* 0x000f280000300a00 */
[----:B------:R-:W4:Y:S02]  /*42e30*/  LDL.LU.64 R214, [R1+0x8a8] ;  /* 0x0008a80001d67983 */ /* 0x000f240000300a00 */
[----:B------:R-:W4:Y:S02]  /*42e40*/  LDC R11, c[0x0][0x230] ;  /* 0x00008c00ff0b7b82 */ /* 0x000f240000000800 */
[----:B------:R3:W-:Y:S01]  /*42e50*/  LDGSTS.E [R252+0x60008], desc[UR52][R12.64], !P4 ;  /* 0x600080000cfc7fae */ /* 0x0007e2000e121874 */
[----:B--2---:R-:W-:-:S03]  /*42e60*/  IMAD.WIDE R14, R0, 0x4, R18 ;  /* 0x00000004000e7825 */ /* 0x004fc600078e0212 */
[----:B------:R-:W2:Y:S01]  /*42e70*/  LDL.LU.64 R18, [R1+0x8a0] ;  /* 0x0008a00001127983 */ /* 0x000ea20000300a00 */
[----:B---3--:R-:W-:-:S03]  /*42e80*/  IMAD.WIDE R12, R0, 0x4, R154 ;  /* 0x00000004000c7825 */ /* 0x008fc600078e029a */
[----:B------:R3:W-:Y:S01]  /*42e90*/  LDGSTS.E [R252+0x6000c], desc[UR52][R14.64], !P5 ;  /* 0x6000c0000efc7fae */ /* 0x0007e2000e921874 */
[----:B------:R-:W-:Y:S02]  /*42ea0*/  ISETP.GE.U32.AND P5, PT, R245, 0x7ffffc3b, PT ;  /* 0x7ffffc3bf500780c */ /* 0x000fe40003fa6070 */
[----:B------:R-:W-:Y:S01]  /*42eb0*/  IADD3 R245, R8, -0x348, RZ ;  /* 0xfffffcb808f57810 */ /* 0x000fe20007ffe0ff */
[----:B------:R3:W-:Y:S04]  /*42ec0*/  STL.64 [R1+0x238], R14 ;  /* 0x0002380e01007387 */ /* 0x0007e80000100a00 */
[----:B------:R1:W-:Y:S01]  /*42ed0*/  STL.64 [R1+0x310], R12 ;  /* 0x0003100c01007387 */ /* 0x0003e20000100a00 */
[----:B------:R-:W-:Y:S02]  /*42ee0*/  IADD3 R5, R3, -0x328, RZ ;  /* 0xfffffcd803057810 */ /* 0x000fe40007ffe0ff */
[----:B------:R-:W1:Y:S01]  /*42ef0*/  LDC R3, c[0x0][0x230] ;  /* 0x00008c00ff037b82 */ /* 0x000e620000000800 */
[----:B------:R1:W-:Y:S01]  /*42f00*/  LDGSTS.E [R252+0x64000], desc[UR52][R12.64], !P6 ;  /* 0x640000000cfc7fae */ /* 0x0003e2000f121874 */
[----:B---3--:R-:W-:-:S05]  /*42f10*/  IMAD.WIDE R14, R0, 0x4, R212 ;  /* 0x00000004000e7825 */ /* 0x008fca00078e02d4 */
[----:B------:R4:W-:Y:S01]  /*42f20*/  STL.64 [R1+0x318], R14 ;  /* 0x0003180e01007387 */ /* 0x0009e20000100a00 */
[----:B------:R-:W-:Y:S01]  /*42f30*/  IMAD.WIDE R8, R0, 0x4, R64 ;  /* 0x0000000400087825 */ /* 0x000fe200078e0240 */
[----:B------:R-:W-:Y:S01]  /*42f40*/  ISETP.GE.U32.AND P3, PT, R5, 0x7ffffc59, PT ;  /* 0x7ffffc590500780c */ /* 0x000fe20003f66070 */
[----:B-1----:R-:W1:Y:S01]  /*42f50*/  LDC R12, c[0x0][0x230] ;  /* 0x00008c00ff0c7b82 */ /* 0x002e620000000800 */
[----:B------:R4:W-:Y:S04]  /*42f60*/  LDGSTS.E [R252+0x64004], desc[UR52][R14.64], !P0 ;  /* 0x640040000efc7fae */ /* 0x0009e8000c121874 */
[----:B------:R3:W-:Y:S04]  /*42f70*/  STL.64 [R1+0x320], R8 ;  /* 0x0003200801007387 */ /* 0x0007e80000100a00 */
[----:B------:R-:W2:Y:S04]  /*42f80*/  LDL.LU.64 R64, [R1+0x898] ;  /* 0x0008980001407983 */ /* 0x000ea80000300a00 */
[----:B------:R-:W2:Y:S04]  /*42f90*/  LDL.LU.64 R62, [R1+0x890] ;  /* 0x00089000013e7983 */ /* 0x000ea80000300a00 */
[----:B------:R-:W2:Y:S04]  /*42fa0*/  LDL.LU.64 R16, [R1+0x800] ;  /* 0x0008000001107983 */ /* 0x000ea80000300a00 */
[----:B------:R-:W2:Y:S04]  /*42fb0*/  LDL.LU.64 R108, [R1+0x7f8] ;  /* 0x0007f800016c7983 */ /* 0x000ea80000300a00 */
[----:B------:R-:W2:Y:S04]  /*42fc0*/  LDL.LU.64 R154, [R1+0x7f0] ;  /* 0x0007f000019a7983 */ /* 0x000ea80000300a00 */
[----:B------:R-:W2:Y:S01]  /*42fd0*/  LDL.64 R212, [R1+0x7e8] ;  /* 0x0007e80001d47983 */ /* 0x000ea20000100a00 */
[----:B------:R-:W-:-:S02]  /*42fe0*/  VIADD R5, R2, 0xfffffcbb ;  /* 0xfffffcbb02057836 */ /* 0x000fc40000000000 */
[----:B------:R-:W3:Y:S01]  /*42ff0*/  LDC R2, c[0x0][0x230] ;  /* 0x00008c00ff027b82 */ /* 0x000ee20000000800 */
[----:B------:R1:W-:Y:S02]  /*43000*/  LDGSTS.E [R252+0x64008], desc[UR52][R8.64], !P2 ;  /* 0x6400800008fc7fae */ /* 0x0003e4000d121874 */
[----:B------:R-:W-:Y:S01]  /*43010*/  ISETP.GE.U32.AND P4, PT, R5, 0x7ffffc3c, PT ;  /* 0x7ffffc3c0500780c */ /* 0x000fe20003f86070 */
[----:B------:R-:W-:Y:S01]  /*43020*/  VIADD R5, R6, 0xfffffcb9 ;  /* 0xfffffcb906057836 */ /* 0x000fe20000000000 */
[----:B------:R-:W-:-:S03]  /*43030*/  ISETP.GE.U32.AND P0, PT, R245, 0x7ffffc39, PT ;  /* 0x7ffffc39f500780c */ /* 0x000fc60003f06070 */
[----:B------:R-:W2:Y:S01]  /*43040*/  LDC R6, c[0x0][0x230] ;  /* 0x00008c00ff067b82 */ /* 0x000ea20000000800 */
[----:B------:R-:W-:Y:S01]  /*43050*/  ISETP.GE.U32.AND P6, PT, R5, 0x7ffffc3a, PT ;  /* 0x7ffffc3a0500780c */ /* 0x000fe20003fc6070 */
[----:B------:R-:W-:-:S05]  /*43060*/  VIADD R5, R10, 0xfffffc9b ;  /* 0xfffffc9b0a057836 */ /* 0x000fca0000000000 */
[----:B------:R-:W-:Y:S01]  /*43070*/  ISETP.GE.U32.AND P2, PT, R5, 0x7ffffc1c, PT ;  /* 0x7ffffc1c0500780c */ /* 0x000fe20003f46070 */
[----:B------:R-:W-:Y:S01]  /*43080*/  VIADD R5, R3, 0xfffffc9a ;  /* 0xfffffc9a03057836 */ /* 0x000fe20000000000 */
[----:B------:R-:W2:Y:S01]  /*43090*/  LDC R10, c[0x0][0x230] ;  /* 0x00008c00ff0a7b82 */ /* 0x000ea20000000800 */
[----:B---3--:R-:W-:Y:S02]  /*430a0*/  VIADD R245, R2, 0xfffffc99 ;  /* 0xfffffc9902f57836 */ /* 0x008fe40000000000 */
[----:B----4-:R-:W-:-:S04]  /*430b0*/  IMAD.WIDE R14, R0, 0x4, R152 ;  /* 0x00000004000e7825 */ /* 0x010fc800078e0298 */
[C---:B-1----:R-:W-:Y:S01]  /*430c0*/  IMAD.WIDE R8, R0.reuse, 0x4, R214 ;  /* 0x0000000400087825 */ /* 0x042fe200078e02d6 */
[----:B------:R-:W-:Y:S04]  /*430d0*/  STL.64 [R1+0x328], R14 ;  /* 0x0003280e01007387 */ /* 0x000fe80000100a00 */
[----:B------:R1:W-:Y:S04]  /*430e0*/  STL.64 [R1+0x458], R8 ;  /* 0x0004580801007387 */ /* 0x0003e80000100a00 */
[----:B------:R-:W-:Y:S04]  /*430f0*/  LDGSTS.E [R252+0x6400c], desc[UR52][R14.64], !P3 ;  /* 0x6400c0000efc7fae */ /* 0x000fe8000d921874 */
[----:B------:R1:W-:Y:S01]  /*43100*/  LDGSTS.E [R252+0x68000], desc[UR52][R8.64], !P4 ;  /* 0x6800000008fc7fae */ /* 0x0003e2000e121874 */
[----:B--2---:R-:W-:Y:S01]  /*43110*/  IMAD.WIDE R2, R0, 0x4, R18 ;  /* 0x0000000400027825 */ /* 0x004fe200078e0212 */
[----:B-1----:R-:W1:Y:S04]  /*43120*/  LDC R9, c[0x0][0x230] ;  /* 0x00008c00ff097b82 */ /* 0x002e680000000800 */
[----:B------:R2:W-:Y:S04]  /*43130*/  STL.64 [R1+0x460], R2 ;  /* 0x0004600201007387 */ /* 0x0005e80000100a00 */
[----:B------:R-:W3:Y:S01]  /*43140*/  LDL.LU.64 R18, [R1+0xa40] ;  /* 0x000a400001127983 */ /* 0x000ee20000300a00 */
[----:B------:R-:W-:Y:S01]  /*43150*/  ISETP.GE.U32.AND P4, PT, R245, 0x7ffffc1a, PT ;  /* 0x7ffffc1af500780c */ /* 0x000fe20003f86070 */
[----:B------:R-:W-:Y:S01]  /*43160*/  VIADD R245, R12, 0xfffffcf6 ;  /* 0xfffffcf60cf57836 */ /* 0x000fe20000000000 */
[----:B------:R-:W4:Y:S01]  /*43170*/  LDC R8, c[0x0][0x230] ;  /* 0x00008c00ff087b82 */ /* 0x000f220000000800 */
[----:B------:R2:W-:Y:S01]  /*43180*/  LDGSTS.E [R252+0x68004], desc[UR52][R2.64], !P5 ;  /* 0x6800400002fc7fae */ /* 0x0005e2000e921874 */
[----:B------:R-:W-:-:S04]  /*43190*/  IMAD.WIDE R64, R0, 0x4, R64 ;  /* 0x0000000400407825 */ /* 0x000fc800078e0240 */
[C---:B------:R-:W-:Y:S01]  /*431a0*/  IMAD.WIDE R60, R0.reuse, 0x4, R62 ;  /* 0x00000004003c7825 */ /* 0x040fe200078e023e */
[----:B------:R-:W-:Y:S03]  /*431b0*/  LDGSTS.E [R252+0x68008], desc[UR52][R64.64], !P6 ;  /* 0x6800800040fc7fae */ /* 0x000fe6000f121874 */
[C---:B------:R-:W-:Y:S01]  /*431c0*/  IMAD.WIDE R58, R0.reuse, 0x4, R16 ;  /* 0x00000004003a7825 */ /* 0x040fe200078e0210 */
[----:B------:R-:W3:Y:S03]  /*431d0*/  LDL.LU.64 R62, [R1+0xa38] ;  /* 0x000a3800013e7983 */ /* 0x000ee60000300a00 */
[C---:B------:R-:W-:Y:S01]  /*431e0*/  IMAD.WIDE R14, R0.reuse, 0x4, R154 ;  /* 0x00000004000e7825 */ /* 0x040fe200078e029a */
[----:B------:R1:W-:Y:S01]  /*431f0*/  STL.64 [R1+0x468], R64 ;  /* 0x0004684001007387 */ /* 0x0003e20000100a00 */
[----:B------:R-:W-:Y:S01]  /*43200*/  ISETP.GE.U32.AND P3, PT, R5, 0x7ffffc1b, PT ;  /* 0x7ffffc1b0500780c */ /* 0x000fe20003f66070 */
[----:B--2---:R-:W2:Y:S01]  /*43210*/  LDC R3, c[0x0][0x230] ;  /* 0x00008c00ff037b82 */ /* 0x004ea20000000800 */
[C---:B------:R-:W-:Y:S01]  /*43220*/  IMAD.WIDE R16, R0.reuse, 0x4, R108 ;  /* 0x0000000400107825 */ /* 0x040fe200078e026c */
[----:B------:R-:W-:Y:S04]  /*43230*/  STL.64 [R1+0x470], R60 ;  /* 0x0004703c01007387 */ /* 0x000fe80000100a00 */
[----:B------:R-:W-:Y:S01]  /*43240*/  STL.64 [R1+0x558], R58 ;  /* 0x0005583a01007387 */ /* 0x000fe20000100a00 */
[----:B------:R-:W-:Y:S01]  /*43250*/  IMAD.WIDE R12, R0, 0x4, R212 ;  /* 0x00000004000c7825 */ /* 0x000fe200078e02d4 */
[----:B------:R-:W2:Y:S02]  /*43260*/  LDC R2, c[0x0][0x230] ;  /* 0x00008c00ff027b82 */ /* 0x000ea40000000800 */
[----:B------:R-:W2:Y:S04]  /*43270*/  LDL.LU.64 R108, [R1+0xa30] ;  /* 0x000a3000016c7983 */ /* 0x000ea80000300a00 */
[----:B------:R-:W-:Y:S04]  /*43280*/  STL.64 [R1+0x560], R16 ;  /* 0x0005601001007387 */ /* 0x000fe80000100a00 */
[----:B------:R-:W-:Y:S04]  /*43290*/  STL.64 [R1+0x568], R14 ;  /* 0x0005680e01007387 */ /* 0x000fe80000100a00 */
[----:B------:R4:W-:Y:S04]  /*432a0*/  STL.64 [R1+0x570], R12 ;  /* 0x0005700c01007387 */ /* 0x0009e80000100a00 */
[----:B-1----:R-:W2:Y:S01]  /*432b0*/  LDL.LU.64 R64, [R1+0xa28] ;  /* 0x000a280001407983 */ /* 0x002ea20000300a00 */
[----:B------:R-:W-:Y:S01]  /*432c0*/  IADD3 R5, R7, -0x368, RZ ;  /* 0xfffffc9807057810 */ /* 0x000fe20007ffe0ff */
[----:B------:R-:W-:Y:S01]  /*432d0*/  VIADD R6, R6, 0xfffffcf7 ;  /* 0xfffffcf706067836 */ /* 0x000fe20000000000 */
[----:B------:R-:W1:Y:S01]  /*432e0*/  LDC R7, c[0x0][0x230] ;  /* 0x00008c00ff077b82 */ /* 0x000e620000000800 */
[----:B------:R-:W-:Y:S01]  /*432f0*/  LDGSTS.E [R252+0x6800c], desc[UR52][R60.64], !P0 ;  /* 0x6800c0003cfc7fae */ /* 0x000fe2000c121874 */
[----:B------:R-:W-:Y:S01]  /*43300*/  ISETP.GE.U32.AND P5, PT, R5, 0x7ffffc19, PT ;  /* 0x7ffffc190500780c */ /* 0x000fe20003fa6070 */
[----:B------:R-:W-:-:S02]  /*43310*/  VIADD R5, R11, 0xfffffcf5 ;  /* 0xfffffcf50b057836 */ /* 0x000fc40000000000 */
[----:B------:R-:W-:Y:S04]  /*43320*/  LDGSTS.E [R252+0x6c000], desc[UR52][R58.64], !P2 ;  /* 0x6c0000003afc7fae */ /* 0x000fe8000d121874 */
[----:B------:R-:W-:Y:S04]  /*43330*/  LDGSTS.E [R252+0x6c004], desc[UR52][R16.64], !P3 ;  /* 0x6c00400010fc7fae */ /* 0x000fe8000d921874 */
[----:B------:R-:W-:Y:S01]  /*43340*/  LDGSTS.E [R252+0x6c008], desc[UR52][R14.64], !P4 ;  /* 0x6c0080000efc7fae */ /* 0x000fe2000e121874 */
[----:B------:R-:W-:Y:S01]  /*43350*/  ISETP.GE.U32.AND P4, PT, R5, 0x7ffffc76, PT ;  /* 0x7ffffc760500780c */ /* 0x000fe20003f86070 */
[----:B------:R-:W-:-:S02]  /*43360*/  VIADD R5, R9, 0xfffffcd7 ;  /* 0xfffffcd709057836 */ /* 0x000fc40000000000 */
[----:B------:R4:W-:Y:S01]  /*43370*/  LDGSTS.E [R252+0x6c00c], desc[UR52][R12.64], !P5 ;  /* 0x6c00c0000cfc7fae */ /* 0x0009e2000e921874 */
[----:B------:R-:W-:-:S03]  /*43380*/  ISETP.GE.U32.AND P2, PT, R6, 0x7ffffc78, PT ;  /* 0x7ffffc780600780c */ /* 0x000fc60003f46070 */
[----:B------:R-:W2:Y:S01]  /*43390*/  LDL.LU.64 R154, [R1+0x960] ;  /* 0x00096000019a7983 */ /* 0x000ea20000300a00 */
[----:B------:R-:W-:Y:S01]  /*433a0*/  ISETP.GE.U32.AND P3, PT, R245, 0x7ffffc77, PT ;  /* 0x7ffffc77f500780c */ /* 0x000fe20003f66070 */
[----:B------:R-:W1:Y:S02]  /*433b0*/  LDC R6, c[0x0][0x230] ;  /* 0x00008c00ff067b82 */ /* 0x000e640000000800 */
[----:B------:R-:W2:Y:S01]  /*433c0*/  LDL.LU.64 R212, [R1+0x958] ;  /* 0x0009580001d47983 */ /* 0x000ea20000300a00 */
[----:B----4-:R-:W-:Y:S01]  /*433d0*/  VIADD R252, R8, 0xfffffcd6 ;  /* 0xfffffcd608fc7836 */ /* 0x010fe20000000000 */
[----:B------:R-:W-:-:S04]  /*433e0*/  IADD3 R245, R10, -0x30c, RZ ;  /* 0xfffffcf40af57810 */ /* 0x000fc80007ffe0ff */
[----:B------:R-:W4:Y:S01]  /*433f0*/  LDC R12, c[0x0][0x230] ;  /* 0x00008c00ff0c7b82 */ /* 0x000f220000000800 */
[----:B---3--:R-:W-:-:S05]  /*43400*/  IMAD.WIDE R8, R0, 0x4, R18 ;  /* 0x0000000400087825 */ /* 0x008fca00078e0212 */
[----:B------:R3:W-:Y:S04]  /*43410*/  STL.64 [R1+0x240], R8 ;  /* 0x0002400801007387 */ /* 0x0007e80000100a00 */
[----:B------:R-:W4:Y:S04]  /*43420*/  LDL.LU.64 R18, [R1+0x950] ;  /* 0x0009500001127983 */ /* 0x000f280000300a00 */
[----:B------:R3:W-:Y:S01]  /*43430*/  LDGSTS.E [R251+0x60000], desc[UR52][R8.64], !P2 ;  /* 0x6000000008fb7fae */ /* 0x0007e2000d121874 */
[C---:B------:R-:W-:Y:S01]  /*43440*/  IMAD.WIDE R14, R0.reuse, 0x4, R62 ;  /* 0x00000004000e7825 */ /* 0x040fe200078e023e */
[----:B------:R-:W-:Y:S01]  /*43450*/  ISETP.GE.U32.AND P6, PT, R5, 0x7ffffc58, PT ;  /* 0x7ffffc580500780c */ /* 0x000fe20003fc6070 */
[----:B---3--:R-:W3:Y:S03]  /*43460*/  LDC R9, c[0x0][0x230] ;  /* 0x00008c00ff097b82 */ /* 0x008ee60000000800 */
[----:B------:R-:W-:Y:S04]  /*43470*/  STL.64 [R1+0x248], R14 ;  /* 0x0002480e01007387 */ /* 0x000fe80000100a00 */
[----:B------:R-:W-:Y:S01]  /*43480*/  LDGSTS.E [R251+0x60004], desc[UR52][R14.64], !P3 ;  /* 0x600040000efb7fae */ /* 0x000fe2000d921874 */
[----:B--2---:R-:W-:Y:S01]  /*43490*/  IMAD.WIDE R10, R0, 0x4, R108 ;  /* 0x00000004000a7825 */ /* 0x004fe200078e026c */
[----:B------:R-:W-:Y:S01]  /*434a0*/  ISETP.GE.U32.AND P0, PT, R252, 0x7ffffc57, PT ;  /* 0x7ffffc57fc00780c */ /* 0x000fe20003f06070 */
[----:B------:R-:W2:Y:S03]  /*434b0*/  LDC R8, c[0x0][0x230] ;  /* 0x00008c00ff087b82 */ /* 0x000ea60000000800 */
[----:B------:R3:W-:Y:S04]  /*434c0*/  STL.64 [R1+0x250], R10 ;  /* 0x0002500a01007387 */ /* 0x0007e80000100a00 */
[----:B------:R-:W2:Y:S01]  /*434d0*/  LDL.LU.64 R152, [R1+0x948] ;  /* 0x0009480001987983 */ /* 0x000ea20000300a00 */
[----:B-1----:R-:W-:Y:S01]  /*434e0*/  VIADD R5, R7, 0xfffffcd5 ;  /* 0xfffffcd507057836 */ /* 0x002fe20000000000 */
[----:B------:R-:W1:Y:S02]  /*434f0*/  LDC R252, c[0x0][0x230] ;  /* 0x00008c00fffc7b82 */ /* 0x000e640000000800 */
[----:B------:R3:W-:Y:S04]  /*43500*/  LDGSTS.E [R251+0x60008], desc[UR52][R10.64], !P4 ;  /* 0x600080000afb7fae */ /* 0x0007e8000e121874 */
[----:B------:R-:W2:Y:S01]  /*43510*/  LDL.LU.64 R214, [R1+0x888] ;  /* 0x0008880001d67983 */ /* 0x000ea20000300a00 */
[----:B---3--:R-:W-:-:S03]  /*43520*/  IMAD.WIDE R10, R0, 0x4, R64 ;  /* 0x00000004000a7825 */ /* 0x008fc600078e0240 */
[----:B------:R-:W3:Y:S01]  /*43530*/  LDL.LU.64 R64, [R1+0x880] ;  /* 0x0008800001407983 */ /* 0x000ee20000300a00 */
[----:B------:R-:W-:Y:S02]  /*43540*/  ISETP.GE.U32.AND P2, PT, R5, 0x7ffffc56, PT ;  /* 0x7ffffc560500780c */ /* 0x000fe40003f46070 */
[----:B------:R-:W-:Y:S02]  /*43550*/  IADD3 R5, R3, -0x32c, RZ ;  /* 0xfffffcd403057810 */ /* 0x000fe40007ffe0ff */
[----:B------:R-:W-:Y:S01]  /*43560*/  ISETP.GE.U32.AND P5, PT, R245, 0x7ffffc75, PT ;  /* 0x7ffffc75f500780c */ /* 0x000fe20003fa6070 */
[----:B------:R-:W1:Y:S01]  /*43570*/  LDC R3, c[0x0][0x230] ;  /* 0x00008c00ff037b82 */ /* 0x000e620000000800 */
[----:B------:R-:W-:Y:S01]  /*43580*/  ISETP.GE.U32.AND P3, PT, R5, 0x7ffffc55, PT ;  /* 0x7ffffc550500780c */ /* 0x000fe20003f66070 */
[----:B------:R-:W-:Y:S02]  /*43590*/  VIADD R5, R2, 0xfffffcb7 ;  /* 0xfffffcb702057836 */ /* 0x000fe40000000000 */
[----:B------:R-:W-:-:S04]  /*435a0*/  VIADD R245, R6, 0xfffffcb6 ;  /* 0xfffffcb606f57836 */ /* 0x000fc80000000000 */
[----:B------:R-:W1:Y:S01]  /*435b0*/  LDC R2, c[0x0][0x230] ;  /* 0x00008c00ff027b82 */ /* 0x000e620000000800 */
[C---:B------:R-:W-:Y:S01]  /*435c0*/  IMAD.WIDE R6, R0.reuse, 0x4, R154 ;  /* 0x0000000400067825 */ /* 0x040fe200078e029a */
[----:B------:R1:W-:Y:S01]  /*435d0*/  STL.64 [R1+0x258], R10 ;  /* 0x0002580a01007387 */ /* 0x0003e20000100a00 */
[----:B------:R-:W-:Y:S02]  /*435e0*/  ISETP.GE.U32.AND P4, PT, R5, 0x7ffffc38, PT ;  /* 0x7ffffc380500780c */ /* 0x000fe40003f86070 */
[----:B------:R-:W-:Y:S01]  /*435f0*/  IMAD.WIDE R14, R0, 0x4, R212 ;  /* 0x00000004000e7825 */ /* 0x000fe200078e02d4 */
[----:B------:R1:W-:Y:S04]  /*43600*/  LDGSTS.E [R251+0x6000c], desc[UR52][R10.64], !P5 ;  /* 0x6000c0000afb7fae */ /* 0x0003e8000e921874 */
[----:B------:R1:W-:Y:S01]  /*43610*/  STL.64 [R1+0x330], R6 ;  /* 0x0003300601007387 */ /* 0x0003e20000100a00 */
[----:B----4-:R-:W-:Y:S01]  /*43620*/  VIADD R5, R12, 0xfffffcb5 ;  /* 0xfffffcb50c057836 */ /* 0x010fe20000000000 */
[----:B------:R-:W-:Y:S01]  /*43630*/  ISETP.GE.U32.AND P5, PT, R245, 0x7ffffc37, PT ;  /* 0x7ffffc37f500780c */ /* 0x000fe20003fa6070 */
[----:B------:R-:W4:Y:S01]  /*43640*/  LDC R12, c[0x0][0x230] ;  /* 0x00008c00ff0c7b82 */ /* 0x000f220000000800 */
[----:B------:R4:W-:Y:S02]  /*43650*/  LDGSTS.E [R251+0x64000], desc[UR52][R6.64], !P6 ;  /* 0x6400000006fb7fae */ /* 0x0009e4000f121874 */
[----:B------:R-:W-:-:S02]  /*43660*/  ISETP.GE.U32.AND P6, PT, R5, 0x7ffffc36, PT ;  /* 0x7ffffc360500780c */ /* 0x000fc40003fc6070 */
[----:B------:R2:W-:Y:S01]  /*43670*/  STL.64 [R1+0x338], R14 ;  /* 0x0003380e01007387 */ /* 0x0005e20000100a00 */
[----:B------:R-:W-:Y:S01]  /*43680*/  VIADD R5, R9, 0xfffffc97 ;  /* 0xfffffc9709057836 */ /* 0x000fe20000000000 */
[----:B-1----:R-:W-:Y:S01]  /*43690*/  IADD3 R245, R252, -0x34c, RZ ;  /* 0xfffffcb4fcf57810 */ /* 0x002fe20007ffe0ff */
[----:B------:R-:W1:Y:S01]  /*436a0*/  LDC R11, c[0x0][0x230] ;  /* 0x00008c00ff0b7b82 */ /* 0x000e620000000800 */
[----:B------:R2:W-:Y:S02]  /*436b0*/  LDGSTS.E [R251+0x64004], desc[UR52][R14.64], !P0 ;  /* 0x640040000efb7fae */ /* 0x0005e4000c121874 */
[----:B------:R-:W-:Y:S01]  /*436c0*/  ISETP.GE.U32.AND P0, PT, R245, 0x7ffffc35, PT ;  /* 0x7ffffc35f500780c */ /* 0x000fe20003f06070 */
[----:B------:R-:W-:-:S04]  /*436d0*/  VIADD R245, R2, 0xfffffc95 ;  /* 0xfffffc9502f57836 */ /* 0x000fc80000000000 */
[----:B------:R-:W1:Y:S08]  /*436e0*/  LDC R10, c[0x0][0x230] ;  /* 0x00008c00ff0a7b82 */ /* 0x000e700000000800 */
[----:B------:R-:W1:Y:S01]  /*436f0*/  LDC R9, c[0x0][0x230] ;  /* 0x00008c00ff097b82 */ /* 0x000e620000000800 */
[----:B----4-:R-:W-:-:S05]  /*43700*/  IMAD.WIDE R6, R0, 0x4, R18 ;  /* 0x0000000400067825 */ /* 0x010fca00078e0212 */
[----:B------:R4:W-:Y:S04]  /*43710*/  STL.64 [R1+0x340], R6 ;  /* 0x0003400601007387 */ /* 0x0009e80000100a00 */
[----:B------:R-:W3:Y:S04]  /*43720*/  LDL.LU.64 R62, [R1+0x878] ;  /* 0x00087800013e7983 */ /* 0x000ee80000300a00 */
[----:B------:R-:W3:Y:S04]  /*43730*/  LDL.LU.64 R18, [R1+0x870] ;  /* 0x0008700001127983 */ /* 0x000ee80000300a00 */
[----:B------:R-:W3:Y:S04]  /*43740*/  LDL.LU.64 R16, [R1+0x7e0] ;  /* 0x0007e00001107983 */ /* 0x000ee80000300a00 */
[----:B------:R4:W-:Y:S01]  /*43750*/  LDGSTS.E [R251+0x64008], desc[UR52][R6.64], !P2 ;  /* 0x6400800006fb7fae */ /* 0x0009e2000d121874 */
[----:B------:R-:W-:Y:S01]  /*43760*/  ISETP.GE.U32.AND P2, PT, R5, 0x7ffffc18, PT ;  /* 0x7ffffc180500780c */ /* 0x000fe20003f46070 */
[----:B------:R-:W-:-:S02]  /*43770*/  VIADD R5, R3, 0xfffffc96 ;  /* 0xfffffc9603057836 */ /* 0x000fc40000000000 */
[----:B------:R-:W3:Y:S04]  /*43780*/  LDL.LU.64 R108, [R1+0x7d8] ;  /* 0x0007d800016c7983 */ /* 0x000ee80000300a00 */
[----:B------:R-:W3:Y:S04]  /*43790*/  LDL.LU.64 R154, [R1+0x7d0] ;  /* 0x0007d000019a7983 */ /* 0x000ee80000300a00 */
[----:B------:R-:W3:Y:S01]  /*437a0*/  LDL.LU.64 R212, [R1+0x7c8] ;  /* 0x0007c80001d47983 */ /* 0x000ee20000300a00 */
[----:B--2---:R-:W-:-:S04]  /*437b0*/  IMAD.WIDE R14, R0, 0x4, R152 ;  /* 0x00000004000e7825 */ /* 0x004fc800078e0298 */
[C---:B----4-:R-:W-:Y:S01]  /*437c0*/  IMAD.WIDE R6, R0.reuse, 0x4, R214 ;  /* 0x0000000400067825 */ /* 0x050fe200078e02d6 */
[----:B------:R-:W-:Y:S04]  /*437d0*/  STL.64 [R1+0x348], R14 ;  /* 0x0003480e01007387 */ /* 0x000fe80000100a00 */
[----:B------:R2:W-:Y:S04]  /*437e0*/  STL.64 [R1+0x478], R6 ;  /* 0x0004780601007387 */ /* 0x0005e80000100a00 */
[----:B------:R-:W-:Y:S01]  /*437f0*/  LDGSTS.E [R251+0x6400c], desc[UR52][R14.64], !P3 ;  /* 0x6400c0000efb7fae */ /* 0x000fe2000d921874 */
[----:B---3--:R-:W-:Y:S01]  /*43800*/  IMAD.WIDE R2, R0, 0x4, R64 ;  /* 0x0000000400027825 */ /* 0x008fe200078e0240 */
[----:B------:R-:W-:-:S02]  /*43810*/  ISETP.GE.U32.AND P3, PT, R5, 0x7ffffc17, PT ;  /* 0x7ffffc170500780c */ /* 0x000fc40003f66070 */
[----:B------:R2:W-:Y:S04]  /*43820*/  LDGSTS.E [R251+0x68000], desc[UR52][R6.64], !P4 ;  /* 0x6800000006fb7fae */ /* 0x0005e8000e121874 */
[----:B------:R3:W-:Y:S04]  /*43830*/  STL.64 [R1+0x480], R2 ;  /* 0x0004800201007387 */ /* 0x0007e80000100a00 */
[----:B------:R-:W4:Y:S01]  /*43840*/  LDL.LU.64 R64, [R1+0xa20] ;  /* 0x000a200001407983 */ /* 0x000f220000300a00 */
[----:B------:R-:W-:Y:S02]  /*43850*/  IADD3 R5, R8, -0x36c, RZ ;  /* 0xfffffc9408057810 */ /* 0x000fe40007ffe0ff */
[----:B------:R-:W3:Y:S01]  /*43860*/  LDC R8, c[0x0][0x230] ;  /* 0x00008c00ff087b82 */ /* 0x000ee20000000800 */
[----:B------:R-:W-:Y:S01]  /*43870*/  ISETP.GE.U32.AND P4, PT, R245, 0x7ffffc16, PT ;  /* 0x7ffffc16f500780c */ /* 0x000fe20003f86070 */
[----:B------:R3:W-:Y:S01]  /*43880*/  LDGSTS.E [R251+0x68004], desc[UR52][R2.64], !P5 ;  /* 0x6800400002fb7fae */ /* 0x0007e2000e921874 */
[----:B------:R-:W-:Y:S01]  /*43890*/  ISETP.GE.U32.AND P5, PT, R5, 0x7ffffc15, PT ;  /* 0x7ffffc150500780c */ /* 0x000fe20003fa6070 */
[----:B------:R-:W-:-:S02]  /*438a0*/  VIADD R252, R12, 0xfffffcf3 ;  /* 0xfffffcf30cfc7836 */ /* 0x000fc40000000000 */
[----:B-1----:R-:W-:Y:S02]  /*438b0*/  VIADD R245, R11, 0xfffffcf2 ;  /* 0xfffffcf20bf57836 */ /* 0x002fe40000000000 */
[----:B------:R-:W-:Y:S01]  /*438c0*/  VIADD R5, R10, 0xfffffcf1 ;  /* 0xfffffcf10a057836 */ /* 0x000fe20000000000 */
[----:B--2---:R-:W1:Y:S08]  /*438d0*/  LDC R6, c[0x0][0x230] ;  /* 0x00008c00ff067b82 */ /* 0x004e700000000800 */
[----:B------:R-:W2:Y:S08]  /*438e0*/  LDC R7, c[0x0][0x230] ;  /* 0x00008c00ff077b82 */ /* 0x000eb00000000800 */
[----:B---3--:R-:W3:Y:S08]  /*438f0*/  LDC R3, c[0x0][0x230] ;  /* 0x00008c00ff037b82 */ /* 0x008ef00000000800 */
[----:B------:R-:W3:Y:S01]  /*43900*/  LDC R2, c[0x0][0x230] ;  /* 0x00008c00ff027b82 */ /* 0x000ee20000000800 */
[----:B------:R-:W-:-:S02]  /*43910*/  IMAD.WIDE R58, R0, 0x4, R62 ;  /* 0x00000004003a7825 */ /* 0x000fc400078e023e */
[----:B------:R-:W2:Y:S02]  /*43920*/  LDL.LU.64 R62, [R1+0xa18] ;  /* 0x000a1800013e7983 */ /* 0x000ea40000300a00 */
[----:B------:R-:W-:-:S04]  /*43930*/  IMAD.WIDE R18, R0, 0x4, R18 ;  /* 0x0000000400127825 */ /* 0x000fc800078e0212 */
[C---:B------:R-:W-:Y:S01]  /*43940*/  IMAD.WIDE R16, R0.reuse, 0x4, R16 ;  /* 0x0000000400107825 */ /* 0x040fe200078e0210 */
[----:B------:R-:W-:Y:S04]  /*43950*/  STL.64 [R1+0x488], R58 ;  /* 0x0004883a01007387 */ /* 0x000fe80000100a00 */
[----:B------:R1:W-:Y:S01]  /*43960*/  STL.64 [R1+0x490], R18 ;  /* 0x0004901201007387 */ /* 0x0003e20000100a00 */
[----:B------:R-:W-:-:S03]  /*43970*/  IMAD.WIDE R14, R0, 0x4, R108 ;  /* 0x00000004000e7825 */ /* 0x000fc600078e026c */
[----:B------:R-:W-:Y:S01]  /*43980*/  STL.64 [R1+0x578], R16 ;  /* 0x0005781001007387 */ /* 0x000fe20000100a00 */
[----:B------:R-:W-:-:S03]  /*43990*/  IMAD.WIDE R12, R0, 0x4, R154 ;  /* 0x00000004000c7825 */ /* 0x000fc600078e029a */
[----:B------:R-:W-:Y:S01]  /*439a0*/  LDGSTS.E [R251+0x68008], desc[UR52][R58.64], !P6 ;  /* 0x680080003afb7fae */ /* 0x000fe2000f121874 */
[----:B------:R-:W-:-:S03]  /*439b0*/  IMAD.WIDE R10, R0, 0x4, R212 ;  /* 0x00000004000a7825 */ /* 0x000fc600078e02d4 */
[----:B------:R-:W3:Y:S04]  /*439c0*/  LDL.LU.64 R108, [R1+0xa10] ;  /* 0x000a1000016c7983 */ /* 0x000ee80000300a00 */
[----:B------:R-:W-:Y:S04]  /*439d0*/  LDGSTS.E [R251+0x6800c], desc[UR52][R18.64], !P0 ;  /* 0x6800c00012fb7fae */ /* 0x000fe8000c121874 */
[----:B------:R-:W-:Y:S04]  /*439e0*/  LDGSTS.E [R251+0x6c000], desc[UR52][R16.64], !P2 ;  /* 0x6c00000010fb7fae */ /* 0x000fe8000d121874 */
[----:B------:R-:W-:Y:S04]  /*439f0*/  STL.64 [R1+0x580], R14 ;  /* 0x0005800e01007387 */ /* 0x000fe80000100a00 */
[----:B------:R-:W-:Y:S01]  /*43a00*/  LDGSTS.E [R251+0x6c004], desc[UR52][R14.64], !P3 ;  /* 0x6c0040000efb7fae */ /* 0x000fe2000d921874 */
[----:B------:R-:W-:-:S03]  /*43a10*/  ISETP.GE.U32.AND P3, PT, R245, 0x7ffffc73, PT ;  /* 0x7ffffc73f500780c */ /* 0x000fc60003f66070 */
[----:B------:R-:W-:Y:S01]  /*43a20*/  STL.64 [R1+0x588], R12 ;  /* 0x0005880c01007387 */ /* 0x000fe20000100a00 */
[----:B------:R-:W-:-:S03]  /*43a30*/  IADD3 R245, R9, -0x310, RZ ;  /* 0xfffffcf009f57810 */ /* 0x000fc60007ffe0ff */
[----:B------:R-:W-:Y:S04]  /*43a40*/  LDGSTS.E [R251+0x6c008], desc[UR52][R12.64], !P4 ;  /* 0x6c0080000cfb7fae */ /* 0x000fe8000e121874 */
[----:B------:R1:W-:Y:S04]  /*43a50*/  STL.64 [R1+0x590], R10 ;  /* 0x0005900a01007387 */ /* 0x0003e80000100a00 */
[----:B------:R1:W-:Y:S04]  /*43a60*/  LDGSTS.E [R251+0x6c00c], desc[UR52][R10.64], !P5 ;  /* 0x6c00c0000afb7fae */ /* 0x0003e8000e921874 */
[----:B-1----:R-:W3:Y:S04]  /*43a70*/  LDL.LU.64 R18, [R1+0xa08] ;  /* 0x000a080001127983 */ /* 0x002ee80000300a00 */
[----:B------:R-:W3:Y:S01]  /*43a80*/  LDL.LU.64 R154, [R1+0x940] ;  /* 0x00094000019a7983 */ /* 0x000ee20000300a00 */
[----:B------:R-:W-:-:S03]  /*43a90*/  VIADD R251, R8, 0xfffffcd2 ;  /* 0xfffffcd208fb7836 */ /* 0x000fc60000000000 */
[----:B------:R-:W3:Y:S01]  /*43aa0*/  LDL.LU.64 R212, [R1+0x938] ;  /* 0x0009380001d47983 */ /* 0x000ee20000300a00 */
[----:B------:R-:W-:Y:S01]  /*43ab0*/  ISETP.GE.U32.AND P2, PT, R252, 0x7ffffc74, PT ;  /* 0x7ffffc74fc00780c */ /* 0x000fe20003f46070 */
[----:B------:R-:W1:Y:S01]  /*43ac0*/  LDC R10, c[0x0][0x230] ;  /* 0x00008c00ff0a7b82 */ /* 0x000e620000000800 */
[----:B------:R-:W-:-:S07]  /*43ad0*/  ISETP.GE.U32.AND P4, PT, R5, 0x7ffffc72, PT ;  /* 0x7ffffc720500780c */ /* 0x000fce0003f86070 */
[----:B------:R-:W1:Y:S01]  /*43ae0*/  LDC R11, c[0x0][0x230] ;  /* 0x00008c00ff0b7b82 */ /* 0x000e620000000800 */
[----:B----4-:R-:W-:Y:S01]  /*43af0*/  IMAD.WIDE R8, R0, 0x4, R64 ;  /* 0x0000000400087825 */ /* 0x010fe200078e0240 */
[----:B------:R-:W-:-:S06]  /*43b00*/  ISETP.GE.U32.AND P5, PT, R245, 0x7ffffc71, PT ;  /* 0x7ffffc71f500780c */ /* 0x000fcc0003fa6070 */
[----:B------:R-:W4:Y:S01]  /*43b10*/  LDC R252, c[0x0][0x230] ;  /* 0x00008c00fffc7b82 */ /* 0x000f220000000800 */
[----:B------:R3:W-:Y:S04]  /*43b20*/  STL.64 [R1+0x260], R8 ;  /* 0x0002600801007387 */ /* 0x0007e80000100a00 */
[----:B------:R-:W4:Y:S01]  /*43b30*/  LDL.LU.64 R64, [R1+0x930] ;  /* 0x0009300001407983 */ /* 0x000f220000300a00 */
[----:B------:R-:W-:Y:S02]  /*43b40*/  VIADD R5, R6, 0xfffffcd3 ;  /* 0xfffffcd306057836 */ /* 0x000fe40000000000 */
[----:B------:R-:W1:Y:S01]  /*43b50*/  LDC R6, c[0x0][0x230] ;  /* 0x00008c00ff067b82 */ /* 0x000e620000000800 */
[----:B------:R3:W-:Y:S02]  /*43b60*/  LDGSTS.E [R250+0x60000], desc[UR52][R8.64], !P2 ;  /* 0x6000000008fa7fae */ /* 0x0007e4000d121874 */
[----:B------:R-:W-:Y:S01]  /*43b70*/  ISETP.GE.U32.AND P6, PT, R5, 0x7ffffc54, PT ;  /* 0x7ffffc540500780c */ /* 0x000fe20003fc6070 */
[----:B--2---:R-:W-:-:S05]  /*43b80*/  IMAD.WIDE R12, R0, 0x4, R62 ;  /* 0x00000004000c7825 */ /* 0x004fca00078e023e */
[----:B------:R2:W-:Y:S04]  /*43b90*/  STL.64 [R1+0x268], R12 ;  /* 0x0002680c01007387 */ /* 0x0005e80000100a00 */
[----:B------:R2:W-:Y:S01]  /*43ba0*/  LDGSTS.E [R250+0x60004], desc[UR52][R12.64], !P3 ;  /* 0x600040000cfa7fae */ /* 0x0005e2000d921874 */
[----:B---3--:R-:W-:-:S05]  /*43bb0*/  IMAD.WIDE R8, R0, 0x4, R108 ;  /* 0x0000000400087825 */ /* 0x008fca00078e026c */
[----:B------:R3:W-:Y:S04]  /*43bc0*/  STL.64 [R1+0x270], R8 ;  /* 0x0002700801007387 */ /* 0x0007e80000100a00 */
[----:B------:R3:W-:Y:S04]  /*43bd0*/  LDGSTS.E [R250+0x60008], desc[UR52][R8.64], !P4 ;  /* 0x6000800008fa7fae */ /* 0x0007e8000e121874 */
[----:B------:R-:W4:Y:S04]  /*43be0*/  LDL.LU.64 R152, [R1+0x928] ;  /* 0x0009280001987983 */ /* 0x000f280000300a00 */
[----:B------:R-:W4:Y:S01]  /*43bf0*/  LDL.LU.64 R62, [R1+0x868] ;  /* 0x00086800013e7983 */ /* 0x000f220000300a00 */
[----:B--2---:R-:W-:-:S03]  /*43c00*/  IMAD.WIDE R12, R0, 0x4, R18 ;  /* 0x00000004000c7825 */ /* 0x004fc600078e0212 */
[----:B------:R-:W2:Y:S01]  /*43c10*/  LDL.LU.64 R18, [R1+0x860] ;  /* 0x0008600001127983 */ /* 0x000ea20000300a00 */
[----:B---3--:R-:W-:-:S03]  /*43c20*/  IMAD.WIDE R8, R0, 0x4, R154 ;  /* 0x0000000400087825 */ /* 0x008fc600078e029a */
[----:B------:R3:W-:Y:S04]  /*43c30*/  STL.64 [R1+0x278], R12 ;  /* 0x0002780c01007387 */ /* 0x0007e80000100a00 */
[----:B------:R3:W-:Y:S04]  /*43c40*/  LDGSTS.E [R250+0x6000c], desc[UR52][R12.64], !P5 ;  /* 0x6000c0000cfa7fae */ /* 0x0007e8000e921874 */
[----:B------:R4:W-:Y:S04]  /*43c50*/  STL.64 [R1+0x350], R8 ;  /* 0x0003500801007387 */ /* 0x0009e80000100a00 */
[----:B------:R4:W-:Y:S01]  /*43c60*/  LDGSTS.E [R250+0x64000], desc[UR52][R8.64], !P6 ;  /* 0x6400000008fa7fae */ /* 0x0009e2000f121874 */
[----:B---3--:R-:W-:-:S05]  /*43c70*/  IMAD.WIDE R12, R0, 0x4, R212 ;  /* 0x00000004000c7825 */ /* 0x008fca00078e02d4 */
[----:B------:R3:W-:Y:S01]  /*43c80*/  STL.64 [R1+0x358], R12 ;  /* 0x0003580c01007387 */ /* 0x0007e20000100a00 */
[----:B----4-:R-:W-:-:S05]  /*43c90*/  IMAD.WIDE R8, R0, 0x4, R64 ;  /* 0x0000000400087825 */ /* 0x010fca00078e0240 */
[----:B------:R4:W-:Y:S04]  /*43ca0*/  STL.64 [R1+0x360], R8 ;  /* 0x0003600801007387 */ /* 0x0009e80000100a00 */
[----:B------:R-:W2:Y:S04]  /*43cb0*/  LDL.LU.64 R64, [R1+0x858] ;  /* 0x0008580001407983 */ /* 0x000ea80000300a00 */
[----:B------:R-:W2:Y:S04]  /*43cc0*/  LDL.LU.64 R214, [R1+0x850] ;  /* 0x0008500001d67983 */ /* 0x000ea80000300a00 */
[----:B------:R-:W2:Y:S04]  /*43cd0*/  LDL.LU.64 R16, [R1+0x7c0] ;  /* 0x0007c00001107983 */ /* 0x000ea80000300a00 */
[----:B------:R-:W2:Y:S04]  /*43ce0*/  LDL.LU.64 R108, [R1+0x7b8] ;  /* 0x0007b800016c7983 */ /* 0x000ea80000300a00 */
[----:B------:R-:W2:Y:S04]  /*43cf0*/  LDL.LU.64 R154, [R1+0x7b0] ;  /* 0x0007b000019a7983 */ /* 0x000ea80000300a00 */
[----:B------:R-:W2:Y:S01]  /*43d00*/  LDL.64 R212, [R1+0x7a8] ;  /* 0x0007a80001d47983 */ /* 0x000ea20000100a00 */
[----:B------:R-:W-:Y:S01]  /*43d10*/  VIADD R5, R7, 0xfffffcd1 ;  /* 0xfffffcd107057836 */ /* 0x000fe20000000000 */
[----:B------:R-:W-:Y:S01]  /*43d20*/  ISETP.GE.U32.AND P0, PT, R251, 0x7ffffc53, PT ;  /* 0x7ffffc53fb00780c */ /* 0x000fe20003f06070 */
[----:B------:R-:W-:Y:S01]  /*43d30*/  VIADD R245, R252, 0xfffffcb2 ;  /* 0xfffffcb2fcf57836 */ /* 0x000fe20000000000 */
[----:B------:R-:W3:Y:S02]  /*43d40*/  LDC R251, c[0x0][0x230] ;  /* 0x00008c00fffb7b82 */ /* 0x000ee40000000800 */
[----:B------:R-:W-:-:S02]  /*43d50*/  ISETP.GE.U32.AND P2, PT, R5, 0x7ffffc52, PT ;  /* 0x7ffffc520500780c */ /* 0x000fc40003f46070 */
[----:B------:R-:W-:-:S04]  /*43d60*/  IADD3 R5, R3, -0x330, RZ ;  /* 0xfffffcd003057810 */ /* 0x000fc80007ffe0ff */
[----:B------:R-:W-:Y:S01]  /*43d70*/  ISETP.GE.U32.AND P3, PT, R5, 0x7ffffc51, PT ;  /* 0x7ffffc510500780c */ /* 0x000fe20003f66070 */
[----:B------:R-:W-:Y:S01]  /*43d80*/  VIADD R5, R2, 0xfffffcb3 ;  /* 0xfffffcb302057836 */ /* 0x000fe20000000000 */
[----:B------:R-:W3:Y:S01]  /*43d90*/  LDC R3, c[0x0][0x230] ;  /* 0x00008c00ff037b82 */ /* 0x000ee20000000800 */
[----:B------:R3:W-:Y:S07]  /*43da0*/  LDGSTS.E [R250+0x64004], desc[UR52][R12.64], !P0 ;  /* 0x640040000cfa7fae */ /* 0x0007ee000c121874 */
[----:B------:R-:W3:Y:S01]  /*43db0*/  LDC R2, c[0x0][0x230] ;  /* 0x00008c00ff027b82 */ /* 0x000ee20000000800 */
[----:B------:R-:W-:Y:S01]  /*43dc0*/  ISETP.GE.U32.AND P4, PT, R5, 0x7ffffc34, PT ;  /* 0x7ffffc340500780c */ /* 0x000fe20003f86070 */
[----:B-1----:R-:W-:Y:S01]  /*43dd0*/  VIADD R5, R6, 0xfffffcb1 ;  /* 0xfffffcb106057836 */ /* 0x002fe20000000000 */
[----:B------:R-:W-:Y:S01]  /*43de0*/  ISETP.GE.U32.AND P5, PT, R245, 0x7ffffc33, PT ;  /* 0x7ffffc33f500780c */ /* 0x000fe20003fa6070 */
[----:B------:R4:W-:Y:S03]  /*43df0*/  LDGSTS.E [R250+0x64008], desc[UR52][R8.64], !P2 ;  /* 0x6400800008fa7fae */ /* 0x0009e6000d121874 */
[----:B------:R-:W-:Y:S01]  /*43e00*/  ISETP.GE.U32.AND P6, PT, R5, 0x7ffffc32, PT ;  /* 0x7ffffc320500780c */ /* 0x000fe20003fc6070 */
[----:B------:R-:W-:Y:S01]  /*43e10*/  VIADD R5, R10, 0xfffffc93 ;  /* 0xfffffc930a057836 */ /* 0x000fe20000000000 */
[----:B---3--:R-:W-:Y:S01]  /*43e20*/  IADD3 R245, R251, -0x350, RZ ;  /* 0xfffffcb0fbf57810 */ /* 0x008fe20007ffe0ff */
[----:B------:R-:W1:Y:S03]  /*43e30*/  LDC R7, c[0x0][0x230] ;  /* 0x00008c00ff077b82 */ /* 0x000e660000000800 */
[----:B------:R-:W-:-:S02]  /*43e40*/  ISETP.GE.U32.AND P0, PT, R245, 0x7ffffc31, PT ;  /* 0x7ffffc31f500780c */ /* 0x000fc40003f06070 */
[----:B------:R-:W-:Y:S01]  /*43e50*/  ISETP.GE.U32.AND P2, PT, R5, 0x7ffffc14, PT ;  /* 0x7ffffc140500780c */ /* 0x000fe20003f46070 */
[----:B------:R-:W-:Y:S02]  /*43e60*/  VIADD R5, R3, 0xfffffc92 ;  /* 0xfffffc9203057836 */ /* 0x000fe40000000000 */
[----:B------:R-:W3:Y:S01]  /*43e70*/  LDC R6, c[0x0][0x230] ;  /* 0x00008c00ff067b82 */ /* 0x000ee20000000800 */
[----:B------:R-:W-:-:S07]  /*43e80*/  VIADD R245, R2, 0xfffffc91 ;  /* 0xfffffc9102f57836 */ /* 0x000fce0000000000 */
[----:B------:R-:W3:Y:S08]  /*43e90*/  LDC R252, c[0x0][0x230] ;  /* 0x00008c00fffc7b82 */ /* 0x000ef00000000800 */
[----:B------:R-:W3:Y:S01]  /*43ea0*/  LDC R10, c[0x0][0x230] ;  /* 0x00008c00ff0a7b82 */ /* 0x000ee20000000800 */
[----:B------:R-:W-:-:S04]  /*43eb0*/  IMAD.WIDE R12, R0, 0x4, R152 ;  /* 0x00000004000c7825 */ /* 0x000fc800078e0298 */
[C---:B----4-:R-:W-:Y:S01]  /*43ec0*/  IMAD.WIDE R8, R0.reuse, 0x4, R62 ;  /* 0x0000000400087825 */ /* 0x050fe200078e023e */
[----:B------:R4:W-:Y:S04]  /*43ed0*/  STL.64 [R1+0x368], R12 ;  /* 0x0003680c01007387 */ /* 0x0009e80000100a00 */
[----:B------:R1:W-:Y:S04]  /*43ee0*/  STL.64 [R1+0x498], R8 ;  /* 0x0004980801007387 */ /* 0x0003e80000100a00 */
[----:B------:R4:W-:Y:S04]  /*43ef0*/  LDGSTS.E [R250+0x6400c], desc[UR52][R12.64], !P3 ;  /* 0x6400c0000cfa7fae */ /* 0x0009e8000d921874 */
[----:B------:R1:W-:Y:S01]  /*43f00*/  LDGSTS.E [R250+0x68000], desc[UR52][R8.64], !P4 ;  /* 0x6800000008fa7fae */ /* 0x0003e2000e121874 */
[----:B--2---:R-:W-:-:S04]  /*43f10*/  IMAD.WIDE R2, R0, 0x4, R18 ;  /* 0x0000000400027825 */ /* 0x004fc800078e0212 */
[C---:B------:R-:W-:Y:S01]  /*43f20*/  IMAD.WIDE R64, R0.reuse, 0x4, R64 ;  /* 0x0000000400407825 */ /* 0x040fe200078e0240 */
[----:B------:R2:W-:Y:S03]  /*43f30*/  STL.64 [R1+0x4a0], R2 ;  /* 0x0004a00201007387 */ /* 0x0005e60000100a00 */
[C---:B------:R-:W-:Y:S01]  /*43f40*/  IMAD.WIDE R60, R0.reuse, 0x4, R214 ;  /* 0x00000004003c7825 */ /* 0x040fe200078e02d6 */
[----:B------:R-:W3:Y:S03]  /*43f50*/  LDL.LU.64 R18, [R1+0xa00] ;  /* 0x000a000001127983 */ /* 0x000ee60000300a00 */
[C---:B------:R-:W-:Y:S01]  /*43f60*/  IMAD.WIDE R58, R0.reuse, 0x4, R16 ;  /* 0x00000004003a7825 */ /* 0x040fe200078e0210 */
[----:B------:R-:W3:Y:S03]  /*43f70*/  LDL.LU.64 R62, [R1+0x9f8] ;  /* 0x0009f800013e7983 */ /* 0x000ee60000300a00 */
[C---:B----4-:R-:W-:Y:S01]  /*43f80*/  IMAD.WIDE R12, R0.reuse, 0x4, R212 ;  /* 0x00000004000c7825 */ /* 0x050fe200078e02d4 */
[----:B------:R4:W-:Y:S03]  /*43f90*/  STL.64 [R1+0x4a8], R64 ;  /* 0x0004a84001007387 */ /* 0x0009e60000100a00 */
[C---:B------:R-:W-:Y:S01]  /*43fa0*/  IMAD.WIDE R14, R0.reuse, 0x4, R154 ;  /* 0x00000004000e7825 */ /* 0x040fe200078e029a */
[----:B------:R-:W-:Y:S01]  /*43fb0*/  STL.64 [R1+0x4b0], R60 ;  /* 0x0004b03c01007387 */ /* 0x000fe20000100a00 */
[----:B------:R-:W-:Y:S01]  /*43fc0*/  ISETP.GE.U32.AND P3, PT, R5, 0x7ffffc13, PT ;  /* 0x7ffffc130500780c */ /* 0x000fe20003f66070 */
[----:B-1----:R-:W1:Y:S01]  /*43fd0*/  LDC R9, c[0x0][0x230] ;  /* 0x00008c00ff097b82 */ /* 0x002e620000000800 */
[----:B------:R-:W-:Y:S01]  /*43fe0*/  IMAD.WIDE R16, R0, 0x4, R108 ;  /* 0x0000000400107825 */ /* 0x000fe200078e026c */
[----:B------:R-:W-:Y:S04]  /*43ff0*/  STL.64 [R1+0x598], R58 ;  /* 0x0005983a01007387 */ /* 0x000fe80000100a00 */
[----:B------:R-:W-:Y:S01]  /*44000*/  STL.64 [R1+0x5a0], R16 ;  /* 0x0005a01001007387 */ /* 0x000fe20000100a00 */
[----:B------:R-:W-:Y:S01]  /*44010*/  VIADD R251, R11, 0xfffffcef ;  /* 0xfffffcef0bfb7836 */ /* 0x000fe20000000000 */
[----:B------:R-:W1:Y:S02]  /*44020*/  LDC R8, c[0x0][0x230] ;  /* 0x00008c00ff087b82 */ /* 0x000e640000000800 */
[----:B------:R-:W3:Y:S04]  /*44030*/  LDL.LU.64 R212, [R1+0x9f0] ;  /* 0x0009f00001d47983 */ /* 0x000ee80000300a00 */
[----:B------:R2:W-:Y:S01]  /*44040*/  LDGSTS.E [R250+0x68004], desc[UR52][R2.64], !P5 ;  /* 0x6800400002fa7fae */ /* 0x0005e2000e921874 */
[----:B------:R-:W-:Y:S01]  /*44050*/  IADD3 R5, R7, -0x370, RZ ;  /* 0xfffffc9007057810 */ /* 0x000fe20007ffe0ff */
[----:B------:R-:W1:Y:S02]  /*44060*/  LDC R11, c[0x0][0x230] ;  /* 0x00008c00ff0b7b82 */ /* 0x000e640000000800 */
[----:B------:R1:W-:Y:S04]  /*44070*/  STL.64 [R1+0x5a8], R14 ;  /* 0x0005a80e01007387 */ /* 0x0003e80000100a00 */
[----:B------:R-:W-:Y:S01]  /*44080*/  LDGSTS.E [R250+0x68008], desc[UR52][R64.64], !P6 ;  /* 0x6800800040fa7fae */ /* 0x000fe2000f121874 */
[----:B------:R-:W-:Y:S01]  /*44090*/  ISETP.GE.U32.AND P4, PT, R245, 0x7ffffc12, PT ;  /* 0x7ffffc12f500780c */ /* 0x000fe20003f86070 */
[----:B------:R-:W1:Y:S02]  /*440a0*/  LDC R7, c[0x0][0x230] ;  /* 0x00008c00ff077b82 */ /* 0x000e640000000800 */
[----:B------:R1:W-:Y:S01]  /*440b0*/  STL.64 [R1+0x5b0], R12 ;  /* 0x0005b00c01007387 */ /* 0x0003e20000100a00 */
[----:B------:R-:W-:-:S03]  /*440c0*/  ISETP.GE.U32.AND P5, PT, R5, 0x7ffffc11, PT ;  /* 0x7ffffc110500780c */ /* 0x000fc60003fa6070 */
[----:B------:R-:W-:Y:S02]  /*440d0*/  LDGSTS.E [R250+0x6800c], desc[UR52][R60.64], !P0 ;  /* 0x6800c0003cfa7fae */ /* 0x000fe4000c121874 */
[----:B--2---:R-:W2:Y:S02]  /*440e0*/  LDC R3, c[0x0][0x230] ;  /* 0x00008c00ff037b82 */ /* 0x004ea40000000800 */
[----:B----4-:R-:W4:Y:S04]  /*440f0*/  LDL.LU.64 R64, [R1+0x9e8] ;  /* 0x0009e80001407983 */ /* 0x010f280000300a00 */
[----:B------:R-:W2:Y:S02]  /*44100*/  LDL.LU.64 R108, [R1+0x920] ;  /* 0x00092000016c7983 */ /* 0x000ea40000300a00 */
[----:B------:R-:W2:Y:S02]  /*44110*/  LDC R2, c[0x0][0x230] ;  /* 0x00008c00ff027b82 */ /* 0x000ea40000000800 */
[----:B------:R-:W-:Y:S01]  /*44120*/  LDGSTS.E [R250+0x6c000], desc[UR52][R58.64], !P2 ;  /* 0x6c0000003afa7fae */ /* 0x000fe2000d121874 */
[----:B------:R-:W-:-:S03]  /*44130*/  ISETP.GE.U32.AND P2, PT, R251, 0x7ffffc70, PT ;  /* 0x7ffffc70fb00780c */ /* 0x000fc60003f46070 */
[----:B------:R-:W-:Y:S04]  /*44140*/  LDGSTS.E [R250+0x6c004], desc[UR52][R16.64], !P3 ;  /* 0x6c00400010fa7fae */ /* 0x000fe8000d921874 */
[----:B------:R-:W-:Y:S04]  /*44150*/  LDGSTS.E [R250+0x6c008], desc[UR52][R14.64], !P4 ;  /* 0x6c0080000efa7fae */ /* 0x000fe8000e121874 */
[----:B------:R1:W-:Y:S04]  /*44160*/  LDGSTS.E [R250+0x6c00c], desc[UR52][R12.64], !P5 ;  /* 0x6c00c0000cfa7fae */ /* 0x0003e8000e921874 */
[----:B------:R-:W2:Y:S01]  /*44170*/  LDL.LU.64 R154, [R1+0x918] ;  /* 0x00091800019a7983 */ /* 0x000ea20000300a00 */
[----:B---3--:R-:W-:-:S02]  /*44180*/  VIADD R245, R6, 0xfffffcee ;  /* 0xfffffcee06f57836 */ /* 0x008fc40000000000 */
[----:B------:R-:W-:Y:S01]  /*44190*/  VIADD R5, R252, 0xfffffced ;  /* 0xfffffcedfc057836 */ /* 0x000fe20000000000 */
[----:B------:R-:W3:Y:S02]  /*441a0*/  LDC R6, c[0x0][0x230] ;  /* 0x00008c00ff067b82 */ /* 0x000ee40000000800 */
[----:B------:R-:W-:Y:S02]  /*441b0*/  ISETP.GE.U32.AND P3, PT, R245, 0x7ffffc6f, PT ;  /* 0x7ffffc6ff500780c */ /* 0x000fe40003f66070 */
[----:B------:R-:W-:Y:S01]  /*441c0*/  ISETP.GE.U32.AND P4, PT, R5, 0x7ffffc6e, PT ;  /* 0x7ffffc6e0500780c */ /* 0x000fe20003f86070 */
[C---:B-1----:R-:W-:Y:S02]  /*441d0*/  IMAD.WIDE R250, R0.reuse, 0x4, R18 ;  /* 0x0000000400fa7825 */ /* 0x042fe400078e0212 */
[----:B------:R-:W2:Y:S02]  /*441e0*/  LDL.LU.64 R18, [R1+0x910] ;  /* 0x0009100001127983 */ /* 0x000ea40000300a00 */
[----:B------:R-:W-:-:S02]  /*441f0*/  IMAD.WIDE R14, R0, 0x4, R62 ;  /* 0x00000004000e7825 */ /* 0x000fc400078e023e */
[----:B------:R-:W-:Y:S04]  /*44200*/  STL.64 [R1+0x1288], R250 ;  /* 0x001288fa01007387 */ /* 0x000fe80000100a00 */
[----:B------:R-:W-:Y:S04]  /*44210*/  STL.64 [R1+0x280], R14 ;  /* 0x0002800e01007387 */ /* 0x000fe80000100a00 */
[----:B------:R-:W-:Y:S04]  /*44220*/  LDGSTS.E [R249+0x60000], desc[UR52][R250.64], !P2 ;  /* 0x60000000faf97fae */ /* 0x000fe8000d121874 */
[----:B------:R-:W-:Y:S01]  /*44230*/  LDGSTS.E [R249+0x60004], desc[UR52][R14.64], !P3 ;  /* 0x600040000ef97fae */ /* 0x000fe2000d921874 */
[----:B------:R-:W-:-:S05]  /*44240*/  IMAD.WIDE R12, R0, 0x4, R212 ;  /* 0x00000004000c7825 */ /* 0x000fca00078e02d4 */
[----:B------:R4:W-:Y:S04]  /*44250*/  STL.64 [R1+0x288], R12 ;  /* 0x0002880c01007387 */ /* 0x0009e80000100a00 */
[----:B------:R-:W2:Y:S04]  /*44260*/  LDL.LU.64 R212, [R1+0x908] ;  /* 0x0009080001d47983 */ /* 0x000ea80000300a00 */
[----:B------:R4:W-:Y:S04]  /*44270*/  LDGSTS.E [R249+0x60008], desc[UR52][R12.64], !P4 ;  /* 0x600080000cf97fae */ /* 0x0009e8000e121874 */
[----:B------:R-:W2:Y:S01]  /*44280*/  LDL.LU.64 R214, [R1+0x848] ;  /* 0x0008480001d67983 */ /* 0x000ea20000300a00 */
[----:B----4-:R-:W-:-:S03]  /*44290*/  IMAD.WIDE R12, R0, 0x4, R64 ;  /* 0x00000004000c7825 */ /* 0x010fc600078e0240 */
[----:B------:R-:W4:Y:S01]  /*442a0*/  LDL.LU.64 R64, [R1+0x840] ;  /* 0x0008400001407983 */ /* 0x000f220000300a00 */
[----:B------:R-:W-:Y:S01]  /*442b0*/  IADD3 R245, R10, -0x314, RZ ;  /* 0xfffffcec0af57810 */ /* 0x000fe20007ffe0ff */
[----:B------:R-:W-:Y:S01]  /*442c0*/  VIADD R5, R9, 0xfffffccf ;  /* 0xfffffccf09057836 */ /* 0x000fe20000000000 */
[----:B------:R-:W1:Y:S02]  /*442d0*/  LDC R10, c[0x0][0x230] ;  /* 0x00008c00ff0a7b82 */ /* 0x000e640000000800 */
[----:B------:R-:W-:Y:S02]  /*442e0*/  ISETP.GE.U32.AND P5, PT, R245, 0x7ffffc6d, PT ;  /* 0x7ffffc6df500780c */ /* 0x000fe40003fa6070 */
[----:B------:R-:W-:Y:S01]  /*442f0*/  ISETP.GE.U32.AND P6, PT, R5, 0x7ffffc50, PT ;  /* 0x7ffffc500500780c */ /* 0x000fe20003fc6070 */
[----:B------:R-:W-:Y:S02]  /*44300*/  VIADD R5, R7, 0xfffffccd ;  /* 0xfffffccd07057836 */ /* 0x000fe40000000000 */
[----:B------:R-:W-:Y:S01]  /*44310*/  VIADD R252, R8, 0xfffffcce ;  /* 0xfffffcce08fc7836 */ /* 0x000fe20000000000 */
[----:B------:R-:W1:Y:S01]  /*44320*/  LDC R9, c[0x0][0x230] ;  /* 0x00008c00ff097b82 */ /* 0x000e620000000800 */
[----:B---3--:R-:W-:Y:S01]  /*44330*/  VIADD R245, R6, 0xfffffcae ;  /* 0xfffffcae06f57836 */ /* 0x008fe20000000000 */
[----:B------:R-:W-:Y:S01]  /*44340*/  ISETP.GE.U32.AND P2, PT, R5, 0x7ffffc4e, PT ;  /* 0x7ffffc4e0500780c */ /* 0x000fe20003f46070 */
[----:B--2---:R-:W-:Y:S01]  /*44350*/  IMAD.WIDE R6, R0, 0x4, R108 ;  /* 0x0000000400067825 */ /* 0x004fe200078e026c */
[----:B------:R-:W-:-:S02]  /*44360*/  ISETP.GE.U32.AND P0, PT, R252, 0x7ffffc4f, PT ;  /* 0x7ffffc4ffc00780c */ /* 0x000fc40003f06070 */
[----:B------:R-:W-:Y:S01]  /*44370*/  IADD3 R5, R3, -0x334, RZ ;  /* 0xfffffccc03057810 */ /* 0x000fe20007ffe0ff */
[----:B------:R2:W-:Y:S01]  /*44380*/  STL.64 [R1+0x290], R12 ;  /* 0x0002900c01007387 */ /* 0x0005e20000100a00 */
[----:B------:R-:W3:Y:S02]  /*44390*/  LDC R252, c[0x0][0x230] ;  /* 0x00008c00fffc7b82 */ /* 0x000ee40000000800 */
[----:B------:R-:W-:Y:S01]  /*443a0*/  ISETP.GE.U32.AND P3, PT, R5, 0x7ffffc4d, PT ;  /* 0x7ffffc4d0500780c */ /* 0x000fe20003f66070 */
[----:B------:R-:W-:Y:S01]  /*443b0*/  VIADD R5, R2, 0xfffffcaf ;  /* 0xfffffcaf02057836 */ /* 0x000fe20000000000 */
[----:B------:R2:W-:Y:S01]  /*443c0*/  LDGSTS.E [R249+0x6000c], desc[UR52][R12.64], !P5 ;  /* 0x6000c0000cf97fae */ /* 0x0005e2000e921874 */
[----:B------:R-:W-:-:S03]  /*443d0*/  IMAD.WIDE R14, R0, 0x4, R154 ;  /* 0x00000004000e7825 */ /* 0x000fc600078e029a */
[----:B------:R-:W2:Y:S01]  /*443e0*/  LDC R3, c[0x0][0x230] ;  /* 0x00008c00ff037b82 */ /* 0x000ea20000000800 */
[----:B------:R2:W-:Y:S04]  /*443f0*/  STL.64 [R1+0x370], R6 ;  /* 0x0003700601007387 */ /* 0x0005e80000100a00 */
[----:B------:R2:W-:Y:S03]  /*44400*/  LDGSTS.E [R249+0x64000], desc[UR52][R6.64], !P6 ;  /* 0x6400000006f97fae */ /* 0x0005e6000f121874 */
[----:B------:R-:W2:Y:S01]  /*44410*/  LDC R2, c[0x0][0x230] ;  /* 0x00008c00ff027b82 */ /* 0x000ea20000000800 */
[----:B------:R2:W-:Y:S01]  /*44420*/  STL.64 [R1+0x378], R14 ;  /* 0x0003780e01007387 */ /* 0x0005e20000100a00 */
[----:B------:R-:W-:Y:S01]  /*44430*/  ISETP.GE.U32.AND P4, PT, R5, 0x7ffffc30, PT ;  /* 0x7ffffc300500780c */ /* 0x000fe20003f86070 */
[----:B-1----:R-:W-:-:S02]  /*44440*/  VIADD R5, R9, 0xfffffcad ;  /* 0xfffffcad09057836 */ /* 0x002fc40000000000 */
[----:B------:R1:W-:Y:S01]  /*44450*/  LDGSTS.E [R249+0x64004], desc[UR52][R14.64], !P0 ;  /* 0x640040000ef97fae */ /* 0x0003e2000c121874 */
[----:B------:R-:W-:Y:S02]  /*44460*/  ISETP.GE.U32.AND P5, PT, R245, 0x7ffffc2f, PT ;  /* 0x7ffffc2ff500780c */ /* 0x000fe40003fa6070 */
[----:B------:R-:W-:Y:S01]  /*44470*/  ISETP.GE.U32.AND P6, PT, R5, 0x7ffffc2e, PT ;  /* 0x7ffffc2e0500780c */ /* 0x000fe20003fc6070 */
[----:B------:R-:W-:Y:S01]  /*44480*/  VIADD R5, R10, 0xfffffc8f ;  /* 0xfffffc8f0a057836 */ /* 0x000fe20000000000 */
[----:B---3--:R-:W-:Y:S01]  /*44490*/  IADD3 R245, R252, -0x354, RZ ;  /* 0xfffffcacfcf57810 */ /* 0x008fe20007ffe0ff */
[----:B--2---:R-:W2:Y:S03]  /*444a0*/  LDC R12, c[0x0][0x230] ;  /* 0x00008c00ff0c7b82 */ /* 0x004ea60000000800 */
[----:B------:R-:W-:-:S05]  /*444b0*/  ISETP.GE.U32.AND P0, PT, R245, 0x7ffffc2d, PT ;  /* 0x7ffffc2df500780c */ /* 0x000fca0003f06070 */
[----:B------:R-:W3:Y:S01]  /*444c0*/  LDC R8, c[0x0][0x230] ;  /* 0x00008c00ff087b82 */ /* 0x000ee20000000800 */
[----:B------:R-:W-:-:S07]  /*444d0*/  VIADD R245, R2, 0xfffffc8d ;  /* 0xfffffc8d02f57836 */ /* 0x000fce0000000000 */
[----:B------:R-:W3:Y:S01]  /*444e0*/  LDC R9, c[0x0][0x230] ;  /* 0x00008c00ff097b82 */ /* 0x000ee20000000800 */
[----:B------:R-:W-:-:S07]  /*444f0*/  IMAD.WIDE R6, R0, 0x4, R18 ;  /* 0x0000000400067825 */ /* 0x000fce00078e0212 */
[----:B------:R-:W3:Y:S01]  /*44500*/  LDC R10, c[0x0][0x230] ;  /* 0x00008c00ff0a7b82 */ /* 0x000ee20000000800 */
[----:B------:R1:W-:Y:S04]  /*44510*/  STL.64 [R1+0x380], R6 ;  /* 0x0003800601007387 */ /* 0x0003e80000100a00 */
[----:B------:R-:W3:Y:S04]  /*44520*/  LDL.LU.64 R16, [R1+0x838] ;  /* 0x0008380001107983 */ /* 0x000ee80000300a00 */
[----:B------:R-:W3:Y:S04]  /*44530*/  LDL.LU.64 R62, [R1+0x4d0] ;  /* 0x0004d000013e7983 */ /* 0x000ee80000300a00 */
[----:B------:R-:W3:Y:S04]  /*44540*/  LDL.LU.64 R18, [R1+0x7a0] ;  /* 0x0007a00001127983 */ /* 0x000ee80000300a00 */
[----:B------:R-:W3:Y:S04]  /*44550*/  LDL.LU.64 R108, [R1+0x5c0] ;  /* 0x0005c000016c7983 */ /* 0x000ee80000300a00 */
[----:B------:R-:W3:Y:S04]  /*44560*/  LDL.LU.64 R154, [R1+0x798] ;  /* 0x00079800019a7983 */ /* 0x000ee80000300a00 */
[----:B------:R2:W-:Y:S01]  /*44570*/  LDGSTS.E [R249+0x64008], desc[UR52][R6.64], !P2 ;  /* 0x6400800006f97fae */ /* 0x0005e2000d121874 */
[----:B-1----:R-:W-:-:S03]  /*44580*/  IMAD.WIDE R14, R0, 0x4, R212 ;  /* 0x00000004000e7825 */ /* 0x002fc600078e02d4 */
[----:B------:R-:W3:Y:S01]  /*44590*/  LDL.LU.64 R212, [R1+0x4e8] ;  /* 0x0004e80001d47983 */ /* 0x000ee20000300a00 */
[----:B------:R-:W-:Y:S01]  /*445a0*/  ISETP.GE.U32.AND P2, PT, R5, 0x7ffffc10, PT ;  /* 0x7ffffc100500780c */ /* 0x000fe20003f46070 */
[----:B------:R-:W-:Y:S02]  /*445b0*/  VIADD R5, R3, 0xfffffc8e ;  /* 0xfffffc8e03057836 */ /* 0x000fe40000000000 */
[C---:B--2---:R-:W-:Y:S01]  /*445c0*/  IMAD.WIDE R6, R0.reuse, 0x4, R214 ;  /* 0x0000000400067825 */ /* 0x044fe200078e02d6 */
[----:B------:R-:W-:Y:S04]  /*445d0*/  STL.64 [R1+0x388], R14 ;  /* 0x0003880e01007387 */ /* 0x000fe80000100a00 */
[----:B------:R1:W-:Y:S04]  /*445e0*/  STL.64 [R1+0x4b8], R6 ;  /* 0x0004b80601007387 */ /* 0x0003e80000100a00 */
[----:B------:R-:W-:Y:S01]  /*445f0*/  LDGSTS.E [R249+0x6400c], desc[UR52][R14.64], !P3 ;  /* 0x6400c0000ef97fae */ /* 0x000fe2000d921874 */
[----:B----4-:R-:W-:-:S03]  /*44600*/  IMAD.WIDE R2, R0, 0x4, R64 ;  /* 0x0000000400027825 */ /* 0x010fc600078e0240 */
[----:B------:R1:W-:Y:S04]  /*44610*/  LDGSTS.E [R249+0x68000], desc[UR52][R6.64], !P4 ;  /* 0x6800000006f97fae */ /* 0x0003e8000e121874 */
[----:B------:R2:W-:Y:S04]  /*44620*/  STL.64 [R1+0x4c0], R2 ;  /* 0x0004c00201007387 */ /* 0x0005e80000100a00 */
[----:B------:R-:W4:Y:S04]  /*44630*/  LDL.LU.64 R64, [R1+0x9e0] ;  /* 0x0009e00001407983 */ /* 0x000f280000300a00 */
[----:B------:R2:W-:Y:S01]  /*44640*/  LDGSTS.E [R249+0x68004], desc[UR52][R2.64], !P5 ;  /* 0x6800400002f97fae */ /* 0x0005e2000e921874 */
[----:B------:R-:W-:Y:S01]  /*44650*/  VIADD R252, R12, 0xfffffceb ;  /* 0xfffffceb0cfc7836 */ /* 0x000fe20000000000 */
[----:B------:R-:W-:Y:S01]  /*44660*/  ISETP.GE.U32.AND P3, PT, R5, 0x7ffffc0f, PT ;  /* 0x7ffffc0f0500780c */ /* 0x000fe20003f66070 */
[----:B-1----:R-:W1:Y:S08]  /*44670*/  LDC R7, c[0x0][0x230] ;  /* 0x00008c00ff077b82 */ /* 0x002e700000000800 */
[----:B------:R-:W1:Y:S08]  /*44680*/  LDC R6, c[0x0][0x230] ;  /* 0x00008c00ff067b82 */ /* 0x000e700000000800 */
[----:B--2---:R-:W2:Y:S08]  /*44690*/  LDC R3, c[0x0][0x230] ;  /* 0x00008c00ff037b82 */ /* 0x004eb00000000800 */
[----:B------:R-:W1:Y:S01]  /*446a0*/  LDC R2, c[0x0][0x230] ;  /* 0x00008c00ff027b82 */ /* 0x000e620000000800 */
[----:B------:R-:W-:-:S02]  /*446b0*/  ISETP.GE.U32.AND P4, PT, R245, 0x7ffffc0e, PT ;  /* 0x7ffffc0ef500780c */ /* 0x000fc40003f86070 */
[----:B---3--:R-:W-:Y:S01]  /*446c0*/  IADD3 R5, R8, -0x374, RZ ;  /* 0xfffffc8c08057810 */ /* 0x008fe20007ffe0ff */
[----:B------:R-:W-:-:S03]  /*446d0*/  VIADD R245, R11, 0xfffffcea ;  /* 0xfffffcea0bf57836 */ /* 0x000fc60000000000 */
[----:B------:R-:W-:Y:S01]  /*446e0*/  ISETP.GE.U32.AND P5, PT, R5, 0x7ffffc0d, PT ;  /* 0x7ffffc0d0500780c */ /* 0x000fe20003fa6070 */
[----:B------:R-:W-:Y:S01]  /*446f0*/  VIADD R5, R9, 0xfffffce9 ;  /* 0xfffffce909057836 */ /* 0x000fe20000000000 */
[----:B------:R-:W3:Y:S08]  /*44700*/  LDC R8, c[0x0][0x230] ;  /* 0x00008c00ff087b82 */ /* 0x000ef00000000800 */
[----:B------:R-:W3:Y:S01]  /*44710*/  LDC R9, c[0x0][0x230] ;  /* 0x00008c00ff097b82 */ /* 0x000ee20000000800 */
[----:B------:R-:W-:-:S04]  /*44720*/  IMAD.WIDE R60, R0, 0x4, R16 ;  /* 0x00000004003c7825 */ /* 0x000fc800078e0210 */
[C---:B------:R-:W-:Y:S01]  /*44730*/  IMAD.WIDE R58, R0.reuse, 0x4, R62 ;  /* 0x00000004003a7825 */ /* 0x040fe200078e023e */
[----:B------:R-:W-:Y:S03]  /*44740*/  LDGSTS.E [R249+0x68008], desc[UR52][R60.64], !P6 ;  /* 0x680080003cf97fae */ /* 0x000fe6000f121874 */
[C---:B------:R-:W-:Y:S01]  /*44750*/  IMAD.WIDE R18, R0.reuse, 0x4, R18 ;  /* 0x0000000400127825 */ /* 0x040fe200078e0212 */
[----:B------:R-:W3:Y:S03]  /*44760*/  LDL.LU.64 R62, [R1+0x9d8] ;  /* 0x0009d800013e7983 */ /* 0x000ee60000300a00 */
[C---:B------:R-:W-:Y:S01]  /*44770*/  IMAD.WIDE R16, R0.reuse, 0x4, R108 ;  /* 0x0000000400107825 */ /* 0x040fe200078e026c */
[----:B------:R-:W-:Y:S03]  /*44780*/  STL.64 [R1+0x4c8], R60 ;  /* 0x0004c83c01007387 */ /* 0x000fe60000100a00 */
[C---:B------:R-:W-:Y:S01]  /*44790*/  IMAD.WIDE R14, R0.reuse, 0x4, R154 ;  /* 0x00000004000e7825 */ /* 0x040fe200078e029a */
[----:B------:R-:W-:Y:S04]  /*447a0*/  STL.64 [R1+0x4d0], R58 ;  /* 0x0004d03a01007387 */ /* 0x000fe80000100a00 */
[----:B------:R2:W-:Y:S04]  /*447b0*/  STL.64 [R1+0x5b8], R18 ;  /* 0x0005b81201007387 */ /* 0x0005e80000100a00 */
[----:B------:R-:W-:Y:S04]  /*447c0*/  LDGSTS.E [R249+0x6800c], desc[UR52][R58.64], !P0 ;  /* 0x6800c0003af97fae */ /* 0x000fe8000c121874 */
[----:B------:R-:W-:Y:S01]  /*447d0*/  LDGSTS.E [R249+0x6c000], desc[UR52][R18.64], !P2 ;  /* 0x6c00000012f97fae */ /* 0x000fe2000d121874 */
[----:B------:R-:W-:-:S03]  /*447e0*/  IMAD.WIDE R12, R0, 0x4, R212 ;  /* 0x00000004000c7825 */ /* 0x000fc600078e02d4 */
[----:B------:R-:W-:Y:S04]  /*447f0*/  LDGSTS.E [R249+0x6c004], desc[UR52][R16.64], !P3 ;  /* 0x6c00400010f97fae */ /* 0x000fe8000d921874 */
[----:B------:R-:W3:Y:S04]  /*44800*/  LDL.LU.64 R212, [R1+0x9d0] ;  /* 0x0009d00001d47983 */ /* 0x000ee80000300a00 */
[----:B------:R-:W-:Y:S04]  /*44810*/  STL.64 [R1+0x5c0], R16 ;  /* 0x0005c01001007387 */ /* 0x000fe80000100a00 */
[----:B------:R-:W-:Y:S04]  /*44820*/  STL.64 [R1+0x5c8], R14 ;  /* 0x0005c80e01007387 */ /* 0x000fe80000100a00 */
[----:B------:R4:W-:Y:S04]  /*44830*/  STL.64 [R1+0x5d0], R12 ;  /* 0x0005d00c01007387 */ /* 0x0009e80000100a00 */
[----:B------:R-:W3:Y:S04]  /*44840*/  LDL.LU.64 R108, [R1+0x9c8] ;  /* 0x0009c800016c7983 */ /* 0x000ee80000300a00 */
[----:B------:R-:W3:Y:S01]  /*44850*/  LDL.LU.64 R154, [R1+0x900] ;  /* 0x00090000019a7983 */ /* 0x000ee20000300a00 */
[----:B------:R-:W-:-:S03]  /*44860*/  ISETP.GE.U32.AND P3, PT, R245, 0x7ffffc6b, PT ;  /* 0x7ffffc6bf500780c */ /* 0x000fc60003f66070 */
[----:B--2---:R-:W2:Y:S01]  /*44870*/  LDL.LU.64 R18, [R1+0x8f8] ;  /* 0x0008f80001127983 */ /* 0x004ea20000300a00 */
[----:B------:R-:W-:-:S03]  /*44880*/  VIADD R245, R3, 0xfffffccb ;  /* 0xfffffccb03f57836 */ /* 0x000fc60000000000 */
[----:B------:R-:W-:Y:S01]  /*44890*/  LDGSTS.E [R249+0x6c008], desc[UR52][R14.64], !P4 ;  /* 0x6c0080000ef97fae */ /* 0x000fe2000e121874 */
[----:B------:R-:W-:Y:S01]  /*448a0*/  ISETP.GE.U32.AND P4, PT, R5, 0x7ffffc6a, PT ;  /* 0x7ffffc6a0500780c */ /* 0x000fe20003f86070 */
[----:B-1----:R-:W-:Y:S02]  /*448b0*/  VIADD R5, R2, 0xfffffcca ;  /* 0xfffffcca02057836 */ /* 0x002fe40000000000 */
[----:B----4-:R-:W-:Y:S01]  /*448c0*/  IMAD.WIDE R2, R0, 0x4, R64 ;  /* 0x0000000400027825 */ /* 0x010fe200078e0240 */
[----:B------:R-:W-:Y:S01]  /*448d0*/  ISETP.GE.U32.AND P2, PT, R252, 0x7ffffc6c, PT ;  /* 0x7ffffc6cfc00780c */ /* 0x000fe20003f46070 */
[----:B------:R-:W4:Y:S04]  /*448e0*/  LDL.LU.64 R64, [R1+0x8f0] ;  /* 0x0008f00001407983 */ /* 0x000f280000300a00 */
[----:B------:R1:W-:Y:S01]  /*448f0*/  LDGSTS.E [R249+0x6c00c], desc[UR52][R12.64], !P5 ;  /* 0x6c00c0000cf97fae */ /* 0x0003e2000e921874 */
[----:B------:R-:W-:Y:S01]  /*44900*/  ISETP.GE.U32.AND P6, PT, R245, 0x7ffffc4c, PT ;  /* 0x7ffffc4cf500780c */ /* 0x000fe20003fc6070 */
[----:B------:R-:W-:Y:S01]  /*44910*/  VIADD R245, R10, 0xfffffcc9 ;  /* 0xfffffcc90af57836 */ /* 0x000fe20000000000 */
[----:B------:R-:W-:Y:S01]  /*44920*/  ISETP.GE.U32.AND P0, PT, R5, 0x7ffffc4b, PT ;  /* 0x7ffffc4b0500780c */ /* 0x000fe20003f06070 */
[----:B------:R3:W-:Y:S01]  /*44930*/  STL.64 [R1+0x298], R2 ;  /* 0x0002980201007387 */ /* 0x0007e20000100a00 */
[----:B------:R-:W2:Y:S03]  /*44940*/  LDC R252, c[0x0][0x230] ;  /* 0x00008c00fffc7b82 */ /* 0x000ea60000000800 */
[----:B------:R3:W-:Y:S01]  /*44950*/  LDGSTS.E [R248+0x60000], desc[UR52][R2.64], !P2 ;  /* 0x6000000002f87fae */ /* 0x0007e2000d121874 */
[----:B-1----:R-:W-:-:S04]  /*44960*/  IADD3 R249, R7, -0x318, RZ ;  /* 0xfffffce807f97810 */ /* 0x002fc80007ffe0ff */
[----:B------:R-:W1:Y:S01]  /*44970*/  LDC R12, c[0x0][0x230] ;  /* 0x00008c00ff0c7b82 */ /* 0x000e620000000800 */
[----:B------:R-:W-:Y:S02]  /*44980*/  ISETP.GE.U32.AND P5, PT, R249, 0x7ffffc69, PT ;  /* 0x7ffffc69f900780c */ /* 0x000fe40003fa6070 */
[----:B---3--:R-:W-:-:S05]  /*44990*/  IADD3 R5, R8, -0x338, RZ ;  /* 0xfffffcc808057810 */ /* 0x008fca0007ffe0ff */
[----:B------:R-:W3:Y:S01]  /*449a0*/  LDC R7, c[0x0][0x230] ;  /* 0x00008c00ff077b82 */ /* 0x000ee20000000800 */
[----:B------:R-:W-:-:S04]  /*449b0*/  IMAD.WIDE R10, R0, 0x4, R62 ;  /* 0x00000004000a7825 */ /* 0x000fc800078e023e */
[C---:B------:R-:W-:Y:S01]  /*449c0*/  IMAD.WIDE R2, R0.reuse, 0x4, R212 ;  /* 0x0000000400027825 */ /* 0x040fe200078e02d4 */
[----:B------:R1:W-:Y:S01]  /*449d0*/  STL.64 [R1+0x2a0], R10 ;  /* 0x0002a00a01007387 */ /* 0x0003e20000100a00 */
[----:B------:R-:W-:Y:S01]  /*449e0*/  ISETP.GE.U32.AND P2, PT, R245, 0x7ffffc4a, PT ;  /* 0x7ffffc4af500780c */ /* 0x000fe20003f46070 */
[----:B------:R-:W3:Y:S02]  /*449f0*/  LDC R8, c[0x0][0x230] ;  /* 0x00008c00ff087b82 */ /* 0x000ee40000000800 */
[----:B------:R-:W3:Y:S04]  /*44a00*/  LDL.LU.64 R212, [R1+0x3b0] ;  /* 0x0003b00001d47983 */ /* 0x000ee80000300a00 */
[----:B------:R1:W-:Y:S02]  /*44a10*/  LDGSTS.E [R248+0x60004], desc[UR52][R10.64], !P3 ;  /* 0x600040000af87fae */ /* 0x0003e4000d921874 */
[----:B------:R-:W3:Y:S02]  /*44a20*/  LDC R249, c[0x0][0x230] ;  /* 0x00008c00fff97b82 */ /* 0x000ee40000000800 */
[----:B------:R2:W-:Y:S04]  /*44a30*/  STL.64 [R1+0x2a8], R2 ;  /* 0x0002a80201007387 */ /* 0x0005e80000100a00 */
[----:B------:R2:W-:Y:S01]  /*44a40*/  LDGSTS.E [R248+0x60008], desc[UR52][R2.64], !P4 ;  /* 0x6000800002f87fae */ /* 0x0005e2000e121874 */
[----:B-1----:R-:W-:-:S03]  /*44a50*/  IMAD.WIDE R10, R0, 0x4, R108 ;  /* 0x00000004000a7825 */ /* 0x002fc600078e026c */
[----:B------:R-:W3:Y:S01]  /*44a60*/  LDL.LU.64 R214, [R1+0x830] ;  /* 0x0008300001d67983 */ /* 0x000ee20000300a00 */
[----:B------:R-:W-:Y:S01]  /*44a70*/  ISETP.GE.U32.AND P3, PT, R5, 0x7ffffc49, PT ;  /* 0x7ffffc490500780c */ /* 0x000fe20003f66070 */
[----:B------:R-:W-:Y:S02]  /*44a80*/  VIADD R5, R6, 0xfffffcab ;  /* 0xfffffcab06057836 */ /* 0x000fe40000000000 */
[----:B------:R-:W3:Y:S01]  /*44a90*/  LDL.LU.64 R16, [R1+0x828] ;  /* 0x0008280001107983 */ /* 0x000ee20000300a00 */
[----:B------:R-:W1:Y:S01]  /*44aa0*/  LDC R6, c[0x0][0x230] ;  /* 0x00008c00ff067b82 */ /* 0x000e620000000800 */
[----:B--2---:R-:W-:Y:S02]  /*44ab0*/  IMAD.WIDE R2, R0, 0x4, R154 ;  /* 0x0000000400027825 */ /* 0x004fe400078e029a */
[----:B------:R2:W-:Y:S04]  /*44ac0*/  STL.64 [R1+0x2b0], R10 ;  /* 0x0002b00a01007387 */ /* 0x0005e80000100a00 */
[----:B------:R2:W-:Y:S04]  /*44ad0*/  LDGSTS.E [R248+0x6000c], desc[UR52][R10.64], !P5 ;  /* 0x6000c0000af87fae */ /* 0x0005e8000e921874 */
[----:B------:R2:W-:Y:S04]  /*44ae0*/  STL.64 [R1+0x390], R2 ;  /* 0x0003900201007387 */ /* 0x0005e80000100a00 */
[----:B------:R2:W-:Y:S01]  /*44af0*/  LDGSTS.E [R248+0x64000], desc[UR52][R2.64], !P6 ;  /* 0x6400000002f87fae */ /* 0x0005e2000f121874 */
[----:B------:R-:W-:Y:S01]  /*44b00*/  ISETP.GE.U32.AND P4, PT, R5, 0x7ffffc2c, PT ;  /* 0x7ffffc2c0500780c */ /* 0x000fe20003f86070 */
[----:B------:R-:W-:-:S02]  /*44b10*/  VIADD R5, R12, 0xfffffca9 ;  /* 0xfffffca90c057836 */ /* 0x000fc40000000000 */
[C---:B----4-:R-:W-:Y:S01]  /*44b20*/  IMAD.WIDE R12, R0.reuse, 0x4, R64 ;  /* 0x00000004000c7825 */ /* 0x050fe200078e0240 */
[----:B--2---:R-:W2:Y:S03]  /*44b30*/  LDC R10, c[0x0][0x230] ;  /* 0x00008c00ff0a7b82 */ /* 0x004ea60000000800 */
[----:B------:R-:W-:-:S05]  /*44b40*/  IMAD.WIDE R2, R0, 0x4, R18 ;  /* 0x0000000400027825 */ /* 0x000fca00078e0212 */
[----:B------:R4:W-:Y:S04]  /*44b50*/  STL.64 [R1+0x3a0], R2 ;  /* 0x0003a00201007387 */ /* 0x0009e80000100a00 */
[----:B------:R-:W2:Y:S04]  /*44b60*/  LDL.LU.64 R62, [R1+0x820] ;  /* 0x00082000013e7983 */ /* 0x000ea80000300a00 */
[----:B------:R-:W2:Y:S04]  /*44b70*/  LDL.LU.64 R18, [R1+0x818] ;  /* 0x0008180001127983 */ /* 0x000ea80000300a00 */
[----:B------:R-:W-:Y:S04]  /*44b80*/  STL.64 [R1+0x3a8], R12 ;  /* 0x0003a80c01007387 */ /* 0x000fe80000100a00 */
[----:B------:R-:W2:Y:S01]  /*44b90*/  LDL.LU.64 R64, [R1+0x790] ;  /* 0x0007900001407983 */ /* 0x000ea20000300a00 */
[----:B------:R-:W-:Y:S01]  /*44ba0*/  VIADD R245, R252, 0xfffffcaa ;  /* 0xfffffcaafcf57836 */ /* 0x000fe20000000000 */
[----:B------:R-:W-:Y:S01]  /*44bb0*/  ISETP.GE.U32.AND P6, PT, R5, 0x7ffffc2a, PT ;  /* 0x7ffffc2a0500780c */ /* 0x000fe20003fc6070 */
[----:B------:R-:W2:Y:S01]  /*44bc0*/  LDC R252, c[0x0][0x230] ;  /* 0x00008c00fffc7b82 */ /* 0x000ea20000000800 */
[----:B------:R4:W-:Y:S02]  /*44bd0*/  LDGSTS.E [R248+0x64004], desc[UR52][R2.64], !P0 ;  /* 0x6400400002f87fae */ /* 0x0009e4000c121874 */
[----:B------:R-:W-:-:S02]  /*44be0*/  ISETP.GE.U32.AND P5, PT, R245, 0x7ffffc2b, PT ;  /* 0x7ffffc2bf500780c */ /* 0x000fc40003fa6070 */
[----:B------:R-:W2:Y:S01]  /*44bf0*/  LDL.LU.64 R108, [R1+0x5e0] ;  /* 0x0005e000016c7983 */ /* 0x000ea20000300a00 */
[----:B------:R-:W-:Y:S01]  /*44c00*/  IADD3 R245, R9, -0x358, RZ ;  /* 0xfffffca809f57810 */ /* 0x000fe20007ffe0ff */
[----:B---3--:R-:W-:Y:S01]  /*44c10*/  VIADD R5, R7, 0xfffffc8b ;  /* 0xfffffc8b07057836 */ /* 0x008fe20000000000 */
[----:B------:R-:W3:Y:S01]  /*44c20*/  LDC R9, c[0x0][0x230] ;  /* 0x00008c00ff097b82 */ /* 0x000ee20000000800 */
[----:B------:R-:W3:Y:S01]  /*44c30*/  LDL.LU.64 R154, [R1+0x788] ;  /* 0x00078800019a7983 */ /* 0x000ee20000300a00 */
[----:B------:R-:W-:Y:S01]  /*44c40*/  ISETP.GE.U32.AND P0, PT, R245, 0x7ffffc29, PT ;  /* 0x7ffffc29f500780c */ /* 0x000fe20003f06070 */
[----:B-1----:R-:W-:Y:S02]  /*44c50*/  VIADD R245, R6, 0xfffffc8a ;  /* 0xfffffc8a06f57836 */ /* 0x002fe40000000000 */
[----:B------:R-:W-:Y:S01]  /*44c60*/  LDGSTS.E [R248+0x64008], desc[UR52][R12.64], !P2 ;  /* 0x640080000cf87fae */ /* 0x000fe2000d121874 */
[----:B----4-:R-:W-:-:S05]  /*44c70*/  IMAD.WIDE R2, R0, 0x4, R212 ;  /* 0x0000000400027825 */ /* 0x010fca00078e02d4 */
[----:B------:R1:W-:Y:S04]  /*44c80*/  STL.64 [R1+0x3b0], R2 ;  /* 0x0003b00201007387 */ /* 0x0003e80000100a00 */
[----:B------:R-:W4:Y:S04]  /*44c90*/  LDL.LU.64 R212, [R1+0x780] ;  /* 0x0007800001d47983 */ /* 0x000f280000300a00 */
[----:B------:R1:W-:Y:S01]  /*44ca0*/  LDGSTS.E [R248+0x6400c], desc[UR52][R2.64], !P3 ;  /* 0x6400c00002f87fae */ /* 0x0003e2000d921874 */
[----:B------:R-:W-:-:S04]  /*44cb0*/  IMAD.WIDE R6, R0, 0x4, R214 ;  /* 0x0000000400067825 */ /* 0x000fc800078e02d6 */
[C---:B-1----:R-:W-:Y:S01]  /*44cc0*/  IMAD.WIDE R2, R0.reuse, 0x4, R16 ;  /* 0x0000000400027825 */ /* 0x042fe200078e0210 */
[----:B------:R1:W-:Y:S04]  /*44cd0*/  STL.64 [R1+0x4d8], R6 ;  /* 0x0004d80601007387 */ /* 0x0003e80000100a00 */
[----:B------:R3:W-:Y:S01]  /*44ce0*/  STL.64 [R1+0x4e0], R2 ;  /* 0x0004e00201007387 */ /* 0x0007e20000100a00 */
[----:B--2---:R-:W-:-:S03]  /*44cf0*/  IMAD.WIDE R60, R0, 0x4, R62 ;  /* 0x00000004003c7825 */ /* 0x004fc600078e023e */
[----:B------:R1:W-:Y:S01]  /*44d00*/  LDGSTS.E [R248+0x68000], desc[UR52][R6.64], !P4 ;  /* 0x6800000006f87fae */ /* 0x0003e2000e121874 */
[C---:B------:R-:W-:Y:S01]  /*44d10*/  IMAD.WIDE R58, R0.reuse, 0x4, R18 ;  /* 0x00000004003a7825 */ /* 0x040fe200078e0212 */
[----:B------:R-:W-:Y:S02]  /*44d20*/  ISETP.GE.U32.AND P2, PT, R5, 0x7ffffc0c, PT ;  /* 0x7ffffc0c0500780c */ /* 0x000fe40003f46070 */
[----:B------:R-:W2:Y:S04]  /*44d30*/  LDL.LU.64 R18, [R1+0x9c0] ;  /* 0x0009c00001127983 */ /* 0x000ea80000300a00 */
[----:B------:R-:W-:Y:S01]  /*44d40*/  STL.64 [R1+0x4e8], R60 ;  /* 0x0004e83c01007387 */ /* 0x000fe20000100a00 */
[----:B------:R-:W-:Y:S01]  /*44d50*/  IMAD.WIDE R16, R0, 0x4, R64 ;  /* 0x0000000400107825 */ /* 0x000fe200078e0240 */
[----:B-1----:R-:W1:Y:S02]  /*44d60*/  LDC R7, c[0x0][0x230] ;  /* 0x00008c00ff077b82 */ /* 0x002e640000000800 */
[----:B------:R-:W2:Y:S01]  /*44d70*/  LDL.LU.64 R64, [R1+0x9b8] ;  /* 0x0009b80001407983 */ /* 0x000ea20000300a00 */
[----:B------:R-:W-:-:S03]  /*44d80*/  VIADD R5, R8, 0xfffffc89 ;  /* 0xfffffc8908057836 */ /* 0x000fc60000000000 */
[----:B------:R3:W-:Y:S02]  /*44d90*/  LDGSTS.E [R248+0x68004], desc[UR52][R2.64], !P5 ;  /* 0x6800400002f87fae */ /* 0x0007e4000e921874 */
[----:B------:R-:W4:Y:S01]  /*44da0*/  LDC R6, c[0x0][0x230] ;  /* 0x00008c00ff067b82 */ /* 0x000f220000000800 */
[----:B------:R-:W-:Y:S02]  /*44db0*/  ISETP.GE.U32.AND P4, PT, R5, 0x7ffffc0a, PT ;  /* 0x7ffffc0a0500780c */ /* 0x000fe40003f86070 */
[----:B------:R-:W-:Y:S01]  /*44dc0*/  ISETP.GE.U32.AND P3, PT, R245, 0x7ffffc0b, PT ;  /* 0x7ffffc0bf500780c */ /* 0x000fe20003f66070 */
[----:B------:R-:W-:Y:S01]  /*44dd0*/  IMAD.WIDE R14, R0, 0x4, R108 ;  /* 0x00000004000e7825 */ /* 0x000fe200078e026c */
[----:B------:R-:W-:Y:S01]  /*44de0*/  IADD3 R5, R252, -0x378, RZ ;  /* 0xfffffc88fc057810 */ /* 0x000fe20007ffe0ff */
[----:B------:R-:W-:Y:S02]  /*44df0*/  STL.64 [R1+0x4f0], R58 ;  /* 0x0004f03a01007387 */ /* 0x000fe40000100a00 */
[----:B---3--:R-:W-:Y:S01]  /*44e00*/  IMAD.WIDE R12, R0, 0x4, R154 ;  /* 0x00000004000c7825 */ /* 0x008fe200078e029a */
[----:B------:R-:W3:Y:S01]  /*44e10*/  LDC R3, c[0x0][0x230] ;  /* 0x00008c00ff037b82 */ /* 0x000ee20000000800 */
[----:B------:R-:W-:Y:S01]  /*44e20*/  ISETP.GE.U32.AND P5, PT, R5, 0x7ffffc09, PT ;  /* 0x7ffffc090500780c */ /* 0x000fe20003fa6070 */
[----:B------:R-:W-:Y:S06]  /*44e30*/  LDGSTS.E [R248+0x68008], desc[UR52][R60.64], !P6 ;  /* 0x680080003cf87fae */ /* 0x000fec000f121874 */
[----:B------:R-:W3:Y:S01]  /*44e40*/  LDC R2, c[0x0][0x230] ;  /* 0x00008c00ff027b82 */ /* 0x000ee20000000800 */
[----:B------:R-:W-:Y:S01]  /*44e50*/  VIADD R245, R10, 0xfffffce7 ;  /* 0xfffffce70af57836 */ /* 0x000fe20000000000 */
[----:B------:R4:W-:Y:S01]  /*44e60*/  STL.64 [R1+0x5d8], R16 ;  /* 0x0005d81001007387 */ /* 0x0009e20000100a00 */
[----:B------:R-:W-:-:S03]  /*44e70*/  VIADD R5, R249, 0xfffffce6 ;  /* 0xfffffce6f9057836 */ /* 0x000fc60000000000 */
[----:B------:R-:W-:Y:S02]  /*44e80*/  STL.64 [R1+0x5e0], R14 ;  /* 0x0005e00e01007387 */ /* 0x000fe40000100a00 */
[----:B------:R-:W2:Y:S02]  /*44e90*/  LDC R8, c[0x0][0x230] ;  /* 0x00008c00ff087b82 */ /* 0x000ea40000000800 */
[----:B------:R-:W-:Y:S04]  /*44ea0*/  LDGSTS.E [R248+0x6800c], desc[UR52][R58.64], !P0 ;  /* 0x6800c0003af87fae */ /* 0x000fe8000c121874 */
[----:B------:R-:W-:Y:S02]  /*44eb0*/  STL.64 [R1+0x5e8], R12 ;  /* 0x0005e80c01007387 */ /* 0x000fe40000100a00 */
[----:B------:R-:W2:Y:S02]  /*44ec0*/  LDC R252, c[0x0][0x230] ;  /* 0x00008c00fffc7b82 */ /* 0x000ea40000000800 */
[----:B------:R-:W-:Y:S01]  /*44ed0*/  LDGSTS.E [R248+0x6c000], desc[UR52][R16.64], !P2 ;  /* 0x6c00000010f87fae */ /* 0x000fe2000d121874 */
[----:B------:R-:W-:-:S03]  /*44ee0*/  ISETP.GE.U32.AND P2, PT, R5, 0x7ffffc67, PT ;  /* 0x7ffffc670500780c */ /* 0x000fc60003f46070 */
[----:B------:R-:W-:Y:S01]  /*44ef0*/  LDGSTS.E [R248+0x6c004], desc[UR52][R14.64], !P3 ;  /* 0x6c0040000ef87fae */ /* 0x000fe2000d921874 */
[----:B------:R-:W-:Y:S01]  /*44f00*/  ISETP.GE.U32.AND P3, PT, R245, 0x7ffffc68, PT ;  /* 0x7ffffc68f500780c */ /* 0x000fe20003f66070 */
[----:B------:R-:W-:Y:S01]  /*44f10*/  VIADD R245, R9, 0xfffffce5 ;  /* 0xfffffce509f57836 */ /* 0x000fe20000000000 */
[----:B-1----:R-:W-:Y:S01]  /*44f20*/  IADD3 R5, R7, -0x31c, RZ ;  /* 0xfffffce407057810 */ /* 0x002fe20007ffe0ff */
[----:B------:R-:W-:Y:S01]  /*44f30*/  LDGSTS.E [R248+0x6c008], desc[UR52][R12.64], !P4 ;  /* 0x6c0080000cf87fae */ /* 0x000fe2000e121874 */
[----:B------:R-:W1:Y:S02]  /*44f40*/  LDC R7, c[0x0][0x230] ;  /* 0x00008c00ff077b82 */ /* 0x000e640000000800 */
[----:B------:R-:W-:Y:S01]  /*44f50*/  ISETP.GE.U32.AND P6, PT, R245, 0x7ffffc66, PT ;  /* 0x7ffffc66f500780c */ /* 0x000fe20003fc6070 */
[----:B---3--:R-:W-:Y:S02]  /*44f60*/  VIADD R245, R2, 0xfffffcc5 ;  /* 0xfffffcc502f57836 */ /* 0x008fe40000000000 */
[----:B----4-:R-:W-:-:S05]  /*44f70*/  IMAD.WIDE R10, R0, 0x4, R212 ;  /* 0x00000004000a7825 */ /* 0x010fca00078e02d4 */
[----:B------:R3:W-:Y:S04]  /*44f80*/  STL.64 [R1+0x5f0], R10 ;  /* 0x0005f00a01007387 */ /* 0x0007e80000100a00 */
[----:B------:R-:W4:Y:S04]  /*44f90*/  LDL.LU.64 R214, [R1+0x9b0] ;  /* 0x0009b00001d67983 */ /* 0x000f280000300a00 */
[----:B------:R-:W4:Y:S04]  /*44fa0*/  LDL.LU.64 R16, [R1+0x9a8] ;  /* 0x0009a80001107983 */ /* 0x000f280000300a00 */
[----:B------:R1:W-:Y:S01]  /*44fb0*/  LDGSTS.E [R248+0x6c00c], desc[UR52][R10.64], !P5 ;  /* 0x6c00c0000af87fae */ /* 0x0003e2000e921874 */
[----:B------:R-:W-:Y:S01]  /*44fc0*/  ISETP.GE.U32.AND P5, PT, R5, 0x7ffffc65, PT ;  /* 0x7ffffc650500780c */ /* 0x000fe20003fa6070 */
[----:B------:R-:W-:-:S02]  /*44fd0*/  VIADD R5, R3, 0xfffffcc6 ;  /* 0xfffffcc603057836 */ /* 0x000fc40000000000 */
[----:B------:R-:W4:Y:S04]  /*44fe0*/  LDL.LU.64 R62, [R1+0x8e8] ;  /* 0x0008e800013e7983 */ /* 0x000f280000300a00 */
[----:B------:R-:W4:Y:S01]  /*44ff0*/  LDL.LU.64 R108, [R1+0x8e0] ;  /* 0x0008e000016c7983 */ /* 0x000f220000300a00 */
[----:B-1----:R-:W-:-:S03]  /*45000*/  VIADD R248, R6, 0xfffffcc7 ;  /* 0xfffffcc706f87836 */ /* 0x002fc60000000000 */
[----:B------:R-:W4:Y:S01]  /*45010*/  LDL.LU.64 R154, [R1+0x8d8] ;  /* 0x0008d800019a7983 */ /* 0x000f220000300a00 */
[----:B---3--:R-:W1:Y:S01]  /*45020*/  LDC R11, c[0x0][0x230] ;  /* 0x00008c00ff0b7b82 */ /* 0x008e620000000800 */
[----:B------:R-:W-:Y:S02]  /*45030*/  ISETP.GE.U32.AND P0, PT, R248, 0x7ffffc48, PT ;  /* 0x7ffffc48f800780c */ /* 0x000fe40003f06070 */
[----:B------:R-:W3:Y:S05]  /*45040*/  LDL.LU.64 R212, [R1+0x8d0] ;  /* 0x0008d00001d47983 */ /* 0x000eea0000300a00 */
[----:B------:R-:W4:Y:S08]  /*45050*/  LDC R6, c[0x0][0x230] ;  /* 0x00008c00ff067b82 */ /* 0x000f300000000800 */
[----:B------:R-:W3:Y:S01]  /*45060*/  LDC R10, c[0x0][0x230] ;  /* 0x00008c00ff0a7b82 */ /* 0x000ee20000000800 */
[----:B--2---:R-:W-:-:S04]  /*45070*/  IMAD.WIDE R248, R0, 0x4, R18 ;  /* 0x0000000400f87825 */ /* 0x004fc800078e0212 */
[----:B------:R-:W-:Y:S01]  /*45080*/  IMAD.WIDE R2, R0, 0x4, R64 ;  /* 0x0000000400027825 */ /* 0x000fe200078e0240 */
[----:B------:R-:W-:Y:S01]  /*45090*/  ISETP.GE.U32.AND P4, PT, R5, 0x7ffffc47, PT ;  /* 0x7ffffc470500780c */ /* 0x000fe20003f86070 */
[----:B------:R-:W-:Y:S04]  /*450a0*/  LDGSTS.E [R247+0x60000], desc[UR52][R248.64], !P3 ;  /* 0x60000000f8f77fae */ /* 0x000fe8000d921874 */
[----:B------:R2:W-:Y:S04]  /*450b0*/  STL.64 [R1+0x2b8], R2 ;  /* 0x0002b80201007387 */ /* 0x0005e80000100a00 */
[----:B------:R-:W-:Y:S04]  /*450c0*/  STL.64 [R1+0x1290], R248 ;  /* 0x001290f801007387 */ /* 0x000fe80000100a00 */
[----:B------:R-:W3:Y:S01]  /*450d0*/  LDL.LU.64 R64, [R1+0x810] ;  /* 0x0008100001407983 */ /* 0x000ee20000300a00 */
[----:B------:R-:W-:-:S03]  /*450e0*/  IADD3 R5, R8, -0x33c, RZ ;  /* 0xfffffcc408057810 */ /* 0x000fc60007ffe0ff */
[----:B------:R-:W3:Y:S01]  /*450f0*/  LDL.LU.64 R18, [R1+0x808] ;  /* 0x0008080001127983 */ /* 0x000ee20000300a00 */
[----:B------:R-:W-:Y:S01]  /*45100*/  ISETP.GE.U32.AND P3, PT, R245, 0x7ffffc46, PT ;  /* 0x7ffffc46f500780c */ /* 0x000fe20003f66070 */
[----:B------:R-:W-:Y:S02]  /*45110*/  VIADD R245, R252, 0xfffffca7 ;  /* 0xfffffca7fcf57836 */ /* 0x000fe40000000000 */
[----:B------:R2:W-:Y:S01]  /*45120*/  LDGSTS.E [R247+0x60004], desc[UR52][R2.64], !P2 ;  /* 0x6000400002f77fae */ /* 0x0005e2000d121874 */
[----:B------:R-:W-:Y:S01]  /*45130*/  ISETP.GE.U32.AND P2, PT, R5, 0x7ffffc45, PT ;  /* 0x7ffffc450500780c */ /* 0x000fe20003f46070 */
[----:B-1----:R-:W-:Y:S01]  /*45140*/  VIADD R5, R11, 0xfffffca6 ;  /* 0xfffffca60b057836 */ /* 0x002fe20000000000 */
[----:B------:R-:W1:Y:S08]  /*45150*/  LDC R252, c[0x0][0x230] ;  /* 0x00008c00fffc7b82 */ /* 0x000e700000000800 */
[----:B--2---:R-:W2:Y:S08]  /*45160*/  LDC R3, c[0x0][0x230] ;  /* 0x00008c00ff037b82 */ /* 0x004eb00000000800 */
[----:B------:R-:W1:Y:S01]  /*45170*/  LDC R2, c[0x0][0x230] ;  /* 0x00008c00ff027b82 */ /* 0x000e620000000800 */
[----:B----4-:R-:W-:-:S04]  /*45180*/  IMAD.WIDE R12, R0, 0x4, R214 ;  /* 0x00000004000c7825 */ /* 0x010fc800078e02d6 */
[----:B------:R-:W-:Y:S01]  /*45190*/  IMAD.WIDE R8, R0, 0x4, R16 ;  /* 0x0000000400087825 */ /* 0x000fe200078e0210 */
[----:B------:R4:W-:Y:S04]  /*451a0*/  STL.64 [R1+0x2c0], R12 ;  /* 0x0002c00c01007387 */ /* 0x0009e80000100a00 */
[----:B------:R4:W-:Y:S01]  /*451b0*/  LDGSTS.E [R247+0x60008], desc[UR52][R12.64], !P6 ;  /* 0x600080000cf77fae */ /* 0x0009e2000f121874 */
[----:B------:R-:W-:-:S03]  /*451c0*/  ISETP.GE.U32.AND P6, PT, R245, 0x7ffffc28, PT ;  /* 0x7ffffc28f500780c */ /* 0x000fc60003fc6070 */
[----:B------:R2:W-:Y:S01]  /*451d0*/  STL.64 [R1+0x2c8], R8 ;  /* 0x0002c80801007387 */ /* 0x0005e20000100a00 */
[----:B------:R-:W-:-:S03]  /*451e0*/  IADD3 R245, R6, -0x35c, RZ ;  /* 0xfffffca406f57810 */ /* 0x000fc60007ffe0ff */
[----:B------:R2:W-:Y:S01]  /*451f0*/  LDGSTS.E [R247+0x6000c], desc[UR52][R8.64], !P5 ;  /* 0x6000c00008f77fae */ /* 0x0005e2000e921874 */
[----:B------:R-:W-:Y:S01]  /*45200*/  ISETP.GE.U32.AND P5, PT, R5, 0x7ffffc27, PT ;  /* 0x7ffffc270500780c */ /* 0x000fe20003fa6070 */
[----:B----4-:R-:W-:-:S04]  /*45210*/  IMAD.WIDE R12, R0, 0x4, R62 ;  /* 0x00000004000c7825 */ /* 0x010fc800078e023e */
[----:B------:R-:W-:Y:S02]  /*45220*/  VIADD R5, R7, 0xfffffca5 ;  /* 0xfffffca507057836 */ /* 0x000fe40000000000 */
[C---:B--2---:R-:W-:Y:S01]  /*45230*/  IMAD.WIDE R8, R0.reuse, 0x4, R108 ;  /* 0x0000000400087825 */ /* 0x044fe200078e026c */
[----:B------:R2:W-:Y:S03]  /*45240*/  STL.64 [R1+0x3b8], R12 ;  /* 0x0003b80c01007387 */ /* 0x0005e60000100a00 */
[C---:B------:R-:W-:Y:S01]  /*45250*/  IMAD.WIDE R6, R0.reuse, 0x4, R154 ;  /* 0x0000000400067825 */ /* 0x040fe200078e029a */
[----:B------:R2:W-:Y:S04]  /*45260*/  LDGSTS.E [R247+0x64000], desc[UR52][R12.64], !P0 ;  /* 0x640000000cf77fae */ /* 0x0005e8000c121874 */
[----:B------:R3:W-:Y:S04]  /*45270*/  STL.64 [R1+0x3c0], R8 ;  /* 0x0003c00801007387 */ /* 0x0007e80000100a00 */
[----:B------:R3:W-:Y:S04]  /*45280*/  LDGSTS.E [R247+0x64004], desc[UR52][R8.64], !P4 ;  /* 0x6400400008f77fae */ /* 0x0007e8000e121874 */
[----:B------:R4:W-:Y:S01]  /*45290*/  STL.64 [R1+0x3d0], R6 ;  /* 0x0003d00601007387 */ /* 0x0009e20000100a00 */
[----:B--2---:R-:W2:Y:S03]  /*452a0*/  LDC R12, c[0x0][0x230] ;  /* 0x00008c00ff0c7b82 */ /* 0x004ea60000000800 */
[----:B------:R4:W-:Y:S01]  /*452b0*/  LDGSTS.E [R247+0x64008], desc[UR52][R6.64], !P3 ;  /* 0x6400800006f77fae */ /* 0x0009e2000d921874 */
[----:B---3--:R-:W-:-:S03]  /*452c0*/  IMAD.WIDE R8, R0, 0x4, R212 ;  /* 0x0000000400087825 */ /* 0x008fc600078e02d4 */
[----:B------:R-:W3:Y:S01]  /*452d0*/  LDL.LU.64 R214, [R1+0x708] ;  /* 0x0007080001d67983 */ /* 0x000ee20000300a00 */
[----:B------:R-:W2:Y:S03]  /*452e0*/  LDC R213, c[0x0][0x230] ;  /* 0x00008c00ffd57b82 */ /* 0x000ea60000000800 */
[----:B------:R-:W-:Y:S01]  /*452f0*/  STL.64 [R1+0x3e0], R8 ;  /* 0x0003e00801007387 */ /* 0x000fe20000100a00 */
[----:B------:R-:W-:-:S04]  /*45300*/  ISETP.GE.U32.AND P0, PT, R5, 0x7ffffc26, PT ;  /* 0x7ffffc260500780c */ /* 0x000fc80003f06070 */
[----:B------:R-:W3:Y:S01]  /*45310*/  LDC R13, c[0x0][0x230] ;  /* 0x00008c00ff0d7b82 */ /* 0x000ee20000000800 */
[----:B----4-:R-:W-:Y:S01]  /*45320*/  IMAD.WIDE R6, R0, 0x4, R64 ;  /* 0x0000000400067825 */ /* 0x010fe200078e0240 */
[----:B------:R-:W-:Y:S01]  /*45330*/  ISETP.GE.U32.AND P4, PT, R245, 0x7ffffc25, PT ;  /* 0x7ffffc25f500780c */ /* 0x000fe20003f86070 */
[----:B------:R-:W4:Y:S04]  /*45340*/  LDL.LU.64 R64, [R1+0x700] ;  /* 0x0007000001407983 */ /* 0x000f280000300a00 */
[----:B------:R-:W4:Y:S04]  /*45350*/  LDL.LU.64 R108, [R1+0x670] ;  /* 0x00067000016c7983 */ /* 0x000f280000300a00 */
[----:B------:R-:W-:Y:S04]  /*45360*/  STL.64 [R1+0x4f8], R6 ;  /* 0x0004f80601007387 */ /* 0x000fe80000100a00 */
[----:B------:R-:W4:Y:S01]  /*45370*/  LDL.LU.64 R62, [R1+0x630] ;  /* 0x00063000013e7983 */ /* 0x000f220000300a00 */
[----:B------:R-:W-:-:S02]  /*45380*/  VIADD R5, R10, 0xfffffc87 ;  /* 0xfffffc870a057836 */ /* 0x000fc40000000000 */
[----:B-1----:R-:W-:Y:S01]  /*45390*/  VIADD R245, R2, 0xfffffc85 ;  /* 0xfffffc8502f57836 */ /* 0x002fe20000000000 */
[----:B------:R-:W-:Y:S02]  /*453a0*/  LDGSTS.E [R247+0x6400c], desc[UR52][R8.64], !P2 ;  /* 0x6400c00008f77fae */ /* 0x000fe4000d121874 */
[----:B------:R-:W-:Y:S01]  /*453b0*/  ISETP.GE.U32.AND P3, PT, R5, 0x7ffffc08, PT ;  /* 0x7ffffc080500780c */ /* 0x000fe20003f66070 */
[----:B------:R-:W-:Y:S01]  /*453c0*/  VIADD R5, R3, 0xfffffc86 ;  /* 0xfffffc8603057836 */ /* 0x000fe20000000000 */
[----:B------:R-:W-:Y:S01]  /*453d0*/  LDGSTS.E [R247+0x68000], desc[UR52][R6.64], !P6 ;  /* 0x6800000006f77fae */ /* 0x000fe2000f121874 */
[----:B------:R-:W-:-:S03]  /*453e0*/  IMAD.WIDE R2, R0, 0x4, R18 ;  /* 0x0000000400027825 */ /* 0x000fc600078e0212 */
[----:B------:R-:W-:Y:S01]  /*453f0*/  ISETP.GE.U32.AND P2, PT, R5, 0x7ffffc07, PT ;  /* 0x7ffffc070500780c */ /* 0x000fe20003f46070 */
[----:B--2---:R-:W-:Y:S01]  /*45400*/  VIADD R213, R213, 0x7f ;  /* 0x0000007fd5d57836 */ /* 0x004fe20000000000 */
[----:B------:R-:W-:Y:S01]  /*45410*/  IADD3 R5, R252, -0x37c, RZ ;  /* 0xfffffc84fc057810 */ /* 0x000fe20007ffe0ff */
[----:B------:R1:W-:Y:S01]  /*45420*/  STL.64 [R1+0x500], R2 ;  /* 0x0005000201007387 */ /* 0x0003e20000100a00 */
[----:B---3--:R-:W-:-:S03]  /*45430*/  IMAD.WIDE R104, R0, 0x4, R214 ;  /* 0x0000000400687825 */ /* 0x008fc600078e02d6 */
[----:B------:R2:W-:Y:S01]  /*45440*/  LDGSTS.E [R247+0x68004], desc[UR52][R2.64], !P5 ;  /* 0x6800400002f77fae */ /* 0x0005e2000e921874 */
[----:B------:R-:W-:Y:S01]  /*45450*/  ISETP.GE.U32.AND P5, PT, R5, 0x7ffffc05, PT ;  /* 0x7ffffc050500780c */ /* 0x000fe20003fa6070 */
[----:B------:R-:W3:Y:S02]  /*45460*/  LDC R18, c[0x0][0x230] ;  /* 0x00008c00ff127b82 */ /* 0x000ee40000000800 */
[----:B------:R-:W2:Y:S01]  /*45470*/  LDL.LU.64 R16, [R1+0x600] ;  /* 0x0006000001107983 */ /* 0x000ea20000300a00 */
[----:B------:R-:W-:-:S03]  /*45480*/  SEL R5, RZ, 0x4, P1 ;  /* 0x00000004ff057807 */ /* 0x000fc60000800000 */
[----:B------:R-:W3:Y:S01]  /*45490*/  LDL.LU.64 R14, [R1+0x520] ;  /* 0x00052000010e7983 */ /* 0x000ee20000300a00 */
[----:B------:R-:W-:Y:S01]  /*454a0*/  ISETP.GT.AND P1, PT, R213, 0x37f, PT ;  /* 0x0000037fd500780c */ /* 0x000fe20003f24270 */
[----:B------:R-:W4:Y:S02]  /*454b0*/  LDC R19, c[0x0][0x230] ;  /* 0x00008c00ff137b82 */ /* 0x000f240000000800 */
[----:B-1----:R-:W3:Y:S04]  /*454c0*/  LDL.LU.64 R2, [R1+0x400] ;  /* 0x0004000001027983 */ /* 0x002ee80000300a00 */
[----:B------:R-:W3:Y:S01]  /*454d0*/  LDL.LU.64 R6, [R1+0x508] ;  /* 0x0005080001067983 */ /* 0x000ee20000300a00 */
[----:B----4-:R-:W-:-:S04]  /*454e0*/  IMAD.WIDE R60, R0, 0x4, R108 ;  /* 0x00000004003c7825 */ /* 0x010fc800078e026c */
[C---:B------:R-:W-:Y:S01]  /*454f0*/  IMAD.WIDE R58, R0.reuse, 0x4, R62 ;  /* 0x00000004003a7825 */ /* 0x040fe200078e023e */
[----:B------:R-:W4:Y:S01]  /*45500*/  LDL.LU.64 R212, [R1+0xad0] ;  /* 0x000ad00001d47983 */ /* 0x000f220000300a00 */
[----:B------:R-:W-:Y:S01]  /*45510*/  ISETP.GE.U32.AND P6, PT, R245, 0x7ffffc06, PT ;  /* 0x7ffffc06f500780c */ /* 0x000fe20003fc6070 */
[----:B------:R-:W1:Y:S02]  /*45520*/  LDC R252, c[0x0][0x230] ;  /* 0x00008c00fffc7b82 */ /* 0x000e640000000800 */
[----:B------:R-:W4:Y:S04]  /*45530*/  LDL.LU.64 R154, [R1+0xac8] ;  /* 0x000ac800019a7983 */ /* 0x000f280000300a00 */
[----:B------:R-:W4:Y:S02]  /*45540*/  LDL.64 R10, [R1+0x728] ;  /* 0x00072800010a7983 */ /* 0x000f240000100a00 */
[----:B------:R-:W1:Y:S02]  /*45550*/  LDC R245, c[0x0][0x230] ;  /* 0x00008c00fff57b82 */ /* 0x000e640000000800 */
        /* <DEDUP_REMOVED lines=12> */
[----:B------:R-:W-:-:S05]  /*45620*/  IMAD.WIDE R64, R0, 0x4, R64 ;  /* 0x0000000400407825 */ /* 0x000fca00078e0240 */
[----:B------:R-:W-:Y:S04]  /*45630*/  STL.64 [R1+0x2d8], R64 ;  /* 0x0002d84001007387 */ /* 0x000fe80000100a00 */
[----:B------:R-:W-:Y:S04]  /*45640*/  STL.64 [R1+0x2e0], R60 ;  /* 0x0002e03c01007387 */ /* 0x000fe80000100a00 */
[----:B------:R-:W-:Y:S01]  /*45650*/  STL.64 [R1+0x2e8], R58 ;  /* 0x0002e83a01007387 */ /* 0x000fe20000100a00 */
[----:B-1----:R-:W-:Y:S01]  /*45660*/  VIADD R245, R245, 0xfffffce3 ;  /* 0xfffffce3f5f57836 */ /* 0x002fe20000000000 */
[----:B------:R-:W-:-:S04]  /*45670*/  SEL R5, R5, RZ, P1 ;  /* 0x000000ff05057207 */ /* 0x000fc80000800000 */
[----:B------:R-:W-:Y:S01]  /*45680*/  ISETP.NE.U32.AND P1, PT, R5, RZ, PT ;  /* 0x000000ff0500720c */ /* 0x000fe20003f25070 */
[----:B------:R-:W-:Y:S02]  /*45690*/  VIADD R5, R19, 0xfffffce2 ;  /* 0xfffffce213057836 */ /* 0x000fe40000000000 */
[----:B------:R-:W1:Y:S01]  /*456a0*/  LDC R19, c[0x0][0x230] ;  /* 0x00008c00ff137b82 */ /* 0x000e620000000800 */
[----:B--2---:R-:W-:-:S04]  /*456b0*/  IMAD.WIDE R16, R0, 0x4, R16 ;  /* 0x0000000400107825 */ /* 0x004fc800078e0210 */
[C---:B---3--:R-:W-:Y:S01]  /*456c0*/  IMAD.WIDE R14, R0.reuse, 0x4, R14 ;  /* 0x00000004000e7825 */ /* 0x048fe200078e020e */
[----:B------:R-:W-:Y:S03]  /*456d0*/  STL.64 [R1+0x3e8], R16 ;  /* 0x0003e81001007387 */ /* 0x000fe60000100a00 */
[C---:B------:R-:W-:Y:S01]  /*456e0*/  IMAD.WIDE R2, R0.reuse, 0x4, R2 ;  /* 0x0000000400027825 */ /* 0x040fe200078e0202 */
[----:B------:R-:W-:Y:S03]  /*456f0*/  STL.64 [R1+0x3f8], R14 ;  /* 0x0003f80e01007387 */ /* 0x000fe60000100a00 */
[C---:B------:R-:W-:Y:S01]  /*45700*/  IMAD.WIDE R6, R0.reuse, 0x4, R6 ;  /* 0x0000000400067825 */ /* 0x040fe200078e0206 */
[----:B------:R-:W-:Y:S03]  /*45710*/  STL.64 [R1+0x400], R2 ;  /* 0x0004000201007387 */ /* 0x000fe60000100a00 */
[----:B----4-:R-:W-:-:S04]  /*45720*/  IMAD.WIDE R212, R0, 0x4, R212 ;  /* 0x0000000400d47825 */ /* 0x010fc800078e02d4 */
[C---:B------:R-:W-:Y:S01]  /*45730*/  IMAD.WIDE R154, R0.reuse, 0x4, R154 ;  /* 0x00000004009a7825 */ /* 0x040fe200078e029a */
[----:B------:R-:W-:Y:S04]  /*45740*/  STL.64 [R1+0x508], R212 ;  /* 0x000508d401007387 */ /* 0x000fe80000100a00 */
[----:B------:R-:W-:Y:S01]  /*45750*/  STL.64 [R1+0x408], R6 ;  /* 0x0004080601007387 */ /* 0x000fe20000100a00 */
[----:B------:R-:W-:-:S04]  /*45760*/  IMAD.WIDE R10, R0, 0x4, R10 ;  /* 0x00000004000a7825 */ /* 0x000fc800078e020a */
[C---:B------:R-:W-:Y:S01]  /*45770*/  IMAD.WIDE R248, R0.reuse, 0x4, R248 ;  /* 0x0000000400f87825 */ /* 0x040fe200078e02f8 */
[----:B------:R-:W-:Y:S04]  /*45780*/  STL.64 [R1+0x510], R154 ;  /* 0x0005109a01007387 */ /* 0x000fe80000100a00 */
[----:B------:R2:W-:Y:S01]  /*45790*/  STL.64 [R1+0x528], R248 ;  /* 0x000528f801007387 */ /* 0x0005e20000100a00 */
[----:B------:R-:W-:-:S04]  /*457a0*/  IMAD.WIDE R8, R0, 0x4, R8 ;  /* 0x0000000400087825 */ /* 0x000fc800078e0208 */
[C---:B------:R-:W-:Y:S01]  /*457b0*/  IMAD.WIDE R152, R0.reuse, 0x4, R152 ;  /* 0x0000000400987825 */ /* 0x040fe200078e0298 */
[----:B------:R-:W-:Y:S03]  /*457c0*/  STL.64 [R1+0x518], R10 ;  /* 0x0005180a01007387 */ /* 0x000fe60000100a00 */
[C---:B------:R-:W-:Y:S01]  /*457d0*/  IMAD.WIDE R150, R0.reuse, 0x4, R150 ;  /* 0x0000000400967825 */ /* 0x040fe200078e0296 */
[----:B------:R-:W-:Y:S03]  /*457e0*/  LDGSTS.E [R247+0x68008], desc[UR52][R212.64], !P0 ;  /* 0x68008000d4f77fae */ /* 0x000fe6000c121874 */
[C---:B--2---:R-:W-:Y:S01]  /*457f0*/  IMAD.WIDE R248, R0.reuse, 0x4, R250 ;  /* 0x0000000400f87825 */ /* 0x044fe200078e02fa */
[----:B------:R-:W-:Y:S03]  /*45800*/  LDGSTS.E [R247+0x6800c], desc[UR52][R154.64], !P4 ;  /* 0x6800c0009af77fae */ /* 0x000fe6000e121874 */
        /* <DEDUP_REMOVED lines=9> */
[----:B------:R-:W-:Y:S03]  /*458a0*/  LDGSTS.E [R247+0x6c000], desc[UR52][R152.64], !P3 ;  /* 0x6c00000098f77fae */ /* 0x000fe6000d921874 */
[----:B------:R-:W-:Y:S01]  /*458b0*/  IMAD.WIDE R214, R0, 0x4, R214 ;  /* 0x0000000400d67825 */ /* 0x000fe200078e02d6 */
[----:B------:R-:W-:Y:S01]  /*458c0*/  STL.64 [R1+0x618], R242 ;  /* 0x000618f201007387 */ /* 0x000fe20000100a00 */
[----:B------:R-:W-:-:S02]  /*458d0*/  IADD3 R0, R18, -0x31f, RZ ;  /* 0xfffffce112007810 */ /* 0x000fc40007ffe0ff */
[----:B------:R-:W-:Y:S01]  /*458e0*/  ISETP.GE.U32.AND P3, PT, R5, 0x7ffffc63, PT ;  /* 0x7ffffc630500780c */ /* 0x000fe20003f66070 */
[----:B------:R-:W-:Y:S01]  /*458f0*/  LDGSTS.E [R247+0x6c004], desc[UR52][R150.64], !P2 ;  /* 0x6c00400096f77fae */ /* 0x000fe2000d121874 */
[----:B------:R-:W-:Y:S01]  /*45900*/  ISETP.GE.U32.AND P2, PT, R245, 0x7ffffc64, PT ;  /* 0x7ffffc64f500780c */ /* 0x000fe20003f46070 */
[----:B------:R-:W2:Y:S02]  /*45910*/  LDC R18, c[0x0][0x230] ;  /* 0x00008c00ff127b82 */ /* 0x000ea40000000800 */
[----:B------:R-:W-:Y:S01]  /*45920*/  STL.64 [R1+0x608], R108 ;  /* 0x0006086c01007387 */ /* 0x000fe20000100a00 */
[----:B------:R-:W-:-:S03]  /*45930*/  ISETP.GE.U32.AND P4, PT, R0, 0x7ffffc62, PT ;  /* 0x7ffffc620000780c */ /* 0x000fc60003f86070 */
[----:B------:R-:W-:Y:S01]  /*45940*/  STL.64 [R1+0x620], R218 ;  /* 0x000620da01007387 */ /* 0x000fe20000100a00 */
[----:B------:R-:W-:-:S03]  /*45950*/  VIADD R0, R12, 0xfffffcc2 ;  /* 0xfffffcc20c007836 */ /* 0x000fc60000000000 */
[----:B------:R-:W-:Y:S01]  /*45960*/  LDGSTS.E [R247+0x6c008], desc[UR52][R108.64], !P6 ;  /* 0x6c0080006cf77fae */ /* 0x000fe2000f121874 */
[----:B------:R-:W-:-:S03]  /*45970*/  VIADD R245, R13, 0xfffffce0 ;  /* 0xfffffce00df57836 */ /* 0x000fc60000000000 */
[----:B------:R3:W-:Y:S01]  /*45980*/  STL.64 [R1+0x610], R62 ;  /* 0x0006103e01007387 */ /* 0x0007e20000100a00 */
[----:B------:R-:W-:Y:S01]  /*45990*/  VIADD R5, R107, 0xfffffcc3 ;  /* 0xfffffcc36b057836 */ /* 0x000fe20000000000 */
[----:B------:R-:W-:Y:S01]  /*459a0*/  ISETP.GE.U32.AND P0, PT, R0, 0x7ffffc43, PT ;  /* 0x7ffffc430000780c */ /* 0x000fe20003f06070 */
[----:B------:R-:W4:Y:S01]  /*459b0*/  LDC R13, c[0x0][0x230] ;  /* 0x00008c00ff0d7b82 */ /* 0x000f220000000800 */
[----:B------:R3:W-:Y:S01]  /*459c0*/  LDGSTS.E [R247+0x6c00c], desc[UR52][R62.64], !P5 ;  /* 0x6c00c0003ef77fae */ /* 0x0007e2000e921874 */
[----:B------:R-:W-:Y:S02]  /*459d0*/  IADD3 R0, R252, -0x33f, RZ ;  /* 0xfffffcc1fc007810 */ /* 0x000fe40007ffe0ff */
[----:B------:R-:W-:Y:S01]  /*459e0*/  ISETP.GE.U32.AND P5, PT, R245, 0x7ffffc61, PT ;  /* 0x7ffffc61f500780c */ /* 0x000fe20003fa6070 */
[----:B------:R-:W-:Y:S03]  /*459f0*/  LDGSTS.E [R246+0x60000], desc[UR52][R104.64], !P2 ;  /* 0x6000000068f67fae */ /* 0x000fe6000d121874 */
[----:B------:R-:W4:Y:S08]  /*45a00*/  LDC R12, c[0x0][0x230] ;  /* 0x00008c00ff0c7b82 */ /* 0x000f300000000800 */
[----:B---3--:R-:W3:Y:S08]  /*45a10*/  LDC R62, c[0x0][0x230] ;  /* 0x00008c00ff3e7b82 */ /* 0x008ef00000000800 */
[----:B------:R-:W1:Y:S01]  /*45a20*/  LDC R63, c[0x0][0x230] ;  /* 0x00008c00ff3f7b82 */ /* 0x000e620000000800 */
[----:B------:R-:W-:-:S02]  /*45a30*/  ISETP.GE.U32.AND P6, PT, R5, 0x7ffffc44, PT ;  /* 0x7ffffc440500780c */ /* 0x000fc40003fc6070 */
[----:B------:R-:W-:Y:S01]  /*45a40*/  ISETP.GE.U32.AND P2, PT, R0, 0x7ffffc42, PT ;  /* 0x7ffffc420000780c */ /* 0x000fe20003f46070 */
[----:B------:R4:W-:Y:S01]  /*45a50*/  STL.64 [R1+0x628], R216 ;  /* 0x000628d801007387 */ /* 0x0009e20000100a00 */
[----:B------:R-:W-:-:S03]  /*45a60*/  VIADD R5, R106, 0xfffffcc0 ;  /* 0xfffffcc06a057836 */ /* 0x000fc60000000000 */
[----:B------:R4:W-:Y:S01]  /*45a70*/  STL.64 [R1+0x630], R214 ;  /* 0x000630d601007387 */ /* 0x0009e20000100a00 */
[----:B------:R-:W4:Y:S03]  /*45a80*/  LDC R245, c[0x0][0x230] ;  /* 0x00008c00fff57b82 */ /* 0x000f260000000800 */
[----:B------:R-:W4:Y:S04]  /*45a90*/  LDL.LU.64 R154, [R1+0x730] ;  /* 0x00073000019a7983 */ /* 0x000f280000300a00 */
[----:B------:R-:W4:Y:S01]  /*45aa0*/  LDL.LU.64 R212, [R1+0x650] ;  /* 0x0006500001d47983 */ /* 0x000f220000300a00 */
[----:B------:R-:W-:Y:S01]  /*45ab0*/  IMAD.WIDE R226, R4, 0x4, R226 ;  /* 0x0000000404e27825 */ /* 0x000fe200078e02e2 */
[----:B------:R-:W4:Y:S02]  /*45ac0*/  LDC R247, c[0x0][0x230] ;  /* 0x00008c00fff77b82 */ /* 0x000f240000000800 */
[----:B------:R-:W-:Y:S01]  /*45ad0*/  LDGSTS.E [R246+0x60004], desc[UR52][R64.64], !P3 ;  /* 0x6000400040f67fae */ /* 0x000fe2000d921874 */
[----:B------:R-:W-:-:S03]  /*45ae0*/  ISETP.GE.U32.AND P3, PT, R5, 0x7ffffc41, PT ;  /* 0x7ffffc410500780c */ /* 0x000fc60003f66070 */
[----:B------:R-:W-:Y:S01]  /*45af0*/  LDGSTS.E [R246+0x60008], desc[UR52][R60.64], !P4 ;  /* 0x600080003cf67fae */ /* 0x000fe2000e121874 */
[----:B---3--:R-:W-:-:S03]  /*45b00*/  VIADD R5, R62, 0xfffffca2 ;  /* 0xfffffca23e057836 */ /* 0x008fc60000000000 */
[----:B------:R-:W-:Y:S01]  /*45b10*/  LDGSTS.E [R246+0x6000c], desc[UR52][R58.64], !P5 ;  /* 0x6000c0003af67fae */ /* 0x000fe2000e921874 */
[----:B-1----:R-:W-:-:S03]  /*45b20*/  VIADD R0, R63, 0xfffffca3 ;  /* 0xfffffca33f007836 */ /* 0x002fc60000000000 */
[----:B------:R-:W-:Y:S04]  /*45b30*/  LDGSTS.E [R246+0x64000], desc[UR52][R16.64], !P6 ;  /* 0x6400000010f67fae */ /* 0x000fe8000f121874 */
[----:B------:R-:W-:Y:S04]  /*45b40*/  LDGSTS.E [R246+0x64004], desc[UR52][R14.64], !P0 ;  /* 0x640040000ef67fae */ /* 0x000fe8000c121874 */
[----:B------:R-:W-:Y:S04]  /*45b50*/  LDGSTS.E [R246+0x64008], desc[UR52][R2.64], !P2 ;  /* 0x6400800002f67fae */ /* 0x000fe8000d121874 */
[----:B------:R-:W3:Y:S01]  /*45b60*/  LDL.LU.64 R242, [R1+0x450] ;  /* 0x0004500001f27983 */ /* 0x000ee20000300a00 */
[----:B------:R-:W-:Y:S01]  /*45b70*/  ISETP.GE.U32.AND P5, PT, R5, 0x7ffffc23, PT ;  /* 0x7ffffc230500780c */ /* 0x000fe20003fa6070 */
[----:B--2---:R-:W-:Y:S01]  /*45b80*/  VIADD R5, R18, 0xfffffca0 ;  /* 0xfffffca012057836 */ /* 0x004fe20000000000 */
[----:B------:R-:W-:Y:S01]  /*45b90*/  ISETP.GE.U32.AND P4, PT, R0, 0x7ffffc24, PT ;  /* 0x7ffffc240000780c */ /* 0x000fe20003f86070 */
[----:B------:R1:W-:Y:S04]  /*45ba0*/  LDGSTS.E [R246+0x6400c], desc[UR52][R6.64], !P3 ;  /* 0x6400c00006f67fae */ /* 0x0003e8000d921874 */
[----:B------:R-:W2:Y:S04]  /*45bb0*/  LDL.LU.64 R2, [R1+0x190] ;  /* 0x0001900001027983 */ /* 0x000ea80000300a00 */
[----:B------:R-:W2:Y:S01]  /*45bc0*/  LDL.LU.64 R16, [R1+0xc0] ;  /* 0x0000c00001107983 */ /* 0x000ea20000300a00 */
[----:B------:R-:W-:-:S03]  /*45bd0*/  IADD3 R0, R19, -0x35f, RZ ;  /* 0xfffffca113007810 */ /* 0x000fc60007ffe0ff */
[----:B------:R-:W2:Y:S01]  /*45be0*/  LDL.LU.64 R62, [R1+0xb8] ;  /* 0x0000b800013e7983 */ /* 0x000ea20000300a00 */
[----:B------:R-:W-:-:S03]  /*45bf0*/  ISETP.GE.U32.AND P6, PT, R0, 0x7ffffc22, PT ;  /* 0x7ffffc220000780c */ /* 0x000fc60003fc6070 */
[----:B------:R-:W2:Y:S01]  /*45c00*/  LDL.LU.64 R108, [R1+0xb0] ;  /* 0x0000b000016c7983 */ /* 0x000ea20000300a00 */
[----:B------:R-:W-:Y:S01]  /*45c10*/  ISETP.GE.U32.AND P0, PT, R5, 0x7ffffc21, PT ;  /* 0x7ffffc210500780c */ /* 0x000fe20003f06070 */
[----:B----4-:R-:W-:Y:S02]  /*45c20*/  VIADD R0, R13, 0xfffffc83 ;  /* 0xfffffc830d007836 */ /* 0x010fe40000000000 */
[----:B------:R-:W-:Y:S01]  /*45c30*/  VIADD R5, R12, 0xfffffc82 ;  /* 0xfffffc820c057836 */ /* 0x000fe20000000000 */
        /* <DEDUP_REMOVED lines=10> */
[----:B-1----:R-:W-:-:S03]  /*45ce0*/  VIADD R6, R245, 0xfffffc80 ;  /* 0xfffffc80f5067836 */ /* 0x002fc60000000000 */
[----:B------:R-:W4:Y:S04]  /*45cf0*/  LDL.LU.64 R214, [R1+0x6d8] ;  /* 0x0006d80001d67983 */ /* 0x000f280000300a00 */
[----:B------:R-:W-:Y:S04]  /*45d00*/  STL [R1+0x1440], R244 ;  /* 0x001440f401007387 */ /* 0x000fe80000100800 */
[----:B------:R-:W4:Y:S04]  /*45d10*/  LDL.LU.64 R18, [R1+0x438] ;  /* 0x0004380001127983 */ /* 0x000f280000300a00 */
[----:B------:R-:W-:Y:S04]  /*45d20*/  LDGSTS.E [R246+0x68000], desc[UR52][R10.64], !P4 ;  /* 0x680000000af67fae */ /* 0x000fe8000e121874 */
[----:B------:R-:W4:Y:S04]  /*45d30*/  LDL.LU.64 R64, [R1+0x178] ;  /* 0x0001780001407983 */ /* 0x000f280000300a00 */
[----:B------:R1:W-:Y:S01]  /*45d40*/  LDGSTS.E [R246+0x68004], desc[UR52][R8.64], !P5 ;  /* 0x6800400008f67fae */ /* 0x0003e2000e921874 */
[----:B------:R-:W-:Y:S01]  /*45d50*/  ISETP.GE.U32.AND P5, PT, R6, 0x7ffffc01, PT ;  /* 0x7ffffc010600780c */ /* 0x000fe20003fa6070 */
[----:B-1----:R-:W-:-:S02]  /*45d60*/  IMAD.WIDE R8, R4, 0x4, R154 ;  /* 0x0000000404087825 */ /* 0x002fc400078e029a */
[----:B------:R-:W4:Y:S02]  /*45d70*/  LDL.LU.64 R154, [R1+0x80] ;  /* 0x00008000019a7983 */ /* 0x000f240000300a00 */
[C---:B------:R-:W-:Y:S02]  /*45d80*/  IMAD.WIDE R6, R4.reuse, 0x4, R212 ;  /* 0x0000000404067825 */ /* 0x040fe400078e02d4 */
[----:B------:R-:W-:Y:S04]  /*45d90*/  STL.64 [R1+0x638], R8 ;  /* 0x0006380801007387 */ /* 0x000fe80000100a00 */
[----:B------:R-:W4:Y:S04]  /*45da0*/  LDL.LU.64 R212, [R1+0x78] ;  /* 0x0000780001d47983 */ /* 0x000f280000300a00 */
[----:B------:R3:W-:Y:S02]  /*45db0*/  STL.64 [R1+0x640], R6 ;  /* 0x0006400601007387 */ /* 0x0007e40000100a00 */
[----:B---3--:R-:W-:-:S04]  /*45dc0*/  IMAD.WIDE R6, R4, 0x4, R242 ;  /* 0x0000000404067825 */ /* 0x008fc800078e02f2 */
[C---:B--2---:R-:W-:Y:S01]  /*45dd0*/  IMAD.WIDE R8, R4.reuse, 0x4, R2 ;  /* 0x0000000404087825 */ /* 0x044fe200078e0202 */
[----:B------:R1:W-:Y:S03]  /*45de0*/  STL.64 [R1+0x450], R6 ;  /* 0x0004500601007387 */ /* 0x0003e60000100a00 */
[C---:B------:R-:W-:Y:S01]  /*45df0*/  IMAD.WIDE R2, R4.reuse, 0x4, R16 ;  /* 0x0000000404027825 */ /* 0x040fe200078e0210 */
[----:B------:R-:W-:Y:S04]  /*45e00*/  STL.64 [R1+0x648], R8 ;  /* 0x0006480801007387 */ /* 0x000fe80000100a00 */
[----:B------:R-:W2:Y:S01]  /*45e10*/  LDL.LU.64 R16, [R1+0x70] ;  /* 0x0000700001107983 */ /* 0x000ea20000300a00 */
[----:B-1----:R-:W-:-:S03]  /*45e20*/  IMAD.WIDE R6, R4, 0x4, R62 ;  /* 0x0000000404067825 */ /* 0x002fc600078e023e */
[----:B------:R1:W-:Y:S04]  /*45e30*/  STL.64 [R1+0x650], R2 ;  /* 0x0006500201007387 */ /* 0x0003e80000100a00 */
[----:B------:R3:W-:Y:S01]  /*45e40*/  STL.64 [R1+0x658], R6 ;  /* 0x0006580601007387 */ /* 0x0007e20000100a00 */
[----:B----4-:R-:W-:-:S03]  /*45e50*/  IMAD.WIDE R10, R4, 0x4, R12 ;  /* 0x00000004040a7825 */ /* 0x010fc600078e020c */
[----:B------:R-:W4:Y:S01]  /*45e60*/  LDL.LU.64 R62, [R1+0x68] ;  /* 0x00006800013e7983 */ /* 0x000f220000300a00 */
[----:B-1----:R-:W-:-:S03]  /*45e70*/  IMAD.WIDE R2, R4, 0x4, R108 ;  /* 0x0000000404027825 */ /* 0x002fc600078e026c */
[----:B------:R-:W4:Y:S01]  /*45e80*/  LDL.LU.64 R108, [R1+0xb18] ;  /* 0x000b1800016c7983 */ /* 0x000f220000300a00 */
[----:B---3--:R-:W-:-:S03]  /*45e90*/  IMAD.WIDE R6, R4, 0x4, R58 ;  /* 0x0000000404067825 */ /* 0x008fc600078e023a */
[----:B------:R1:W-:Y:S04]  /*45ea0*/  STL.64 [R1+0x660], R2 ;  /* 0x0006600201007387 */ /* 0x0003e80000100a00 */
[----:B------:R-:W-:Y:S04]  /*45eb0*/  STL.64 [R1+0x670], R10 ;  /* 0x0006700a01007387 */ /* 0x000fe80000100a00 */
[----:B------:R3:W-:Y:S01]  /*45ec0*/  STL.64 [R1+0x678], R6 ;  /* 0x0006780601007387 */ /* 0x0007e20000100a00 */
[----:B-1----:R-:W-:-:S05]  /*45ed0*/  IMAD.WIDE R2, R4, 0x4, R104 ;  /* 0x0000000404027825 */ /* 0x002fca00078e0268 */
[----:B------:R1:W-:Y:S01]  /*45ee0*/  STL.64 [R1+0x680], R2 ;  /* 0x0006800201007387 */ /* 0x0003e20000100a00 */
[----:B---3--:R-:W-:-:S04]  /*45ef0*/  IMAD.WIDE R6, R4, 0x4, R150 ;  /* 0x0000000404067825 */ /* 0x008fc800078e0296 */
[C---:B-1----:R-:W-:Y:S02]  /*45f00*/  IMAD.WIDE R2, R4.reuse, 0x4, R60 ;  /* 0x0000000404027825 */ /* 0x042fe400078e023c */
[----:B------:R-:W3:Y:S04]  /*45f10*/  LDL.LU.64 R60, [R1+0x6f8] ;  /* 0x0006f800013c7983 */ /* 0x000ee80000300a00 */
[----:B------:R1:W-:Y:S04]  /*45f20*/  STL.64 [R1+0x688], R6 ;  /* 0x0006880601007387 */ /* 0x0003e80000100a00 */
[----:B------:R1:W-:Y:S02]  /*45f30*/  STL.64 [R1+0x690], R2 ;  /* 0x0006900201007387 */ /* 0x0003e40000100a00 */
[----:B-1----:R-:W-:-:S04]  /*45f40*/  IMAD.WIDE R6, R4, 0x4, R216 ;  /* 0x0000000404067825 */ /* 0x002fc800078e02d8 */
[C---:B------:R-:W-:Y:S01]  /*45f50*/  IMAD.WIDE R2, R4.reuse, 0x4, R14 ;  /* 0x0000000404027825 */ /* 0x040fe200078e020e */
[----:B------:R1:W-:Y:S04]  /*45f60*/  STL.64 [R1+0x698], R6 ;  /* 0x0006980601007387 */ /* 0x0003e80000100a00 */
[----:B------:R1:W-:Y:S04]  /*45f70*/  STL.64 [R1+0x6a0], R2 ;  /* 0x0006a00201007387 */ /* 0x0003e80000100a00 */
[----:B------:R-:W3:Y:S01]  /*45f80*/  LDL.LU.64 R216, [R1+0x420] ;  /* 0x0004200001d87983 */ /* 0x000ee20000300a00 */
[----:B-1----:R-:W-:-:S04]  /*45f90*/  IMAD.WIDE R6, R4, 0x4, R152 ;  /* 0x0000000404067825 */ /* 0x002fc800078e0298 */
[C---:B------:R-:W-:Y:S01]  /*45fa0*/  IMAD.WIDE R2, R4.reuse, 0x4, R214 ;  /* 0x0000000404027825 */ /* 0x040fe200078e02d6 */
[----:B------:R1:W-:Y:S04]  /*45fb0*/  STL.64 [R1+0x6b0], R6 ;  /* 0x0006b00601007387 */ /* 0x0003e80000100a00 */
[----:B------:R1:W-:Y:S02]  /*45fc0*/  STL.64 [R1+0x6b8], R2 ;  /* 0x0006b80201007387 */ /* 0x0003e40000100a00 */
[----:B-1----:R-:W-:-:S04]  /*45fd0*/  IMAD.WIDE R6, R4, 0x4, R18 ;  /* 0x0000000404067825 */ /* 0x002fc800078e0212 */
[C---:B------:R-:W-:Y:S01]  /*45fe0*/  IMAD.WIDE R2, R4.reuse, 0x4, R64 ;  /* 0x0000000404027825 */ /* 0x040fe200078e0240 */
[----:B------:R1:W-:Y:S04]  /*45ff0*/  STL.64 [R1+0x6c0], R6 ;  /* 0x0006c00601007387 */ /* 0x0003e80000100a00 */
[----:B------:R-:W3:Y:S04]  /*46000*/  LDL.LU.64 R64, [R1+0x170] ;  /* 0x0001700001407983 */ /* 0x000ee80000300a00 */
[----:B------:R-:W3:Y:S04]  /*46010*/  LDL.LU.64 R18, [R1+0x60] ;  /* 0x0000600001127983 */ /* 0x000ee80000300a00 */
[----:B------:R1:W-:Y:S04]  /*46020*/  STL.64 [R1+0x6c8], R2 ;  /* 0x0006c80201007387 */ /* 0x0003e80000100a00 */
[----:B------:R-:W3:Y:S04]  /*46030*/  LDL.LU.64 R104, [R1+0x58] ;  /* 0x0000580001687983 */ /* 0x000ee80000300a00 */
[----:B------:R-:W3:Y:S04]  /*46040*/  LDL.LU.64 R150, [R1+0x50] ;  /* 0x0000500001967983 */ /* 0x000ee80000300a00 */
[----:B------:R-:W3:Y:S01]  /*46050*/  LDL.LU.64 R242, [R1+0x48] ;  /* 0x0000480001f27983 */ /* 0x000ee20000300a00 */
[----:B------:R-:W-:-:S04]  /*46060*/  IMAD.WIDE R250, R4, 0x4, R106 ;  /* 0x0000000404fa7825 */ /* 0x000fc800078e026a */
[----:B------:R-:W-:-:S04]  /*46070*/  IMAD.WIDE R8, R4, 0x4, R218 ;  /* 0x0000000404087825 */ /* 0x000fc800078e02da */
[----:B-1----:R-:W-:-:S05]  /*46080*/  IMAD.WIDE R6, R4, 0x4, R154 ;  /* 0x0000000404067825 */ /* 0x002fca00078e029a */
[----:B------:R-:W-:Y:S01]  /*46090*/  STL.64 [R1+0x6d0], R6 ;  /* 0x0006d00601007387 */ /* 0x000fe20000100a00 */
[----:B------:R-:W-:-:S03]  /*460a0*/  IMAD.WIDE R2, R4, 0x4, R212 ;  /* 0x0000000404027825 */ /* 0x000fc600078e02d4 */
[----:B------:R-:W3:Y:S04]  /*460b0*/  LDL.LU.64 R212, [R1+0xb30] ;  /* 0x000b300001d47983 */ /* 0x000ee80000300a00 */
[----:B------:R2:W-:Y:S04]  /*460c0*/  STL.64 [R1+0x6d8], R2 ;  /* 0x0006d80201007387 */ /* 0x0005e80000100a00 */
[----:B------:R-:W3:Y:S04]  /*460d0*/  LDL.LU.64 R154, [R1+0x738] ;  /* 0x00073800019a7983 */ /* 0x000ee80000300a00 */
[----:B------:R-:W3:Y:S04]  /*460e0*/  LDL.LU.64 R12, [R1+0x410] ;  /* 0x00041000010c7983 */ /* 0x000ee80000300a00 */
[----:B------:R-:W3:Y:S01]  /*460f0*/  LDL.LU.64 R58, [R1+0x168] ;  /* 0x00016800013a7983 */ /* 0x000ee20000300a00 */
[----:B--2---:R-:W-:-:S05]  /*46100*/  IMAD.WIDE R2, R4, 0x4, R16 ;  /* 0x0000000404027825 */ /* 0x004fca00078e0210 */
[----:B------:R1:W-:Y:S01]  /*46110*/  STL.64 [R1+0x6e0], R2 ;  /* 0x0006e00201007387 */ /* 0x0003e20000100a00 */
[----:B----4-:R-:W-:-:S04]  /*46120*/  IMAD.WIDE R244, R4, 0x4, R62 ;  /* 0x0000000404f47825 */ /* 0x010fc800078e023e */
[C---:B-1----:R-:W-:Y:S02]  /*46130*/  IMAD.WIDE R2, R4.reuse, 0x4, R108 ;  /* 0x0000000404027825 */ /* 0x042fe400078e026c */
[----:B------:R-:W2:Y:S04]  /*46140*/  LDL.LU.64 R108, [R1+0x40] ;  /* 0x00004000016c7983 */ /* 0x000ea80000300a00 */
[----:B------:R-:W4:Y:S04]  /*46150*/  LDL.LU.64 R62, [R1+0x38] ;  /* 0x00003800013e7983 */ /* 0x000f280000300a00 */
[----:B------:R3:W-:Y:S04]  /*46160*/  STL.64 [R1+0x6f0], R2 ;  /* 0x0006f00201007387 */ /* 0x0007e80000100a00 */
[----:B------:R-:W4:Y:S04]  /*46170*/  LDL.LU.64 R16, [R1+0x30] ;  /* 0x0000300001107983 */ /* 0x000f280000300a00 */
[----:B------:R-:W4:Y:S04]  /*46180*/  LDL.LU.64 R10, [R1+0x28] ;  /* 0x00002800010a7983 */ /* 0x000f280000300a00 */
[----:B------:R-:W4:Y:S04]  /*46190*/  LDL.LU.64 R214, [R1+0xb48] ;  /* 0x000b480001d67983 */ /* 0x000f280000300a00 */
[----:B------:R-:W4:Y:S04]  /*461a0*/  LDL.LU.64 R152, [R1+0xab0] ;  /* 0x000ab00001987983 */ /* 0x000f280000300a00 */
[----:B------:R-:W4:Y:S01]  /*461b0*/  LDL.LU.64 R106, [R1+0x3f0] ;  /* 0x0003f000016a7983 */ /* 0x000f220000300a00 */
[----:B---3--:R-:W-:-:S03]  /*461c0*/  IMAD.WIDE R2, R4, 0x4, R60 ;  /* 0x0000000404027825 */ /* 0x008fc600078e023c */
[----:B------:R-:W3:Y:S04]  /*461d0*/  LDL.LU.64 R60, [R1+0x158] ;  /* 0x00015800013c7983 */ /* 0x000ee80000300a00 */
[----:B------:R-:W3:Y:S04]  /*461e0*/  LDL.LU.64 R14, [R1+0x20] ;  /* 0x00002000010e7983 */ /* 0x000ee80000300a00 */
[----:B------:R1:W-:Y:S04]  /*461f0*/  STL.64 [R1+0x6f8], R2 ;  /* 0x0006f80201007387 */ /* 0x0003e80000100a00 */
[----:B------:R-:W3:Y:S04]  /*46200*/  LDL.LU.64 R248, [R1+0x18] ;  /* 0x0000180001f87983 */ /* 0x000ee80000300a00 */
[----:B------:R-:W3:Y:S04]  /*46210*/  LDL.LU.64 R6, [R1+0x10] ;  /* 0x0000100001067983 */ /* 0x000ee80000300a00 */
[----:B------:R-:W3:Y:S01]  /*46220*/  LDL.LU.64 R218, [R1+0x8] ;  /* 0x0000080001da7983 */ /* 0x000ee20000300a00 */
[----:B-1----:R-:W-:-:S03]  /*46230*/  IMAD.WIDE R2, R4, 0x4, R216 ;  /* 0x0000000404027825 */ /* 0x002fc600078e02d8 */
[----:B------:R-:W3:Y:S04]  /*46240*/  LDL.LU.64 R216, [R1+0xb60] ;  /* 0x000b600001d87983 */ /* 0x000ee80000300a00 */
[----:B------:R1:W-:Y:S04]  /*46250*/  STL.64 [R1+0x700], R2 ;  /* 0x0007000201007387 */ /* 0x0003e80000100a00 */
[----:B-1----:R-:W3:Y:S01]  /*46260*/  LDL.LU.64 R2, [R1+0xad8] ;  /* 0x000ad80001027983 */ /* 0x002ee20000300a00 */
[----:B------:R-:W-:-:S04]  /*46270*/  IMAD.WIDE R64, R4, 0x4, R64 ;  /* 0x0000000404407825 */ /* 0x000fc800078e0240 */
[C---:B------:R-:W-:Y:S01]  /*46280*/  IMAD.WIDE R18, R4.reuse, 0x4, R18 ;  /* 0x0000000404127825 */ /* 0x040fe200078e0212 */
[----:B------:R1:W-:Y:S03]  /*46290*/  STL.64 [R1+0x708], R64 ;  /* 0x0007084001007387 */ /* 0x0003e60000100a00 */
[C---:B------:R-:W-:Y:S01]  /*462a0*/  IMAD.WIDE R104, R4.reuse, 0x4, R104 ;  /* 0x0000000404687825 */ /* 0x040fe200078e0268 */
[----:B-1----:R-:W3:Y:S04]  /*462b0*/  LDL.LU.64 R64, [R1+0x1530] ;  /* 0x0015300001407983 */ /* 0x002ee80000300a00 */
[----:B------:R1:W-:Y:S04]  /*462c0*/  STL.64 [R1+0x710], R18 ;  /* 0x0007101201007387 */ /* 0x0003e80000100a00 */
[----:B-1----:R-:W3:Y:S04]  /*462d0*/  LDL.LU.64 R18, [R1+0x1528] ;  /* 0x0015280001127983 */ /* 0x002ee80000300a00 */
[----:B------:R1:W-:Y:S02]  /*462e0*/  STL.64 [R1+0x718], R104 ;  /* 0x0007186801007387 */ /* 0x0003e40000100a00 */
[----:B-1----:R-:W-:-:S02]  /*462f0*/  IMAD.WIDE R104, R4, 0x4, R150 ;  /* 0x0000000404687825 */ /* 0x002fc400078e0296 */
[----:B------:R-:W3:Y:S04]  /*46300*/  LDL.LU.64 R150, [R1+0x3d8] ;  /* 0x0003d80001967983 */ /* 0x000ee80000300a00 */
[----:B------:R1:W-:Y:S04]  /*46310*/  STL.64 [R1+0x720], R104 ;  /* 0x0007206801007387 */ /* 0x0003e80000100a00 */
[----:B-1----:R-:W3:Y:S01]  /*46320*/  LDL.LU.64 R104, [R1+0x150] ;  /* 0x0001500001687983 */ /* 0x002ee20000300a00 */
[----:B------:R-:W-:-:S05]  /*46330*/  IMAD.WIDE R212, R4, 0x4, R212 ;  /* 0x0000000404d47825 */ /* 0x000fca00078e02d4 */
[----:B------:R1:W-:Y:S01]  /*46340*/  STL.64 [R1+0x730], R212 ;  /* 0x000730d401007387 */ /* 0x0003e20000100a00 */
[----:B------:R-:W-:-:S04]  /*46350*/  IMAD.WIDE R154, R4, 0x4, R154 ;  /* 0x00000004049a7825 */ /* 0x000fc800078e029a */
[C---:B------:R-:W-:Y:S01]  /*46360*/  IMAD.WIDE R12, R4.reuse, 0x4, R12 ;  /* 0x00000004040c7825 */ /* 0x040fe200078e020c */
[----:B-1----:R-:W3:Y:S04]  /*46370*/  LDL.LU.64 R212, [R1+0x1520] ;  /* 0x0015200001d47983 */ /* 0x002ee80000300a00 */
[----:B------:R1:W-:Y:S04]  /*46380*/  STL.64 [R1+0x738], R154 ;  /* 0x0007389a01007387 */ /* 0x0003e80000100a00 */
[----:B-1----:R-:W3:Y:S04]  /*46390*/  LDL.LU.64 R154, [R1+0x1518] ;  /* 0x00151800019a7983 */ /* 0x002ee80000300a00 */
[----:B------:R1:W-:Y:S02]  /*463a0*/  STL.64 [R1+0x740], R12 ;  /* 0x0007400c01007387 */ /* 0x0003e40000100a00 */
[----:B-1----:R-:W-:-:S02]  /*463b0*/  IMAD.WIDE R12, R4, 0x4, R58 ;  /* 0x00000004040c7825 */ /* 0x002fc400078e023a */
[----:B------:R-:W3:Y:S04]  /*463c0*/  LDL.LU.64 R58, [R1+0xb78] ;  /* 0x000b7800013a7983 */ /* 0x000ee80000300a00 */
[----:B------:R1:W-:Y:S01]  /*463d0*/  STL.64 [R1+0x748], R12 ;  /* 0x0007480c01007387 */ /* 0x0003e20000100a00 */
[----:B--2---:R-:W-:-:S04]  /*463e0*/  IMAD.WIDE R108, R4, 0x4, R108 ;  /* 0x00000004046c7825 */ /* 0x004fc800078e026c */
[C---:B----4-:R-:W-:Y:S01]  /*463f0*/  IMAD.WIDE R62, R4.reuse, 0x4, R62 ;  /* 0x00000004043e7825 */ /* 0x050fe200078e023e */
[----:B-1----:R-:W2:Y:S03]  /*46400*/  LDL.LU.64 R12, [R1+0xb10] ;  /* 0x000b1000010c7983 */ /* 0x002ea60000300a00 */
[C---:B------:R-:W-:Y:S01]  /*46410*/  IMAD.WIDE R16, R4.reuse, 0x4, R16 ;  /* 0x0000000404107825 */ /* 0x040fe200078e0210 */
[----:B------:R1:W-:Y:S03]  /*46420*/  STL.64 [R1+0x750], R108 ;  /* 0x0007506c01007387 */ /* 0x0003e60000100a00 */
[C---:B------:R-:W-:Y:S01]  /*46430*/  IMAD.WIDE R214, R4.reuse, 0x4, R214 ;  /* 0x0000000404d67825 */ /* 0x040fe200078e02d6 */
[----:B-1----:R-:W4:Y:S03]  /*46440*/  LDL.LU.64 R108, [R1+0x1510] ;  /* 0x00151000016c7983 */ /* 0x002f260000300a00 */
[C---:B------:R-:W-:Y:S01]  /*46450*/  IMAD.WIDE R152, R4.reuse, 0x4, R152 ;  /* 0x0000000404987825 */ /* 0x040fe200078e0298 */
[----:B------:R1:W-:Y:S03]  /*46460*/  STL.64 [R1+0x758], R62 ;  /* 0x0007583e01007387 */ /* 0x0003e60000100a00 */
[----:B------:R-:W-:-:S04]  /*46470*/  IMAD.WIDE R106, R4, 0x4, R106 ;  /* 0x00000004046a7825 */ /* 0x000fc800078e026a */
[C---:B---3--:R-:W-:Y:S01]  /*46480*/  IMAD.WIDE R60, R4.reuse, 0x4, R60 ;  /* 0x00000004043c7825 */ /* 0x048fe200078e023c */
[----:B-1----:R-:W3:Y:S04]  /*46490*/  LDL.LU.64 R62, [R1+0x1508] ;  /* 0x00150800013e7983 */ /* 0x002ee80000300a00 */
[----:B------:R1:W-:Y:S01]  /*464a0*/  STL.64 [R1+0x760], R16 ;  /* 0x0007601001007387 */ /* 0x0003e20000100a00 */
        /* <DEDUP_REMOVED lines=15> */
[----:B------:R1:W-:Y:S02]  /*465a0*/  STL.64 [R1+0x798], R248 ;  /* 0x000798f801007387 */ /* 0x0003e40000100a00 */
[----:B-1----:R-:W-:-:S04]  /*465b0*/  IMAD.WIDE R248, R4, 0x4, R6 ;  /* 0x0000000404f87825 */ /* 0x002fc800078e0206 */
[C---:B------:R-:W-:Y:S02]  /*465c0*/  IMAD.WIDE R6, R4.reuse, 0x4, R218 ;  /* 0x0000000404067825 */ /* 0x040fe400078e02da */
[----:B------:R-:W4:Y:S04]  /*465d0*/  LDL.LU.64 R218, [R1+0xb90] ;  /* 0x000b900001da7983 */ /* 0x000f280000300a00 */
[----:B------:R1:W-:Y:S04]  /*465e0*/  STL.64 [R1+0x7b0], R216 ;  /* 0x0007b0d801007387 */ /* 0x0003e80000100a00 */
[----:B-1----:R-:W3:Y:S04]  /*465f0*/  LDL.LU.64 R216, [R1+0x14d0] ;  /* 0x0014d00001d87983 */ /* 0x002ee80000300a00 */
[----:B------:R1:W-:Y:S04]  /*46600*/  STL.64 [R1+0x7b8], R2 ;  /* 0x0007b80201007387 */ /* 0x0003e80000100a00 */
[----:B-1----:R-:W3:Y:S04]  /*46610*/  LDL.LU.64 R2, [R1+0xb28] ;  /* 0x000b280001027983 */ /* 0x002ee80000300a00 */
[----:B------:R-:W-:Y:S04]  /*46620*/  STL.64 [R1+0x7a0], R248 ;  /* 0x0007a0f801007387 */ /* 0x000fe80000100a00 */
[----:B------:R1:W-:Y:S04]  /*46630*/  STL.64 [R1+0x12a0], R248 ;  /* 0x0012a0f801007387 */ /* 0x0003e80000100a00 */
[----:B-1----:R-:W4:Y:S01]  /*46640*/  LDL.LU.64 R248, [R1] ;  /* 0x0000000001f87983 */ /* 0x002f220000300a00 */
[----:B------:R-:W-:-:S04]  /*46650*/  IMAD.WIDE R150, R4, 0x4, R150 ;  /* 0x0000000404967825 */ /* 0x000fc800078e0296 */
[C---:B------:R-:W-:Y:S01]  /*46660*/  IMAD.WIDE R104, R4.reuse, 0x4, R104 ;  /* 0x0000000404687825 */ /* 0x040fe200078e0268 */
[----:B------:R1:W-:Y:S04]  /*46670*/  STL.64 [R1+0x7c0], R150 ;  /* 0x0007c09601007387 */ /* 0x0003e80000100a00 */
[----:B-1----:R-:W3:Y:S04]  /*46680*/  LDL.LU.64 R150, [R1+0x14c8] ;  /* 0x0014c80001967983 */ /* 0x002ee80000300a00 */
[----:B------:R1:W-:Y:S04]  /*46690*/  STL.64 [R1+0x7c8], R104 ;  /* 0x0007c86801007387 */ /* 0x0003e80000100a00 */
[----:B-1----:R-:W3:Y:S01]  /*466a0*/  LDL.LU.64 R104, [R1+0x14c0] ;  /* 0x0014c00001687983 */ /* 0x002ee20000300a00 */
[----:B------:R-:W-:-:S04]  /*466b0*/  IMAD.WIDE R58, R4, 0x4, R58 ;  /* 0x00000004043a7825 */ /* 0x000fc800078e023a */
[----:B--2---:R-:W-:-:S04]  /*466c0*/  IMAD.WIDE R12, R4, 0x4, R12 ;  /* 0x00000004040c7825 */ /* 0x004fc800078e020c */
[----:B----4-:R-:W-:-:S05]  /*466d0*/  IMAD.WIDE R248, R4, 0x4, R248 ;  /* 0x0000000404f87825 */ /* 0x010fca00078e02f8 */
[----:B------:R1:W-:Y:S02]  /*466e0*/  STL.64 [R1+0x7d0], R248 ;  /* 0x0007d0f801007387 */ /* 0x0003e40000100a00 */
[----:B-1----:R-:W-:-:S04]  /*466f0*/  IMAD.WIDE R248, R4, 0x4, R240 ;  /* 0x0000000404f87825 */ /* 0x002fc800078e02f0 */
[----:B------:R-:W-:Y:S02]  /*46700*/  IMAD.MOV.U32 R240, RZ, RZ, R250 ;  /* 0x000000fffff07224 */ /* 0x000fe400078e00fa */
[----:B------:R-:W-:Y:S01]  /*46710*/  IMAD.MOV.U32 R241, RZ, RZ, R251 ;  /* 0x000000fffff17224 */ /* 0x000fe200078e00fb */
[----:B------:R1:W-:Y:S01]  /*46720*/  STL.64 [R1+0x7d8], R248 ;  /* 0x0007d8f801007387 */ /* 0x0003e20000100a00 */
[----:B------:R-:W-:Y:S01]  /*46730*/  IMAD.WIDE R250, R4, 0x4, R238 ;  /* 0x0000000404fa7825 */ /* 0x000fe200078e02ee */
[----:B------:R-:W-:-:S03]  /*46740*/  MOV R238, R240 ;  /* 0x000000f000ee7202 */ /* 0x000fc60000000f00 */
[----:B------:R-:W-:Y:S02]  /*46750*/  IMAD.MOV.U32 R239, RZ, RZ, R241 ;  /* 0x000000ffffef7224 */ /* 0x000fe400078e00f1 */
[C---:B------:R-:W-:Y:S01]  /*46760*/  IMAD.WIDE R240, R4.reuse, 0x4, R236 ;  /* 0x0000000404f07825 */ /* 0x040fe200078e02ec */
[----:B-1----:R-:W2:Y:S04]  /*46770*/  LDL.LU.64 R248, [R1+0x138] ;  /* 0x0001380001f87983 */ /* 0x002ea80000300a00 */
[----:B------:R-:W4:Y:S04]  /*46780*/  LDL.LU.64 R236, [R1+0x148] ;  /* 0x0001480001ec7983 */ /* 0x000f280000300a00 */
[----:B------:R1:W-:Y:S04]  /*46790*/  STL.64 [R1+0x7f0], R58 ;  /* 0x0007f03a01007387 */ /* 0x0003e80000100a00 */
[----:B-1----:R-:W2:Y:S04]  /*467a0*/  LDL.LU.64 R58, [R1+0x14b8] ;  /* 0x0014b800013a7983 */ /* 0x002ea80000300a00 */
[----:B------:R1:W-:Y:S04]  /*467b0*/  STL.64 [R1+0x7f8], R12 ;  /* 0x0007f80c01007387 */ /* 0x0003e80000100a00 */
[----:B-1----:R-:W2:Y:S04]  /*467c0*/  LDL.LU.64 R12, [R1+0x14b0] ;  /* 0x0014b000010c7983 */ /* 0x002ea80000300a00 */
[----:B------:R-:W-:Y:S04]  /*467d0*/  STL.64 [R1+0x7e0], R250 ;  /* 0x0007e0fa01007387 */ /* 0x000fe80000100a00 */
[----:B------:R1:W-:Y:S04]  /*467e0*/  STL.64 [R1+0x12a8], R250 ;  /* 0x0012a8fa01007387 */ /* 0x0003e80000100a00 */
[----:B-1----:R-:W3:Y:S04]  /*467f0*/  LDL.LU.64 R250, [R1+0x3c8] ;  /* 0x0003c80001fa7983 */ /* 0x002ee80000300a00 */
[----:B------:R4:W-:Y:S02]  /*46800*/  STL.64 [R1+0x12b0], R240 ;  /* 0x0012b0f001007387 */ /* 0x0009e40000100a00 */
[----:B----4-:R-:W-:-:S04]  /*46810*/  IMAD.WIDE R240, R4, 0x4, R236 ;  /* 0x0000000404f07825 */ /* 0x010fc800078e02ec */
[----:B------:R-:W-:-:S04]  /*46820*/  IMAD.WIDE R236, R4, 0x4, R234 ;  /* 0x0000000404ec7825 */ /* 0x000fc800078e02ea */
[----:B---3--:R-:W-:-:S05]  /*46830*/  IMAD.WIDE R250, R4, 0x4, R250 ;  /* 0x0000000404fa7825 */ /* 0x008fca00078e02fa */
[----:B------:R1:W-:Y:S04]  /*46840*/  STL.64 [R1+0x800], R250 ;  /* 0x000800fa01007387 */ /* 0x0003e80000100a00 */
[----:B------:R-:W3:Y:S04]  /*46850*/  LDL.LU.64 R234, [R1+0x398] ;  /* 0x0003980001ea7983 */ /* 0x000ee80000300a00 */
[----:B------:R4:W-:Y:S04]  /*46860*/  STL.64 [R1+0x808], R240 ;  /* 0x000808f001007387 */ /* 0x0009e80000100a00 */
[----:B------:R2:W-:Y:S01]  /*46870*/  STL.64 [R1+0x810], R236 ;  /* 0x000810ec01007387 */ /* 0x0005e20000100a00 */
[----:B-1----:R-:W-:-:S03]  /*46880*/  IMAD.WIDE R250, R4, 0x4, R232 ;  /* 0x0000000404fa7825 */ /* 0x002fc600078e02e8 */
[----:B------:R-:W3:Y:S01]  /*46890*/  LDL.LU.64 R232, [R1+0x130] ;  /* 0x0001300001e87983 */ /* 0x000ee20000300a00 */
[----:B----4-:R-:W-:Y:S02]  /*468a0*/  IMAD.MOV.U32 R240, RZ, RZ, R6 ;  /* 0x000000fffff07224 */ /* 0x010fe400078e0006 */
[----:B------:R-:W-:Y:S02]  /*468b0*/  IMAD.MOV.U32 R241, RZ, RZ, R7 ;  /* 0x000000fffff17224 */ /* 0x000fe400078e0007 */
[C---:B------:R-:W-:Y:S02]  /*468c0*/  IMAD.WIDE R6, R4.reuse, 0x4, R230 ;  /* 0x0000000404067825 */ /* 0x040fe400078e02e6 */
[----:B------:R-:W4:Y:S02]  /*468d0*/  LDL.LU.64 R230, [R1+0xaa8] ;  /* 0x000aa80001e67983 */ /* 0x000f240000300a00 */
[C---:B--2---:R-:W-:Y:S02]  /*468e0*/  IMAD.WIDE R236, R4.reuse, 0x4, R228 ;  /* 0x0000000404ec7825 */ /* 0x044fe400078e02e4 */
[----:B------:R-:W2:Y:S02]  /*468f0*/  LDL.LU.64 R228, [R1+0xba8] ;  /* 0x000ba80001e47983 */ /* 0x000ea40000300a00 */
[----:B------:R-:W-:-:S05]  /*46900*/  IMAD.WIDE R218, R4, 0x4, R218 ;  /* 0x0000000404da7825 */ /* 0x000fca00078e02da */
[----:B------:R1:W-:Y:S04]  /*46910*/  STL.64 [R1+0x830], R218 ;  /* 0x000830da01007387 */ /* 0x0003e80000100a00 */
[----:B-1----:R-:W4:Y:S04]  /*46920*/  LDL.LU.64 R218, [R1+0x14a8] ;  /* 0x0014a80001da7983 */ /* 0x002f280000300a00 */
[----:B------:R-:W-:Y:S04]  /*46930*/  STL.64 [R1+0x818], R250 ;  /* 0x000818fa01007387 */ /* 0x000fe80000100a00 */
[----:B------:R1:W-:Y:S04]  /*46940*/  STL.64 [R1+0x12b8], R250 ;  /* 0x0012b8fa01007387 */ /* 0x0003e80000100a00 */
[----:B-1----:R-:W4:Y:S01]  /*46950*/  LDL.LU.64 R250, [R1+0xb40] ;  /* 0x000b400001fa7983 */ /* 0x002f220000300a00 */
[----:B------:R-:W-:-:S05]  /*46960*/  IMAD.WIDE R2, R4, 0x4, R2 ;  /* 0x0000000404027825 */ /* 0x000fca00078e0202 */
[----:B------:R1:W-:Y:S04]  /*46970*/  STL.64 [R1+0x838], R2 ;  /* 0x0008380201007387 */ /* 0x0003e80000100a00 */
[----:B-1----:R-:W4:Y:S04]  /*46980*/  LDL.LU.64 R2, [R1+0x14a0] ;  /* 0x0014a00001027983 */ /* 0x002f280000300a00 */
[----:B------:R-:W-:Y:S04]  /*46990*/  STL.64 [R1+0x820], R6 ;  /* 0x0008200601007387 */ /* 0x000fe80000100a00 */
[----:B------:R3:W-:Y:S02]  /*469a0*/  STL.64 [R1+0x12c0], R6 ;  /* 0x0012c00601007387 */ /* 0x0007e40000100a00 */
[----:B---3--:R-:W-:-:S02]  /*469b0*/  IMAD.WIDE R6, R4, 0x4, R234 ;  /* 0x0000000404067825 */ /* 0x008fc400078e02ea */
[----:B------:R-:W3:Y:S04]  /*469c0*/  LDL.LU.64 R234, [R1+0xbc8] ;  /* 0x000bc80001ea7983 */ /* 0x000ee80000300a00 */
[----:B------:R1:W-:Y:S04]  /*469d0*/  STL.64 [R1+0x840], R6 ;  /* 0x0008400601007387 */ /* 0x0003e80000100a00 */
[----:B------:R-:W-:Y:S04]  /*469e0*/  STL.64 [R1+0x828], R236 ;  /* 0x000828ec01007387 */ /* 0x000fe80000100a00 */
[----:B------:R2:W-:Y:S01]  /*469f0*/  STL.64 [R1+0x12c8], R236 ;  /* 0x0012c8ec01007387 */ /* 0x0005e20000100a00 */
[----:B-1----:R-:W-:-:S03]  /*46a00*/  IMAD.WIDE R6, R4, 0x4, R248 ;  /* 0x0000000404067825 */ /* 0x002fc600078e02f8 */
[----:B--2---:R-:W2:Y:S04]  /*46a10*/  LDL.LU.64 R236, [R1+0xb58] ;  /* 0x000b580001ec7983 */ /* 0x004ea80000300a00 */
[----:B------:R1:W-:Y:S01]  /*46a20*/  STL.64 [R1+0x848], R6 ;  /* 0x0008480601007387 */ /* 0x0003e20000100a00 */
[----:B------:R-:W-:-:S03]  /*46a30*/  IMAD.WIDE R248, R4, 0x4, R224 ;  /* 0x0000000404f87825 */ /* 0x000fc600078e02e0 */
[----:B-1----:R-:W2:Y:S01]  /*46a40*/  LDL.LU.64 R6, [R1+0xac0] ;  /* 0x000ac00001067983 */ /* 0x002ea20000300a00 */
[----:B------:R-:W-:-:S03]  /*46a50*/  IMAD.WIDE R224, R4, 0x4, R222 ;  /* 0x0000000404e07825 */ /* 0x000fc600078e02de */
[----:B------:R-:W-:Y:S01]  /*46a60*/  STL.64 [R1+0x850], R226 ;  /* 0x000850e201007387 */ /* 0x000fe20000100a00 */
[----:B------:R-:W-:-:S03]  /*46a70*/  IMAD.WIDE R222, R4, 0x4, R228 ;  /* 0x0000000404de7825 */ /* 0x000fc600078e02e4 */
[----:B------:R-:W2:Y:S04]  /*46a80*/  LDL.LU.64 R228, [R1+0x128] ;  /* 0x0001280001e47983 */ /* 0x000ea80000300a00 */
[----:B------:R-:W-:Y:S04]  /*46a90*/  STL.64 [R1+0x858], R248 ;  /* 0x000858f801007387 */ /* 0x000fe80000100a00 */
[----:B------:R4:W-:Y:S01]  /*46aa0*/  STL.64 [R1+0x870], R222 ;  /* 0x000870de01007387 */ /* 0x0009e20000100a00 */
[----:B------:R-:W-:-:S03]  /*46ab0*/  IMAD.WIDE R220, R4, 0x4, R220 ;  /* 0x0000000404dc7825 */ /* 0x000fc600078e02dc */
[----:B------:R-:W-:Y:S04]  /*46ac0*/  STL.64 [R1+0x12d0], R248 ;  /* 0x0012d0f801007387 */ /* 0x000fe80000100a00 */
[----:B------:R-:W-:Y:S01]  /*46ad0*/  STL.64 [R1+0x860], R224 ;  /* 0x000860e001007387 */ /* 0x000fe20000100a00 */
[----:B----4-:R-:W-:-:S03]  /*46ae0*/  IMAD.WIDE R222, R4, 0x4, R250 ;  /* 0x0000000404de7825 */ /* 0x010fc600078e02fa */
[----:B------:R-:W-:Y:S04]  /*46af0*/  STL.64 [R1+0x12d8], R224 ;  /* 0x0012d8e001007387 */ /* 0x000fe80000100a00 */
[----:B------:R1:W-:Y:S04]  /*46b00*/  STL.64 [R1+0x878], R222 ;  /* 0x000878de01007387 */ /* 0x0003e80000100a00 */
[----:B------:R-:W-:Y:S04]  /*46b10*/  STL.64 [R1+0x868], R220 ;  /* 0x000868dc01007387 */ /* 0x000fe80000100a00 */
[----:B------:R4:W-:Y:S01]  /*46b20*/  STL.64 [R1+0x12e0], R220 ;  /* 0x0012e0dc01007387 */ /* 0x0009e20000100a00 */
[----:B-1----:R-:W-:-:S05]  /*46b30*/  IMAD.WIDE R222, R4, 0x4, R230 ;  /* 0x0000000404de7825 */ /* 0x002fca00078e02e6 */
[----:B------:R-:W-:Y:S01]  /*46b40*/  STL.64 [R1+0x880], R222 ;  /* 0x000880de01007387 */ /* 0x000fe20000100a00 */
[----:B----4-:R-:W-:-:S03]  /*46b50*/  IMAD.WIDE R220, R4, 0x4, R232 ;  /* 0x0000000404dc7825 */ /* 0x010fc600078e02e8 */
[----:B------:R-:W4:Y:S04]  /*46b60*/  LDL.LU.64 R230, [R1+0xbe8] ;  /* 0x000be80001e67983 */ /* 0x000f280000300a00 */
[----:B------:R1:W-:Y:S04]  /*46b70*/  STL.64 [R1+0x888], R220 ;  /* 0x000888dc01007387 */ /* 0x0003e80000100a00 */
[----:B------:R-:W4:Y:S04]  /*46b80*/  LDL.LU.64 R226, [R1+0xb70] ;  /* 0x000b700001e27983 */ /* 0x000f280000300a00 */
[----:B------:R-:W4:Y:S01]  /*46b90*/  LDL.LU.64 R250, [R1+0xb08] ;  /* 0x000b080001fa7983 */ /* 0x000f220000300a00 */
[----:B-1----:R-:W-:-:S04]  /*46ba0*/  IMAD.WIDE R220, R4, 0x4, R148 ;  /* 0x0000000404dc7825 */ /* 0x002fc800078e0294 */
[C---:B------:R-:W-:Y:S01]  /*46bb0*/  IMAD.WIDE R222, R4.reuse, 0x4, R56 ;  /* 0x0000000404de7825 */ /* 0x040fe200078e0238 */
[----:B------:R-:W-:Y:S04]  /*46bc0*/  STL.64 [R1+0x890], R220 ;  /* 0x000890dc01007387 */ /* 0x000fe80000100a00 */
[----:B------:R-:W-:Y:S01]  /*46bd0*/  STL.64 [R1+0x12f0], R220 ;  /* 0x0012f0dc01007387 */ /* 0x000fe20000100a00 */
[----:B------:R-:W-:Y:S01]  /*46be0*/  MOV R232, R8 ;  /* 0x0000000800e87202 */ /* 0x000fe20000000f00 */
[----:B------:R-:W-:Y:S02]  /*46bf0*/  IMAD.MOV.U32 R233, RZ, RZ, R9 ;  /* 0x000000ffffe97224 */ /* 0x000fe400078e0009 */
[----:B------:R-:W-:-:S04]  /*46c00*/  IMAD.WIDE R8, R4, 0x4, R102 ;  /* 0x0000000404087825 */ /* 0x000fc800078e0266 */
[----:B------:R-:W-:-:S04]  /*46c10*/  IMAD.WIDE R174, R4, 0x4, R174 ;  /* 0x0000000404ae7825 */ /* 0x000fc800078e02ae */
[----:B------:R-:W-:-:S04]  /*46c20*/  IMAD.WIDE R224, R4, 0x4, R146 ;  /* 0x0000000404e07825 */ /* 0x000fc800078e0292 */
[C---:B---3--:R-:W-:Y:S02]  /*46c30*/  IMAD.WIDE R56, R4.reuse, 0x4, R234 ;  /* 0x0000000404387825 */ /* 0x048fe400078e02ea */
[----:B------:R-:W3:Y:S04]  /*46c40*/  LDL.LU.64 R234, [R1+0x118] ;  /* 0x0001180001ea7983 */ /* 0x000ee80000300a00 */
[----:B------:R-:W-:Y:S04]  /*46c50*/  STL.64 [R1+0x8b0], R56 ;  /* 0x0008b03801007387 */ /* 0x000fe80000100a00 */
[----:B------:R-:W-:Y:S04]  /*46c60*/  STL.64 [R1+0x898], R8 ;  /* 0x0008980801007387 */ /* 0x000fe80000100a00 */
[----:B------:R2:W-:Y:S04]  /*46c70*/  STL.64 [R1+0x12f8], R8 ;  /* 0x0012f80801007387 */ /* 0x0005e80000100a00 */
[----:B------:R-:W-:Y:S04]  /*46c80*/  STL.64 [R1+0x8a0], R222 ;  /* 0x0008a0de01007387 */ /* 0x000fe80000100a00 */
[----:B------:R-:W-:Y:S01]  /*46c90*/  STL.64 [R1+0x1300], R222 ;  /* 0x001300de01007387 */ /* 0x000fe20000100a00 */
[----:B--2---:R-:W-:-:S05]  /*46ca0*/  IMAD.WIDE R8, R4, 0x4, R236 ;  /* 0x0000000404087825 */ /* 0x004fca00078e02ec */
[----:B------:R1:W-:Y:S04]  /*46cb0*/  STL.64 [R1+0x8b8], R8 ;  /* 0x0008b80801007387 */ /* 0x0003e80000100a00 */
[----:B------:R-:W-:Y:S01]  /*46cc0*/  STL.64 [R1+0x8a8], R174 ;  /* 0x0008a8ae01007387 */ /* 0x000fe20000100a00 */
[----:B------:R-:W-:-:S03]  /*46cd0*/  IMAD.WIDE R6, R4, 0x4, R6 ;  /* 0x0000000404067825 */ /* 0x000fc600078e0206 */
[----:B------:R-:W-:Y:S04]  /*46ce0*/  STL.64 [R1+0x1308], R174 ;  /* 0x001308ae01007387 */ /* 0x000fe80000100a00 */
[----:B------:R2:W-:Y:S04]  /*46cf0*/  STL.64 [R1+0x8c0], R6 ;  /* 0x0008c00601007387 */ /* 0x0005e80000100a00 */
[----:B------:R-:W3:Y:S01]  /*46d00*/  LDL.LU.64 R236, [R1+0xc08] ;  /* 0x000c080001ec7983 */ /* 0x000ee20000300a00 */
[----:B-1----:R-:W-:-:S03]  /*46d10*/  IMAD.WIDE R8, R4, 0x4, R228 ;  /* 0x0000000404087825 */ /* 0x002fc600078e02e4 */
[----:B--2---:R-:W2:Y:S04]  /*46d20*/  LDL.LU.64 R6, [R1+0xb88] ;  /* 0x000b880001067983 */ /* 0x004ea80000300a00 */
[----:B------:R4:W-:Y:S04]  /*46d30*/  STL.64 [R1+0x8c8], R8 ;  /* 0x0008c80801007387 */ /* 0x0009e80000100a00 */
[----:B------:R-:W-:Y:S04]  /*46d40*/  STL.64 [R1+0x8d0], R224 ;  /* 0x0008d0e001007387 */ /* 0x000fe80000100a00 */
[----:B------:R-:W-:Y:S04]  /*46d50*/  STL.64 [R1+0x1310], R224 ;  /* 0x001310e001007387 */ /* 0x000fe80000100a00 */
[----:B------:R-:W2:Y:S01]  /*46d60*/  LDL.LU.64 R228, [R1+0xb20] ;  /* 0x000b200001e47983 */ /* 0x000ea20000300a00 */
[----:B------:R-:W-:-:S04]  /*46d70*/  IMAD.WIDE R148, R4, 0x4, R100 ;  /* 0x0000000404947825 */ /* 0x000fc800078e0264 */
[----:B------:R-:W-:-:S04]  /*46d80*/  IMAD.WIDE R102, R4, 0x4, R54 ;  /* 0x0000000404667825 */ /* 0x000fc800078e0236 */
[----:B------:R-:W-:-:S04]  /*46d90*/  IMAD.WIDE R56, R4, 0x4, R176 ;  /* 0x0000000404387825 */ /* 0x000fc800078e02b0 */
[----:B----4-:R-:W-:-:S05]  /*46da0*/  IMAD.WIDE R8, R4, 0x4, R230 ;  /* 0x0000000404087825 */ /* 0x010fca00078e02e6 */
[----:B------:R1:W-:Y:S04]  /*46db0*/  STL.64 [R1+0x8f0], R8 ;  /* 0x0008f00801007387 */ /* 0x0003e80000100a00 */
[----:B------:R-:W4:Y:S04]  /*46dc0*/  LDL.LU.64 R230, [R1+0x110] ;  /* 0x0001100001e67983 */ /* 0x000f280000300a00 */
[----:B------:R-:W-:Y:S01]  /*46dd0*/  STL.64 [R1+0x8d8], R148 ;  /* 0x0008d89401007387 */ /* 0x000fe20000100a00 */
[----:B-1----:R-:W-:-:S03]  /*46de0*/  IMAD.WIDE R8, R4, 0x4, R226 ;  /* 0x0000000404087825 */ /* 0x002fc600078e02e2 */
[----:B------:R-:W-:Y:S04]  /*46df0*/  STL.64 [R1+0x1318], R148 ;  /* 0x0013189401007387 */ /* 0x000fe80000100a00 */
[----:B------:R-:W-:Y:S04]  /*46e00*/  STL.64 [R1+0x8e0], R102 ;  /* 0x0008e06601007387 */ /* 0x000fe80000100a00 */
[----:B------:R-:W-:Y:S04]  /*46e10*/  STL.64 [R1+0x1320], R102 ;  /* 0x0013206601007387 */ /* 0x000fe80000100a00 */
[----:B------:R1:W-:Y:S04]  /*46e20*/  STL.64 [R1+0x8f8], R8 ;  /* 0x0008f80801007387 */ /* 0x0003e80000100a00 */
[----:B------:R-:W-:Y:S04]  /*46e30*/  STL.64 [R1+0x8e8], R56 ;  /* 0x0008e83801007387 */ /* 0x000fe80000100a00 */
[----:B------:R-:W-:Y:S01]  /*46e40*/  STL.64 [R1+0x1328], R56 ;  /* 0x0013283801007387 */ /* 0x000fe20000100a00 */
[----:B-1----:R-:W-:-:S05]  /*46e50*/  IMAD.WIDE R8, R4, 0x4, R250 ;  /* 0x0000000404087825 */ /* 0x002fca00078e02fa */
[----:B------:R3:W-:Y:S01]  /*46e60*/  STL.64 [R1+0x900], R8 ;  /* 0x0009000801007387 */ /* 0x0007e20000100a00 */
[----:B------:R-:W-:-:S04]  /*46e70*/  IMAD.WIDE R10, R4, 0x4, R10 ;  /* 0x00000004040a7825 */ /* 0x000fc800078e020a */
[----:B------:R-:W-:-:S04]  /*46e80*/  IMAD.WIDE R248, R4, 0x4, R144 ;  /* 0x0000000404f87825 */ /* 0x000fc800078e0290 */
[----:B------:R-:W-:-:S04]  /*46e90*/  IMAD.WIDE R146, R4, 0x4, R98 ;  /* 0x0000000404927825 */ /* 0x000fc800078e0262 */
[----:B------:R-:W-:-:S04]  /*46ea0*/  IMAD.WIDE R100, R4, 0x4, R52 ;  /* 0x0000000404647825 */ /* 0x000fc800078e0234 */
[----:B------:R-:W-:-:S04]  /*46eb0*/  IMAD.WIDE R54, R4, 0x4, R178 ;  /* 0x0000000404367825 */ /* 0x000fc800078e02b2 */
[----:B---3--:R-:W-:-:S05]  /*46ec0*/  IMAD.WIDE R8, R4, 0x4, R234 ;  /* 0x0000000404087825 */ /* 0x008fca00078e02ea */
[----:B------:R1:W-:Y:S04]  /*46ed0*/  STL.64 [R1+0x908], R8 ;  /* 0x0009080801007387 */ /* 0x0003e80000100a00 */
[----:B------:R-:W3:Y:S01]  /*46ee0*/  LDL.LU.64 R250, [R1+0xc28] ;  /* 0x000c280001fa7983 */ /* 0x000ee20000300a00 */
[----:B------:R-:W-:Y:S01]  /*46ef0*/  IMAD.MOV.U32 R234, RZ, RZ, R238 ;  /* 0x000000ffffea7224 */ /* 0x000fe200078e00ee */
[----:B------:R-:W-:Y:S01]  /*46f00*/  MOV R238, R10 ;  /* 0x0000000a00ee7202 */ /* 0x000fe20000000f00 */
[----:B------:R-:W-:Y:S02]  /*46f10*/  IMAD.MOV.U32 R235, RZ, RZ, R239 ;  /* 0x000000ffffeb7224 */ /* 0x000fe400078e00ef */
[----:B------:R-:W-:Y:S02]  /*46f20*/  IMAD.MOV.U32 R239, RZ, RZ, R11 ;  /* 0x000000ffffef7224 */ /* 0x000fe400078e000b */
[----:B------:R-:W3:Y:S04]  /*46f30*/  LDL.LU.64 R10, [R1+0xba0] ;  /* 0x000ba000010a7983 */ /* 0x000ee80000300a00 */
[----:B------:R-:W-:Y:S04]  /*46f40*/  STL.64 [R1+0x910], R248 ;  /* 0x000910f801007387 */ /* 0x000fe80000100a00 */
[----:B------:R-:W-:Y:S04]  /*46f50*/  STL.64 [R1+0x1330], R248 ;  /* 0x001330f801007387 */ /* 0x000fe80000100a00 */
[----:B------:R-:W3:Y:S04]  /*46f60*/  LDL.LU.64 R226, [R1+0xb38] ;  /* 0x000b380001e27983 */ /* 0x000ee80000300a00 */
[----:B------:R-:W-:Y:S01]  /*46f70*/  STL.64 [R1+0x918], R146 ;  /* 0x0009189201007387 */ /* 0x000fe20000100a00 */
[----:B-1----:R-:W-:-:S05]  /*46f80*/  IMAD.WIDE R8, R4, 0x4, R236 ;  /* 0x0000000404087825 */ /* 0x002fca00078e02ec */
[----:B------:R2:W-:Y:S04]  /*46f90*/  STL.64 [R1+0x930], R8 ;  /* 0x0009300801007387 */ /* 0x0005e80000100a00 */
[----:B------:R-:W-:Y:S01]  /*46fa0*/  STL.64 [R1+0x1338], R146 ;  /* 0x0013389201007387 */ /* 0x000fe20000100a00 */
[----:B--2---:R-:W-:-:S03]  /*46fb0*/  IMAD.WIDE R8, R4, 0x4, R6 ;  /* 0x0000000404087825 */ /* 0x004fc600078e0206 */
[----:B------:R-:W2:Y:S04]  /*46fc0*/  LDL.LU.64 R6, [R1+0x108] ;  /* 0x0001080001067983 */ /* 0x000ea80000300a00 */
[----:B------:R-:W-:Y:S04]  /*46fd0*/  STL.64 [R1+0x920], R100 ;  /* 0x0009206401007387 */ /* 0x000fe80000100a00 */
[----:B------:R1:W-:Y:S04]  /*46fe0*/  STL.64 [R1+0x938], R8 ;  /* 0x0009380801007387 */ /* 0x0003e80000100a00 */
[----:B------:R-:W-:Y:S04]  /*46ff0*/  STL.64 [R1+0x1340], R100 ;  /* 0x0013406401007387 */ /* 0x000fe80000100a00 */
[----:B------:R-:W-:Y:S01]  /*47000*/  STL.64 [R1+0x928], R54 ;  /* 0x0009283601007387 */ /* 0x000fe20000100a00 */
[----:B-1----:R-:W-:-:S03]  /*47010*/  IMAD.WIDE R8, R4, 0x4, R228 ;  /* 0x0000000404087825 */ /* 0x002fc600078e02e4 */
[----:B------:R-:W-:Y:S04]  /*47020*/  STL.64 [R1+0x1348], R54 ;  /* 0x0013483601007387 */ /* 0x000fe80000100a00 */
[----:B------:R3:W-:Y:S04]  /*47030*/  STL.64 [R1+0x940], R8 ;  /* 0x0009400801007387 */ /* 0x0007e80000100a00 */
[----:B------:R-:W2:Y:S01]  /*47040*/  LDL.LU.64 R228, [R1+0xc50] ;  /* 0x000c500001e47983 */ /* 0x000ea20000300a00 */
[----:B------:R-:W-:-:S04]  /*47050*/  IMAD.WIDE R236, R4, 0x4, R142 ;  /* 0x0000000404ec7825 */ /* 0x000fc800078e028e */
[----:B----4-:R-:W-:-:S04]  /*47060*/  IMAD.WIDE R248, R4, 0x4, R230 ;  /* 0x0000000404f87825 */ /* 0x010fc800078e02e6 */
[----:B------:R-:W-:Y:S02]  /*47070*/  IMAD.MOV.U32 R230, RZ, RZ, R232 ;  /* 0x000000ffffe67224 */ /* 0x000fe400078e00e8 */
[----:B------:R-:W-:Y:S02]  /*47080*/  IMAD.MOV.U32 R231, RZ, RZ, R233 ;  /* 0x000000ffffe77224 */ /* 0x000fe400078e00e9 */
[----:B------:R-:W4:Y:S01]  /*47090*/  LDL.LU.64 R232, [R1+0xbc0] ;  /* 0x000bc00001e87983 */ /* 0x000f220000300a00 */
[----:B------:R-:W-:-:S03]  /*470a0*/  IMAD.WIDE R144, R4, 0x4, R96 ;  /* 0x0000000404907825 */ /* 0x000fc600078e0260 */
[----:B------:R-:W-:Y:S01]  /*470b0*/  STL.64 [R1+0x948], R248 ;  /* 0x000948f801007387 */ /* 0x000fe20000100a00 */
[----:B------:R-:W-:-:S03]  /*470c0*/  IMAD.WIDE R98, R4, 0x4, R50 ;  /* 0x0000000404627825 */ /* 0x000fc600078e0232 */
[----:B------:R-:W-:Y:S04]  /*470d0*/  STL.64 [R1+0x1350], R248 ;  /* 0x001350f801007387 */ /* 0x000fe80000100a00 */
[----:B------:R-:W-:Y:S04]  /*470e0*/  STL.64 [R1+0x950], R236 ;  /* 0x000950ec01007387 */ /* 0x000fe80000100a00 */
[----:B------:R-:W-:Y:S01]  /*470f0*/  STL.64 [R1+0x1358], R236 ;  /* 0x001358ec01007387 */ /* 0x000fe20000100a00 */
[----:B------:R-:W-:-:S04]  /*47100*/  IMAD.WIDE R52, R4, 0x4, R180 ;  /* 0x0000000404347825 */ /* 0x000fc800078e02b4 */
[----:B---3--:R-:W-:-:S05]  /*47110*/  IMAD.WIDE R8, R4, 0x4, R250 ;  /* 0x0000000404087825 */ /* 0x008fca00078e02fa */
[----:B------:R1:W-:Y:S04]  /*47120*/  STL.64 [R1+0x970], R8 ;  /* 0x0009700801007387 */ /* 0x0003e80000100a00 */
[----:B------:R-:W3:Y:S04]  /*47130*/  LDL.LU.64 R250, [R1+0xb50] ;  /* 0x000b500001fa7983 */ /* 0x000ee80000300a00 */
[----:B------:R-:W-:Y:S01]  /*47140*/  STL.64 [R1+0x958], R144 ;  /* 0x0009589001007387 */ /* 0x000fe20000100a00 */
[----:B-1----:R-:W-:-:S03]  /*47150*/  IMAD.WIDE R8, R4, 0x4, R10 ;  /* 0x0000000404087825 */ /* 0x002fc600078e020a */
[----:B------:R-:W-:Y:S04]  /*47160*/  STL.64 [R1+0x1360], R144 ;  /* 0x0013609001007387 */ /* 0x000fe80000100a00 */
[----:B------:R-:W3:Y:S04]  /*47170*/  LDL.LU.64 R10, [R1+0xf8] ;  /* 0x0000f800010a7983 */ /* 0x000ee80000300a00 */
[----:B------:R-:W-:Y:S04]  /*47180*/  STL.64 [R1+0x960], R98 ;  /* 0x0009606201007387 */ /* 0x000fe80000100a00 */
[----:B------:R1:W-:Y:S04]  /*47190*/  STL.64 [R1+0x978], R8 ;  /* 0x0009780801007387 */ /* 0x0003e80000100a00 */
[----:B------:R-:W-:Y:S04]  /*471a0*/  STL.64 [R1+0x1368], R98 ;  /* 0x0013686201007387 */ /* 0x000fe80000100a00 */
[----:B------:R-:W-:Y:S01]  /*471b0*/  STL.64 [R1+0x968], R52 ;  /* 0x0009683401007387 */ /* 0x000fe20000100a00 */
[----:B-1----:R-:W-:-:S03]  /*471c0*/  IMAD.WIDE R8, R4, 0x4, R226 ;  /* 0x0000000404087825 */ /* 0x002fc600078e02e2 */
[----:B------:R-:W-:Y:S04]  /*471d0*/  STL.64 [R1+0x1370], R52 ;  /* 0x0013703401007387 */ /* 0x000fe80000100a00 */
[----:B------:R-:W-:Y:S04]  /*471e0*/  STL.64 [R1+0x980], R8 ;  /* 0x0009800801007387 */ /* 0x000fe80000100a00 */
[----:B------:R-:W3:Y:S04]  /*471f0*/  LDL.LU.64 R220, [R1+0xc70] ;  /* 0x000c700001dc7983 */ /* 0x000ee80000300a00 */
[----:B------:R-:W3:Y:S01]  /*47200*/  LDL.LU.64 R226, [R1+0xbd8] ;  /* 0x000bd80001e27983 */ /* 0x000ee20000300a00 */
[----:B--2---:R-:W-:-:S04]  /*47210*/  IMAD.WIDE R56, R4, 0x4, R6 ;  /* 0x0000000404387825 */ /* 0x004fc800078e0206 */
[C---:B------:R-:W-:Y:S01]  /*47220*/  IMAD.WIDE R6, R4.reuse, 0x4, R140 ;  /* 0x0000000404067825 */ /* 0x040fe200078e028c */
[----:B------:R-:W-:Y:S04]  /*47230*/  STL.64 [R1+0x988], R56 ;  /* 0x0009883801007387 */ /* 0x000fe80000100a00 */
[----:B------:R-:W-:Y:S04]  /*47240*/  STL.64 [R1+0x1378], R56 ;  /* 0x0013783801007387 */ /* 0x000fe80000100a00 */
[----:B------:R-:W-:Y:S04]  /*47250*/  STL.64 [R1+0x990], R6 ;  /* 0x0009900601007387 */ /* 0x000fe80000100a00 */
[----:B------:R1:W-:Y:S02]  /*47260*/  STL.64 [R1+0x1380], R6 ;  /* 0x0013800601007387 */ /* 0x0003e40000100a00 */
[----:B-1----:R-:W-:-:S02]  /*47270*/  IMAD.WIDE R6, R4, 0x4, R228 ;  /* 0x0000000404067825 */ /* 0x002fc400078e02e4 */
[----:B------:R-:W2:Y:S02]  /*47280*/  LDL.LU.64 R228, [R1+0xb68] ;  /* 0x000b680001e47983 */ /* 0x000ea40000300a00 */
[C---:B------:R-:W-:Y:S02]  /*47290*/  IMAD.WIDE R142, R4.reuse, 0x4, R94 ;  /* 0x00000004048e7825 */ /* 0x040fe400078e025e */
[----:B------:R4:W-:Y:S02]  /*472a0*/  STL.64 [R1+0x9b0], R6 ;  /* 0x0009b00601007387 */ /* 0x0009e40000100a00 */
[C---:B------:R-:W-:Y:S02]  /*472b0*/  IMAD.WIDE R96, R4.reuse, 0x4, R48 ;  /* 0x0000000404607825 */ /* 0x040fe400078e0230 */
[----:B------:R-:W-:Y:S02]  /*472c0*/  STL.64 [R1+0x998], R142 ;  /* 0x0009988e01007387 */ /* 0x000fe40000100a00 */
[----:B------:R-:W-:-:S02]  /*472d0*/  IMAD.WIDE R50, R4, 0x4, R182 ;  /* 0x0000000404327825 */ /* 0x000fc400078e02b6 */
[----:B------:R-:W-:Y:S02]  /*472e0*/  STL.64 [R1+0x1388], R142 ;  /* 0x0013888e01007387 */ /* 0x000fe40000100a00 */
[C---:B----4-:R-:W-:Y:S02]  /*472f0*/  IMAD.WIDE R6, R4.reuse, 0x4, R232 ;  /* 0x0000000404067825 */ /* 0x050fe400078e02e8 */
[----:B------:R-:W4:Y:S04]  /*47300*/  LDL.LU.64 R232, [R1+0xf0] ;  /* 0x0000f00001e87983 */ /* 0x000f280000300a00 */
[----:B------:R3:W-:Y:S04]  /*47310*/  STL.64 [R1+0x9b8], R6 ;  /* 0x0009b80601007387 */ /* 0x0007e80000100a00 */
[----:B------:R-:W-:Y:S04]  /*47320*/  STL.64 [R1+0x9a0], R96 ;  /* 0x0009a06001007387 */ /* 0x000fe80000100a00 */
[----:B------:R-:W-:Y:S04]  /*47330*/  STL.64 [R1+0x1390], R96 ;  /* 0x0013906001007387 */ /* 0x000fe80000100a00 */
[----:B------:R-:W-:Y:S04]  /*47340*/  STL.64 [R1+0x9a8], R50 ;  /* 0x0009a83201007387 */ /* 0x000fe80000100a00 */
[----:B------:R-:W-:Y:S01]  /*47350*/  STL.64 [R1+0x1398], R50 ;  /* 0x0013983201007387 */ /* 0x000fe20000100a00 */
[----:B------:R-:W-:-:S04]  /*47360*/  IMAD.WIDE R140, R4, 0x4, R92 ;  /* 0x00000004048c7825 */ /* 0x000fc800078e025c */
[----:B------:R-:W-:-:S04]  /*47370*/  IMAD.WIDE R94, R4, 0x4, R46 ;  /* 0x00000004045e7825 */ /* 0x000fc800078e022e */
[----:B------:R-:W-:-:S04]  /*47380*/  IMAD.WIDE R48, R4, 0x4, R184 ;  /* 0x0000000404307825 */ /* 0x000fc800078e02b8 */
[----:B---3--:R-:W-:-:S04]  /*47390*/  IMAD.WIDE R6, R4, 0x4, R250 ;  /* 0x0000000404067825 */ /* 0x008fc800078e02fa */
[C---:B------:R-:W-:Y:S01]  /*473a0*/  IMAD.WIDE R250, R4.reuse, 0x4, R138 ;  /* 0x0000000404fa7825 */ /* 0x040fe200078e028a */
[----:B------:R1:W-:Y:S03]  /*473b0*/  STL.64 [R1+0x9c0], R6 ;  /* 0x0009c00601007387 */ /* 0x0003e60000100a00 */
[C---:B------:R-:W-:Y:S02]  /*473c0*/  IMAD.WIDE R102, R4.reuse, 0x4, R10 ;  /* 0x0000000404667825 */ /* 0x040fe400078e020a */
[----:B------:R-:W3:Y:S04]  /*473d0*/  LDL.LU.64 R10, [R1+0xc88] ;  /* 0x000c8800010a7983 */ /* 0x000ee80000300a00 */
[----:B------:R-:W-:Y:S04]  /*473e0*/  STL.64 [R1+0x9c8], R102 ;  /* 0x0009c86601007387 */ /* 0x000fe80000100a00 */
[----:B------:R-:W-:Y:S04]  /*473f0*/  STL.64 [R1+0x13a0], R102 ;  /* 0x0013a06601007387 */ /* 0x000fe80000100a00 */
[----:B------:R-:W-:Y:S04]  /*47400*/  STL.64 [R1+0x9d0], R250 ;  /* 0x0009d0fa01007387 */ /* 0x000fe80000100a00 */
[----:B------:R-:W-:Y:S04]  /*47410*/  STL.64 [R1+0x13a8], R250 ;  /* 0x0013a8fa01007387 */ /* 0x000fe80000100a00 */
[----:B------:R-:W3:Y:S01]  /*47420*/  LDL.LU.64 R8, [R1+0xc00] ;  /* 0x000c000001087983 */ /* 0x000ee20000300a00 */
[----:B-1----:R-:W-:-:S03]  /*47430*/  IMAD.WIDE R6, R4, 0x4, R220 ;  /* 0x0000000404067825 */ /* 0x002fc600078e02dc */
[----:B------:R-:W-:Y:S04]  /*47440*/  STL.64 [R1+0x9d8], R140 ;  /* 0x0009d88c01007387 */ /* 0x000fe80000100a00 */
[----:B------:R1:W-:Y:S04]  /*47450*/  STL.64 [R1+0x9f0], R6 ;  /* 0x0009f00601007387 */ /* 0x0003e80000100a00 */
[----:B------:R-:W-:Y:S04]  /*47460*/  STL.64 [R1+0x13b0], R140 ;  /* 0x0013b08c01007387 */ /* 0x000fe80000100a00 */
[----:B------:R-:W3:Y:S01]  /*47470*/  LDL.LU.64 R220, [R1+0xb80] ;  /* 0x000b800001dc7983 */ /* 0x000ee20000300a00 */
[----:B-1----:R-:W-:-:S03]  /*47480*/  IMAD.WIDE R6, R4, 0x4, R226 ;  /* 0x0000000404067825 */ /* 0x002fc600078e02e2 */
[----:B------:R-:W-:Y:S04]  /*47490*/  STL.64 [R1+0x9e0], R94 ;  /* 0x0009e05e01007387 */ /* 0x000fe80000100a00 */
[----:B------:R3:W-:Y:S04]  /*474a0*/  STL.64 [R1+0x9f8], R6 ;  /* 0x0009f80601007387 */ /* 0x0007e80000100a00 */
[----:B------:R-:W-:Y:S04]  /*474b0*/  STL.64 [R1+0x13b8], R94 ;  /* 0x0013b85e01007387 */ /* 0x000fe80000100a00 */
[----:B------:R-:W3:Y:S04]  /*474c0*/  LDL.LU.64 R226, [R1+0xe8] ;  /* 0x0000e80001e27983 */ /* 0x000ee80000300a00 */
[----:B------:R-:W-:Y:S01]  /*474d0*/  STL.64 [R1+0x9e8], R48 ;  /* 0x0009e83001007387 */ /* 0x000fe20000100a00 */
[----:B--2---:R-:W-:Y:S01]  /*474e0*/  IMAD.WIDE R50, R4, 0x4, R228 ;  /* 0x0000000404327825 */ /* 0x004fe200078e02e4 */
[----:B------:R-:W-:-:S02]  /*474f0*/  MOV R228, R230 ;  /* 0x000000e600e47202 */ /* 0x000fc40000000f00 */
[----:B------:R-:W-:Y:S01]  /*47500*/  STL.64 [R1+0x13c0], R48 ;  /* 0x0013c03001007387 */ /* 0x000fe20000100a00 */
[----:B------:R-:W-:-:S03]  /*47510*/  IMAD.MOV.U32 R229, RZ, RZ, R231 ;  /* 0x000000ffffe57224 */ /* 0x000fc600078e00e7 */
[----:B------:R-:W2:Y:S01]  /*47520*/  LDL.LU.64 R230, [R1+0xc98] ;  /* 0x000c980001e67983 */ /* 0x000ea20000300a00 */
[----:B------:R-:W-:-:S03]  /*47530*/  IMAD.WIDE R138, R4, 0x4, R90 ;  /* 0x00000004048a7825 */ /* 0x000fc600078e025a */
[----:B------:R-:W-:Y:S01]  /*47540*/  STL.64 [R1+0xa00], R50 ;  /* 0x000a003201007387 */ /* 0x000fe20000100a00 */
[----:B----4-:R-:W-:-:S04]  /*47550*/  IMAD.WIDE R148, R4, 0x4, R232 ;  /* 0x0000000404947825 */ /* 0x010fc800078e02e8 */
[----:B------:R-:W-:Y:S01]  /*47560*/  IMAD.MOV.U32 R232, RZ, RZ, R234 ;  /* 0x000000ffffe87224 */ /* 0x000fe200078e00ea */
[----:B------:R-:W-:Y:S01]  /*47570*/  MOV R234, R240 ;  /* 0x000000f000ea7202 */ /* 0x000fe20000000f00 */
[----:B------:R-:W-:Y:S02]  /*47580*/  IMAD.MOV.U32 R233, RZ, RZ, R235 ;  /* 0x000000ffffe97224 */ /* 0x000fe400078e00eb */
[----:B------:R-:W-:Y:S02]  /*47590*/  IMAD.MOV.U32 R235, RZ, RZ, R241 ;  /* 0x000000ffffeb7224 */ /* 0x000fe400078e00f1 */
[C---:B------:R-:W-:Y:S01]  /*475a0*/  IMAD.WIDE R240, R4.reuse, 0x4, R136 ;  /* 0x0000000404f07825 */ /* 0x040fe200078e0288 */
[----:B------:R-:W-:Y:S04]  /*475b0*/  STL.64 [R1+0x13d0], R50 ;  /* 0x0013d03201007387 */ /* 0x000fe80000100a00 */
[----:B------:R-:W-:Y:S04]  /*475c0*/  STL.64 [R1+0xa08], R148 ;  /* 0x000a089401007387 */ /* 0x000fe80000100a00 */
[----:B------:R-:W-:Y:S04]  /*475d0*/  STL.64 [R1+0x13d8], R148 ;  /* 0x0013d89401007387 */ /* 0x000fe80000100a00 */
[----:B------:R-:W-:Y:S01]  /*475e0*/  STL.64 [R1+0xa10], R240 ;  /* 0x000a10f001007387 */ /* 0x000fe20000100a00 */
[----:B------:R-:W-:-:S03]  /*475f0*/  IMAD.WIDE R92, R4, 0x4, R44 ;  /* 0x00000004045c7825 */ /* 0x000fc600078e022c */
[----:B------:R-:W-:Y:S01]  /*47600*/  STL.64 [R1+0x13e0], R240 ;  /* 0x0013e0f001007387 */ /* 0x000fe20000100a00 */
[----:B------:R-:W-:-:S04]  /*47610*/  IMAD.WIDE R46, R4, 0x4, R186 ;  /* 0x00000004042e7825 */ /* 0x000fc800078e02ba */
[----:B------:R-:W-:-:S04]  /*47620*/  IMAD.WIDE R184, R4, 0x4, R134 ;  /* 0x0000000404b87825 */ /* 0x000fc800078e0286 */
[C---:B---3--:R-:W-:Y:S02]  /*47630*/  IMAD.WIDE R6, R4.reuse, 0x4, R10 ;  /* 0x0000000404067825 */ /* 0x048fe400078e020a */
[----:B------:R-:W3:Y:S04]  /*47640*/  LDL.LU.64 R10, [R1+0xc20] ;  /* 0x000c2000010a7983 */ /* 0x000ee80000300a00 */
        /* <DEDUP_REMOVED lines=15> */
[----:B------:R3:W-:Y:S01]  /*47740*/  STL.64 [R1+0x1400], R96 ;  /* 0x0014006001007387 */ /* 0x0007e20000100a00 */
[----:B--2---:R-:W-:-:S03]  /*47750*/  IMAD.WIDE R6, R4, 0x4, R230 ;  /* 0x0000000404067825 */ /* 0x004fc600078e02e6 */
[----:B------:R-:W-:Y:S04]  /*47760*/  STL.64 [R1+0xa48], R224 ;  /* 0x000a48e001007387 */ /* 0x000fe80000100a00 */
[----:B------:R-:W-:Y:S01]  /*47770*/  STL.64 [R1+0x1408], R224 ;  /* 0x001408e001007387 */ /* 0x000fe20000100a00 */
[----:B------:R-:W-:-:S03]  /*47780*/  IMAD.MOV.U32 R230, RZ, RZ, R244 ;  /* 0x000000ffffe67224 */ /* 0x000fc600078e00f4 */
[----:B------:R-:W-:Y:S01]  /*47790*/  STL.64 [R1+0xa50], R184 ;  /* 0x000a50b801007387 */ /* 0x000fe20000100a00 */
[----:B------:R-:W-:-:S03]  /*477a0*/  IMAD.MOV.U32 R231, RZ, RZ, R245 ;  /* 0x000000ffffe77224 */ /* 0x000fc600078e00f5 */
[----:B------:R-:W-:Y:S04]  /*477b0*/  STL.64 [R1+0x1410], R184 ;  /* 0x001410b801007387 */ /* 0x000fe80000100a00 */
[----:B------:R1:W-:Y:S04]  /*477c0*/  STL.64 [R1+0xa70], R6 ;  /* 0x000a700601007387 */ /* 0x0003e80000100a00 */
[----:B------:R-:W2:Y:S01]  /*477d0*/  LDL.LU.64 R244, [R1+0xc40] ;  /* 0x000c400001f47983 */ /* 0x000ea20000300a00 */
[----:B------:R-:W-:-:S04]  /*477e0*/  IMAD.WIDE R136, R4, 0x4, R88 ;  /* 0x0000000404887825 */ /* 0x000fc800078e0258 */
[C---:B------:R-:W-:Y:S01]  /*477f0*/  IMAD.WIDE R90, R4.reuse, 0x4, R42 ;  /* 0x00000004045a7825 */ /* 0x040fe200078e022a */
[----:B------:R-:W-:Y:S03]  /*47800*/  STL.64 [R1+0xa58], R136 ;  /* 0x000a588801007387 */ /* 0x000fe60000100a00 */
[C---:B------:R-:W-:Y:S01]  /*47810*/  IMAD.WIDE R44, R4.reuse, 0x4, R188 ;  /* 0x00000004042c7825 */ /* 0x040fe200078e02bc */
[----:B------:R-:W-:Y:S03]  /*47820*/  STL.64 [R1+0x1418], R136 ;  /* 0x0014188801007387 */ /* 0x000fe60000100a00 */
[----:B------:R-:W-:-:S04]  /*47830*/  IMAD.WIDE R182, R4, 0x4, R132 ;  /* 0x0000000404b67825 */ /* 0x000fc800078e0284 */
[----:B------:R-:W-:-:S04]  /*47840*/  IMAD.WIDE R134, R4, 0x4, R86 ;  /* 0x0000000404867825 */ /* 0x000fc800078e0256 */
[----:B------:R-:W-:-:S04]  /*47850*/  IMAD.WIDE R88, R4, 0x4, R40 ;  /* 0x0000000404587825 */ /* 0x000fc800078e0228 */
[C---:B---3--:R-:W-:Y:S02]  /*47860*/  IMAD.WIDE R96, R4.reuse, 0x4, R10 ;  /* 0x0000000404607825 */ /* 0x048fe400078e020a */
[----:B------:R-:W3:Y:S04]  /*47870*/  LDL.LU.64 R10, [R1+0xbb0] ;  /* 0x000bb000010a7983 */ /* 0x000ee80000300a00 */
[----:B------:R-:W-:Y:S04]  /*47880*/  STL.64 [R1+0xa60], R90 ;  /* 0x000a605a01007387 */ /* 0x000fe80000100a00 */
[----:B------:R-:W-:Y:S04]  /*47890*/  STL.64 [R1+0x1420], R90 ;  /* 0x0014205a01007387 */ /* 0x000fe80000100a00 */
[----:B------:R-:W-:Y:S04]  /*478a0*/  STL.64 [R1+0xa68], R44 ;  /* 0x000a682c01007387 */ /* 0x000fe80000100a00 */
[----:B------:R-:W-:Y:S01]  /*478b0*/  STL.64 [R1+0x1428], R44 ;  /* 0x0014282c01007387 */ /* 0x000fe20000100a00 */
[----:B----4-:R-:W-:-:S03]  /*478c0*/  IMAD.WIDE R142, R4, 0x4, R8 ;  /* 0x00000004048e7825 */ /* 0x010fc600078e0208 */
[----:B------:R-:W-:Y:S04]  /*478d0*/  STL.64 [R1+0xa78], R96 ;  /* 0x000a786001007387 */ /* 0x000fe80000100a00 */
[----:B------:R-:W-:Y:S01]  /*478e0*/  STL.64 [R1+0x1430], R96 ;  /* 0x0014306001007387 */ /* 0x000fe20000100a00 */
[----:B------:R-:W-:-:S03]  /*478f0*/  IMAD.WIDE R174, R4, 0x4, R220 ;  /* 0x0000000404ae7825 */ /* 0x000fc600078e02dc */
[----:B------:R-:W4:Y:S04]  /*47900*/  LDL.LU.64 R220, [R1+0xd0] ;  /* 0x0000d00001dc7983 */ /* 0x000f280000300a00 */
[----:B------:R-:W-:Y:S04]  /*47910*/  STL.64 [R1+0xa80], R142 ;  /* 0x000a808e01007387 */ /* 0x000fe80000100a00 */
[----:B------:R-:W-:Y:S04]  /*47920*/  STL.64 [R1+0x1438], R142 ;  /* 0x0014388e01007387 */ /* 0x000fe80000100a00 */
[----:B------:R-:W-:Y:S01]  /*47930*/  STL.64 [R1+0xa88], R174 ;  /* 0x000a88ae01007387 */ /* 0x000fe20000100a00 */
[----:B-1----:R-:W-:-:S03]  /*47940*/  IMAD.WIDE R6, R4, 0x4, R226 ;  /* 0x0000000404067825 */ /* 0x002fc600078e02e2 */
[----:B------:R-:W-:Y:S04]  /*47950*/  STL.64 [R1+0x1448], R174 ;  /* 0x001448ae01007387 */ /* 0x000fe80000100a00 */
[----:B------:R-:W-:Y:S04]  /*47960*/  STL.64 [R1+0xa90], R182 ;  /* 0x000a90b601007387 */ /* 0x000fe80000100a00 */
[----:B------:R-:W-:Y:S04]  /*47970*/  STL.64 [R1+0x1450], R182 ;  /* 0x001450b601007387 */ /* 0x000fe80000100a00 */
[----:B------:R-:W4:Y:S04]  /*47980*/  LDL.LU.64 R226, [R1+0xcb8] ;  /* 0x000cb80001e27983 */ /* 0x000f280000300a00 */
[----:B------:R3:W-:Y:S04]  /*47990*/  STL.64 [R1+0xab0], R6 ;  /* 0x000ab00601007387 */ /* 0x0007e80000100a00 */
[----:B------:R-:W-:Y:S04]  /*479a0*/  STL.64 [R1+0xa98], R134 ;  /* 0x000a988601007387 */ /* 0x000fe80000100a00 */
[----:B------:R-:W-:Y:S04]  /*479b0*/  STL.64 [R1+0x1458], R134 ;  /* 0x0014588601007387 */ /* 0x000fe80000100a00 */
[----:B------:R-:W4:Y:S01]  /*479c0*/  LDL.LU.64 R8, [R1+0xc60] ;  /* 0x000c600001087983 */ /* 0x000f220000300a00 */
[----:B--2---:R-:W-:-:S03]  /*479d0*/  IMAD.WIDE R46, R4, 0x4, R244 ;  /* 0x00000004042e7825 */ /* 0x004fc600078e02f4 */
[----:B------:R-:W-:Y:S04]  /*479e0*/  STL.64 [R1+0xaa0], R88 ;  /* 0x000aa05801007387 */ /* 0x000fe80000100a00 */
[----:B------:R-:W-:Y:S04]  /*479f0*/  STL.64 [R1+0x1460], R88 ;  /* 0x0014605801007387 */ /* 0x000fe80000100a00 */
[----:B------:R-:W2:Y:S01]  /*47a00*/  LDL.LU.64 R244, [R1+0xbd0] ;  /* 0x000bd00001f47983 */ /* 0x000ea20000300a00 */
[----:B------:R-:W-:-:S04]  /*47a10*/  IMAD.WIDE R42, R4, 0x4, R190 ;  /* 0x00000004042a7825 */ /* 0x000fc800078e02be */
[----:B------:R-:W-:-:S04]  /*47a20*/  IMAD.WIDE R180, R4, 0x4, R130 ;  /* 0x0000000404b47825 */ /* 0x000fc800078e0282 */
[----:B------:R-:W-:-:S04]  /*47a30*/  IMAD.WIDE R132, R4, 0x4, R84 ;  /* 0x0000000404847825 */ /* 0x000fc800078e0254 */
[----:B------:R-:W-:-:S04]  /*47a40*/  IMAD.WIDE R86, R4, 0x4, R38 ;  /* 0x0000000404567825 */ /* 0x000fc800078e0226 */
[----:B------:R-:W-:-:S04]  /*47a50*/  IMAD.WIDE R40, R4, 0x4, R192 ;  /* 0x0000000404287825 */ /* 0x000fc800078e02c0 */
[C---:B---3--:R-:W-:Y:S02]  /*47a60*/  IMAD.WIDE R6, R4.reuse, 0x4, R10 ;  /* 0x0000000404067825 */ /* 0x048fe400078e020a */
[----:B------:R-:W3:Y:S04]  /*47a70*/  LDL.LU.64 R10, [R1+0xc8] ;  /* 0x0000c800010a7983 */ /* 0x000ee80000300a00 */
[----:B------:R-:W-:Y:S04]  /*47a80*/  STL.64 [R1+0xaa8], R42 ;  /* 0x000aa82a01007387 */ /* 0x000fe80000100a00 */
[----:B------:R1:W-:Y:S04]  /*47a90*/  STL.64 [R1+0x1468], R42 ;  /* 0x0014682a01007387 */ /* 0x0003e80000100a00 */
[----:B------:R-:W-:Y:S04]  /*47aa0*/  STL.64 [R1+0xab8], R46 ;  /* 0x000ab82e01007387 */ /* 0x000fe80000100a00 */
[----:B------:R-:W-:Y:S04]  /*47ab0*/  STL.64 [R1+0x1470], R46 ;  /* 0x0014702e01007387 */ /* 0x000fe80000100a00 */
[----:B------:R-:W3:Y:S01]  /*47ac0*/  LDL.LU.64 R176, [R1+0xcc8] ;  /* 0x000cc80001b07983 */ /* 0x000ee20000300a00 */
[----:B----4-:R-:W-:-:S03]  /*47ad0*/  IMAD.WIDE R222, R4, 0x4, R220 ;  /* 0x0000000404de7825 */ /* 0x010fc600078e02dc */
[----:B------:R-:W4:Y:S04]  /*47ae0*/  LDL.LU.64 R220, [R1+0xc80] ;  /* 0x000c800001dc7983 */ /* 0x000f280000300a00 */
[----:B------:R-:W-:Y:S04]  /*47af0*/  STL.64 [R1+0xac0], R6 ;  /* 0x000ac00601007387 */ /* 0x000fe80000100a00 */
[----:B------:R-:W-:Y:S04]  /*47b00*/  STL.64 [R1+0x1478], R6 ;  /* 0x0014780601007387 */ /* 0x000fe80000100a00 */
[----:B------:R-:W-:Y:S04]  /*47b10*/  STL.64 [R1+0xac8], R222 ;  /* 0x000ac8de01007387 */ /* 0x000fe80000100a00 */
[----:B------:R4:W-:Y:S04]  /*47b20*/  STL.64 [R1+0x1480], R222 ;  /* 0x001480de01007387 */ /* 0x0009e80000100a00 */
[----:B------:R-:W-:Y:S04]  /*47b30*/  STL.64 [R1+0xad0], R180 ;  /* 0x000ad0b401007387 */ /* 0x000fe80000100a00 */
[----:B------:R-:W-:Y:S01]  /*47b40*/  STL.64 [R1+0x1488], R180 ;  /* 0x001488b401007387 */ /* 0x000fe20000100a00 */
[----:B-1----:R-:W-:-:S03]  /*47b50*/  IMAD.WIDE R42, R4, 0x4, R226 ;  /* 0x00000004042a7825 */ /* 0x002fc600078e02e2 */
[----:B------:R-:W4:Y:S04]  /*47b60*/  LDL.LU.64 R226, [R1+0xbf0] ;  /* 0x000bf00001e27983 */ /* 0x000f280000300a00 */
[----:B------:R-:W-:Y:S04]  /*47b70*/  STL.64 [R1+0xad8], R132 ;  /* 0x000ad88401007387 */ /* 0x000fe80000100a00 */
[----:B------:R-:W-:Y:S04]  /*47b80*/  STL.64 [R1+0x1490], R132 ;  /* 0x0014908401007387 */ /* 0x000fe80000100a00 */
[----:B------:R-:W-:Y:S01]  /*47b90*/  STL.64 [R1+0xae0], R86 ;  /* 0x000ae05601007387 */ /* 0x000fe20000100a00 */
[----:B------:R-:W-:-:S03]  /*47ba0*/  IMAD.WIDE R92, R4, 0x4, R8 ;  /* 0x00000004045c7825 */ /* 0x000fc600078e0208 */
[----:B------:R1:W-:Y:S04]  /*47bb0*/  STL.64 [R1+0x1498], R86 ;  /* 0x0014985601007387 */ /* 0x0003e80000100a00 */
[----:B------:R1:W-:Y:S04]  /*47bc0*/  STL.64 [R1+0xaf0], R42 ;  /* 0x000af02a01007387 */ /* 0x0003e80000100a00 */
[----:B------:R-:W-:Y:S04]  /*47bd0*/  STL.64 [R1+0xae8], R40 ;  /* 0x000ae82801007387 */ /* 0x000fe80000100a00 */
[----:B------:R-:W-:Y:S04]  /*47be0*/  STL.64 [R1+0xaf8], R92 ;  /* 0x000af85c01007387 */ /* 0x000fe80000100a00 */
[----:B------:R-:W4:Y:S01]  /*47bf0*/  LDL.LU.64 R146, [R1+0xcd8] ;  /* 0x000cd80001927983 */ /* 0x000f220000300a00 */
[----:B--2---:R-:W-:-:S03]  /*47c00*/  IMAD.WIDE R56, R4, 0x4, R244 ;  /* 0x0000000404387825 */ /* 0x004fc600078e02f4 */
[----:B------:R-:W2:Y:S01]  /*47c10*/  LDL.LU.64 R244, [R1+0xc90] ;  /* 0x000c900001f47983 */ /* 0x000ea20000300a00 */
[----:B------:R-:W-:-:S04]  /*47c20*/  IMAD.WIDE R178, R4, 0x4, R128 ;  /* 0x0000000404b27825 */ /* 0x000fc800078e0280 */
        /* <DEDUP_REMOVED lines=8> */
[----:B------:R-:W-:Y:S04]  /*47cb0*/  STL.64 [R1+0xb08], R8 ;  /* 0x000b080801007387 */ /* 0x000fe80000100a00 */
[----:B------:R-:W-:Y:S01]  /*47cc0*/  STL.64 [R1+0xb10], R178 ;  /* 0x000b10b201007387 */ /* 0x000fe20000100a00 */
[----:B------:R-:W-:-:S03]  /*47cd0*/  IMAD.WIDE R88, R4, 0x4, R176 ;  /* 0x0000000404587825 */ /* 0x000fc600078e02b0 */
[----:B------:R-:W-:Y:S04]  /*47ce0*/  STL.64 [R1+0xb18], R130 ;  /* 0x000b188201007387 */ /* 0x000fe80000100a00 */
[----:B------:R-:W-:Y:S01]  /*47cf0*/  STL.64 [R1+0xb20], R84 ;  /* 0x000b205401007387 */ /* 0x000fe20000100a00 */
[----:B------:R-:W-:-:S03]  /*47d00*/  IMAD.WIDE R176, R4, 0x4, R126 ;  /* 0x0000000404b07825 */ /* 0x000fc600078e027e */
[----:B------:R1:W-:Y:S04]  /*47d10*/  STL.64 [R1+0xb30], R88 ;  /* 0x000b305801007387 */ /* 0x0003e80000100a00 */
[----:B------:R-:W3:Y:S04]  /*47d20*/  LDL.LU.64 R248, [R1+0xce0] ;  /* 0x000ce00001f87983 */ /* 0x000ee80000300a00 */
[----:B------:R-:W3:Y:S01]  /*47d30*/  LDL.LU.64 R100, [R1+0xca0] ;  /* 0x000ca00001647983 */ /* 0x000ee20000300a00 */
[----:B----4-:R-:W-:-:S04]  /*47d40*/  IMAD.WIDE R138, R4, 0x4, R220 ;  /* 0x00000004048a7825 */ /* 0x010fc800078e02dc */
[----:B------:R-:W-:-:S04]  /*47d50*/  IMAD.WIDE R220, R4, 0x4, R172 ;  /* 0x0000000404dc7825 */ /* 0x000fc800078e02ac */
[C---:B------:R-:W-:Y:S02]  /*47d60*/  IMAD.WIDE R52, R4.reuse, 0x4, R226 ;  /* 0x0000000404347825 */ /* 0x040fe400078e02e2 */
[----:B------:R-:W4:Y:S04]  /*47d70*/  LDL.LU.64 R226, [R1+0xc30] ;  /* 0x000c300001e27983 */ /* 0x000f280000300a00 */
[----:B------:R-:W-:Y:S04]  /*47d80*/  STL.64 [R1+0xb28], R38 ;  /* 0x000b282601007387 */ /* 0x000fe80000100a00 */
[----:B------:R-:W-:Y:S04]  /*47d90*/  STL.64 [R1+0xb38], R138 ;  /* 0x000b388a01007387 */ /* 0x000fe80000100a00 */
[----:B------:R-:W-:Y:S04]  /*47da0*/  STL.64 [R1+0xb40], R52 ;  /* 0x000b403401007387 */ /* 0x000fe80000100a00 */
[----:B------:R-:W-:Y:S04]  /*47db0*/  STL.64 [R1+0xb48], R220 ;  /* 0x000b48dc01007387 */ /* 0x000fe80000100a00 */
[----:B------:R-:W-:Y:S04]  /*47dc0*/  STL.64 [R1+0xb50], R176 ;  /* 0x000b50b001007387 */ /* 0x000fe80000100a00 */
[----:B------:R-:W-:Y:S01]  /*47dd0*/  STL.64 [R1+0xb58], R128 ;  /* 0x000b588001007387 */ /* 0x000fe20000100a00 */
[----:B------:R-:W-:-:S03]  /*47de0*/  IMAD.WIDE R134, R4, 0x4, R146 ;  /* 0x0000000404867825 */ /* 0x000fc600078e0292 */
[----:B------:R-:W-:Y:S04]  /*47df0*/  STL.64 [R1+0xb60], R82 ;  /* 0x000b605201007387 */ /* 0x000fe80000100a00 */
[----:B------:R1:W-:Y:S04]  /*47e00*/  STL.64 [R1+0xb70], R134 ;  /* 0x000b708601007387 */ /* 0x0003e80000100a00 */
[----:B------:R-:W4:Y:S01]  /*47e10*/  LDL.LU.64 R54, [R1+0xcf0] ;  /* 0x000cf00001367983 */ /* 0x000f220000300a00 */
[----:B--2---:R-:W-:-:S03]  /*47e20*/  IMAD.WIDE R240, R4, 0x4, R244 ;  /* 0x0000000404f07825 */ /* 0x004fc600078e02f4 */
[----:B------:R-:W2:Y:S04]  /*47e30*/  LDL.LU.64 R146, [R1+0xcb0] ;  /* 0x000cb00001927983 */ /* 0x000ea80000300a00 */
        /* <DEDUP_REMOVED lines=9> */
[----:B------:R-:W-:-:S04]  /*47ed0*/  IMAD.WIDE R198, R4, 0x4, R168 ;  /* 0x0000000404c67825 */ /* 0x000fc800078e02a8 */
[----:B------:R-:W-:-:S04]  /*47ee0*/  IMAD.WIDE R124, R4, 0x4, R76 ;  /* 0x00000004047c7825 */ /* 0x000fc800078e024c */
[----:B------:R-:W-:-:S04]  /*47ef0*/  IMAD.WIDE R78, R4, 0x4, R30 ;  /* 0x00000004044e7825 */ /* 0x000fc800078e021e */
[----:B---3--:R-:W-:-:S04]  /*47f00*/  IMAD.WIDE R98, R4, 0x4, R10 ;  /* 0x0000000404627825 */ /* 0x008fc800078e020a */
[C---:B------:R-:W-:Y:S01]  /*47f10*/  IMAD.WIDE R10, R4.reuse, 0x4, R170 ;  /* 0x00000004040a7825 */ /* 0x040fe200078e02aa */
[----:B------:R-:W-:Y:S04]  /*47f20*/  STL.64 [R1+0xb80], R98 ;  /* 0x000b806201007387 */ /* 0x000fe80000100a00 */
[----:B------:R-:W-:Y:S04]  /*47f30*/  STL.64 [R1+0xb88], R10 ;  /* 0x000b880a01007387 */ /* 0x000fe80000100a00 */
[----:B------:R-:W-:Y:S04]  /*47f40*/  STL.64 [R1+0xb90], R172 ;  /* 0x000b90ac01007387 */ /* 0x000fe80000100a00 */
[----:B------:R-:W-:Y:S04]  /*47f50*/  STL.64 [R1+0xb98], R126 ;  /* 0x000b987e01007387 */ /* 0x000fe80000100a00 */
[----:B------:R-:W-:Y:S01]  /*47f60*/  STL.64 [R1+0xba0], R80 ;  /* 0x000ba05001007387 */ /* 0x000fe20000100a00 */
[----:B------:R-:W-:-:S04]  /*47f70*/  IMAD.WIDE R170, R4, 0x4, R122 ;  /* 0x0000000404aa7825 */ /* 0x000fc800078e027a */
[----:B------:R-:W-:-:S04]  /*47f80*/  IMAD.WIDE R182, R4, 0x4, R248 ;  /* 0x0000000404b67825 */ /* 0x000fc800078e02f8 */
[C---:B------:R-:W-:Y:S01]  /*47f90*/  IMAD.WIDE R148, R4.reuse, 0x4, R100 ;  /* 0x0000000404947825 */ /* 0x040fe200078e0264 */
[----:B------:R3:W-:Y:S04]  /*47fa0*/  STL.64 [R1+0xbb0], R182 ;  /* 0x000bb0b601007387 */ /* 0x0007e80000100a00 */
[----:B------:R-:W3:Y:S01]  /*47fb0*/  LDL.LU.64 R248, [R1+0xcf8] ;  /* 0x000cf80001f87983 */ /* 0x000ee20000300a00 */
[----:B----4-:R-:W-:Y:S01]  /*47fc0*/  IMAD.WIDE R144, R4, 0x4, R226 ;  /* 0x0000000404907825 */ /* 0x010fe200078e02e2 */
[----:B------:R-:W-:-:S03]  /*47fd0*/  MOV R226, R230 ;  /* 0x000000e600e27202 */ /* 0x000fc60000000f00 */
[----:B------:R-:W-:Y:S02]  /*47fe0*/  IMAD.MOV.U32 R227, RZ, RZ, R231 ;  /* 0x000000ffffe37224 */ /* 0x000fe400078e00e7 */
[----:B------:R-:W-:Y:S01]  /*47ff0*/  IMAD.MOV.U32 R230, RZ, RZ, R232 ;  /* 0x000000ffffe67224 */ /* 0x000fe200078e00e8 */
[----:B------:R-:W-:Y:S01]  /*48000*/  MOV R232, R242 ;  /* 0x000000f200e87202 */ /* 0x000fe20000000f00 */
[----:B------:R-:W-:Y:S02]  /*48010*/  IMAD.MOV.U32 R231, RZ, RZ, R233 ;  /* 0x000000ffffe77224 */ /* 0x000fe400078e00e9 */
[----:B------:R-:W-:Y:S02]  /*48020*/  IMAD.MOV.U32 R233, RZ, RZ, R243 ;  /* 0x000000ffffe97224 */ /* 0x000fe400078e00f3 */
[----:B------:R-:W4:Y:S04]  /*48030*/  LDL.LU.64 R242, [R1+0xcc0] ;  /* 0x000cc00001f27983 */ /* 0x000f280000300a00 */
[----:B------:R-:W4:Y:S04]  /*48040*/  LDL.LU.64 R100, [R1+0xc78] ;  /* 0x000c780001647983 */ /* 0x000f280000300a00 */
        /* <DEDUP_REMOVED lines=8> */
[----:B--2---:R-:W-:-:S03]  /*480d0*/  IMAD.WIDE R236, R4, 0x4, R244 ;  /* 0x0000000404ec7825 */ /* 0x004fc600078e02f4 */
[----:B------:R2:W-:Y:S04]  /*480e0*/  STL.64 [R1+0xc08], R174 ;  /* 0x000c08ae01007387 */ /* 0x0005e80000100a00 */
[----:B------:R-:W2:Y:S01]  /*480f0*/  LDL.LU.64 R244, [R1+0xd00] ;  /* 0x000d000001f47983 */ /* 0x000ea20000300a00 */
[----:B------:R-:W-:-:S03]  /*48100*/  IMAD.WIDE R32, R4, 0x4, R200 ;  /* 0x0000000404207825 */ /* 0x000fc600078e02c8 */
[----:B------:R-:W2:Y:S01]  /*48110*/  LDL.LU.64 R54, [R1+0xcd0] ;  /* 0x000cd00001367983 */ /* 0x000ea20000300a00 */
[----:B------:R-:W-:-:S03]  /*48120*/  IMAD.WIDE R50, R4, 0x4, R146 ;  /* 0x0000000404327825 */ /* 0x000fc600078e0292 */
[----:B------:R-:W2:Y:S01]  /*48130*/  LDL.LU.64 R146, [R1+0xc68] ;  /* 0x000c680001927983 */ /* 0x000ea20000300a00 */
        /* <DEDUP_REMOVED lines=11> */
[----:B------:R-:W-:-:S03]  /*481f0*/  IMAD.WIDE R194, R4, 0x4, R164 ;  /* 0x0000000404c27825 */ /* 0x000fc600078e02a4 */
[----:B------:R-:W-:Y:S01]  /*48200*/  STL.64 [R1+0xc50], R76 ;  /* 0x000c504c01007387 */ /* 0x000fe20000100a00 */
[----:B------:R-:W-:-:S04]  /*48210*/  IMAD.WIDE R166, R4, 0x4, R118 ;  /* 0x0000000404a67825 */ /* 0x000fc800078e0276 */
[----:B------:R-:W-:-:S04]  /*48220*/  IMAD.WIDE R120, R4, 0x4, R72 ;  /* 0x0000000404787825 */ /* 0x000fc800078e0248 */
[----:B------:R-:W-:-:S04]  /*48230*/  IMAD.WIDE R74, R4, 0x4, R26 ;  /* 0x00000004044a7825 */ /* 0x000fc800078e021a */
[----:B---3--:R-:W-:-:S05]  /*48240*/  IMAD.WIDE R224, R4, 0x4, R248 ;  /* 0x0000000404e07825 */ /* 0x008fca00078e02f8 */
[----:B------:R3:W-:Y:S04]  /*48250*/  STL.64 [R1+0xc60], R224 ;  /* 0x000c60e001007387 */ /* 0x0007e80000100a00 */
[----:B------:R-:W3:Y:S04]  /*48260*/  LDL.LU.64 R94, [R1+0xd08] ;  /* 0x000d0800015e7983 */ /* 0x000ee80000300a00 */
[----:B------:R-:W3:Y:S01]  /*48270*/  LDL.LU.64 R140, [R1+0xce8] ;  /* 0x000ce800018c7983 */ /* 0x000ee20000300a00 */
[----:B----4-:R-:W-:-:S04]  /*48280*/  IMAD.WIDE R242, R4, 0x4, R242 ;  /* 0x0000000404f27825 */ /* 0x010fc800078e02f2 */
[C---:B------:R-:W-:Y:S02]  /*48290*/  IMAD.WIDE R248, R4.reuse, 0x4, R100 ;  /* 0x0000000404f87825 */ /* 0x040fe400078e0264 */
[----:B------:R-:W4:Y:S04]  /*482a0*/  LDL.LU.64 R100, [R1+0xc48] ;  /* 0x000c480001647983 */ /* 0x000f280000300a00 */
[----:B------:R-:W-:Y:S04]  /*482b0*/  STL.64 [R1+0xc58], R30 ;  /* 0x000c581e01007387 */ /* 0x000fe80000100a00 */
[----:B------:R-:W-:Y:S04]  /*482c0*/  STL.64 [R1+0xc70], R242 ;  /* 0x000c70f201007387 */ /* 0x000fe80000100a00 */
[----:B------:R-:W-:Y:S04]  /*482d0*/  STL.64 [R1+0xc78], R248 ;  /* 0x000c78f801007387 */ /* 0x000fe80000100a00 */
[----:B------:R-:W-:Y:S04]  /*482e0*/  STL.64 [R1+0xc80], R194 ;  /* 0x000c80c201007387 */ /* 0x000fe80000100a00 */
[----:B------:R-:W-:Y:S04]  /*482f0*/  STL.64 [R1+0xc88], R166 ;  /* 0x000c88a601007387 */ /* 0x000fe80000100a00 */
[----:B------:R-:W-:Y:S04]  /*48300*/  STL.64 [R1+0xc90], R120 ;  /* 0x000c907801007387 */ /* 0x000fe80000100a00 */
[----:B------:R-:W-:Y:S01]  /*48310*/  STL.64 [R1+0xc98], R74 ;  /* 0x000c984a01007387 */ /* 0x000fe20000100a00 */
[----:B--2---:R-:W-:-:S05]  /*48320*/  IMAD.WIDE R244, R4, 0x4, R244 ;  /* 0x0000000404f47825 */ /* 0x004fca00078e02f4 */
[----:B------:R2:W-:Y:S04]  /*48330*/  STL.64 [R1+0xca8], R244 ;  /* 0x000ca8f401007387 */ /* 0x0005e80000100a00 */
[----:B------:R-:W2:Y:S01]  /*48340*/  LDL.LU.64 R48, [R1+0xd18] ;  /* 0x000d180001307983 */ /* 0x000ea20000300a00 */
[----:B------:R-:W-:-:S03]  /*48350*/  IMAD.WIDE R28, R4, 0x4, R204 ;  /* 0x00000004041c7825 */ /* 0x000fc600078e02cc */
[----:B------:R-:W2:Y:S01]  /*48360*/  LDL.LU.64 R102, [R1+0xd20] ;  /* 0x000d200001667983 */ /* 0x000ea20000300a00 */
[----:B------:R-:W-:-:S04]  /*48370*/  IMAD.WIDE R250, R4, 0x4, R54 ;  /* 0x0000000404fa7825 */ /* 0x000fc800078e0236 */
[C---:B------:R-:W-:Y:S02]  /*48380*/  IMAD.WIDE R54, R4.reuse, 0x4, R146 ;  /* 0x0000000404367825 */ /* 0x040fe400078e0292 */
[----:B------:R-:W2:Y:S02]  /*48390*/  LDL.LU.64 R146, [R1+0xc38] ;  /* 0x000c380001927983 */ /* 0x000ea40000300a00 */
[C---:B------:R-:W-:Y:S02]  /*483a0*/  IMAD.WIDE R192, R4.reuse, 0x4, R162 ;  /* 0x0000000404c07825 */ /* 0x040fe400078e02a2 */
[----:B------:R-:W-:Y:S02]  /*483b0*/  STL.64 [R1+0xca0], R28 ;  /* 0x000ca01c01007387 */ /* 0x000fe40000100a00 */
[C---:B------:R-:W-:Y:S02]  /*483c0*/  IMAD.WIDE R164, R4.reuse, 0x4, R116 ;  /* 0x0000000404a47825 */ /* 0x040fe400078e0274 */
[----:B------:R-:W-:Y:S02]  /*483d0*/  STL.64 [R1+0xcb0], R250 ;  /* 0x000cb0fa01007387 */ /* 0x000fe40000100a00 */
[----:B------:R-:W-:-:S02]  /*483e0*/  IMAD.WIDE R118, R4, 0x4, R70 ;  /* 0x0000000404767825 */ /* 0x000fc400078e0246 */
[----:B------:R-:W-:Y:S02]  /*483f0*/  STL.64 [R1+0xc68], R54 ;  /* 0x000c683601007387 */ /* 0x000fe40000100a00 */
[C---:B------:R-:W-:Y:S02]  /*48400*/  IMAD.WIDE R72, R4.reuse, 0x4, R24 ;  /* 0x0000000404487825 */ /* 0x040fe400078e0218 */
[----:B------:R-:W-:Y:S02]  /*48410*/  STL.64 [R1+0xcb8], R192 ;  /* 0x000cb8c001007387 */ /* 0x000fe40000100a00 */
[C---:B------:R-:W-:Y:S02]  /*48420*/  IMAD.WIDE R26, R4.reuse, 0x4, R206 ;  /* 0x00000004041a7825 */ /* 0x040fe400078e02ce */
[----:B------:R-:W-:Y:S04]  /*48430*/  STL.64 [R1+0xcc0], R164 ;  /* 0x000cc0a401007387 */ /* 0x000fe80000100a00 */
[----:B------:R-:W-:Y:S01]  /*48440*/  STL.64 [R1+0xcc8], R118 ;  /* 0x000cc87601007387 */ /* 0x000fe20000100a00 */
[----:B------:R-:W-:-:S03]  /*48450*/  IMAD.WIDE R190, R4, 0x4, R160 ;  /* 0x0000000404be7825 */ /* 0x000fc600078e02a0 */
[----:B------:R-:W-:Y:S01]  /*48460*/  STL.64 [R1+0xcd0], R72 ;  /* 0x000cd04801007387 */ /* 0x000fe20000100a00 */
[----:B------:R-:W-:-:S04]  /*48470*/  IMAD.WIDE R162, R4, 0x4, R114 ;  /* 0x0000000404a27825 */ /* 0x000fc800078e0272 */
[----:B------:R-:W-:-:S04]  /*48480*/  IMAD.WIDE R116, R4, 0x4, R68 ;  /* 0x0000000404747825 */ /* 0x000fc800078e0244 */
[----:B------:R-:W-:-:S04]  /*48490*/  IMAD.WIDE R70, R4, 0x4, R22 ;  /* 0x0000000404467825 */ /* 0x000fc800078e0216 */
[----:B---3--:R-:W-:-:S04]  /*484a0*/  IMAD.WIDE R184, R4, 0x4, R94 ;  /* 0x0000000404b87825 */ /* 0x008fc800078e025e */
[C---:B------:R-:W-:Y:S01]  /*484b0*/  IMAD.WIDE R140, R4.reuse, 0x4, R140 ;  /* 0x00000004048c7825 */ /* 0x040fe200078e028c */
[----:B------:R-:W-:Y:S04]  /*484c0*/  STL.64 [R1+0xce0], R184 ;  /* 0x000ce0b801007387 */ /* 0x000fe80000100a00 */
[----:B------:R-:W3:Y:S04]  /*484d0*/  LDL.LU.64 R90, [R1+0xd50] ;  /* 0x000d5000015a7983 */ /* 0x000ee80000300a00 */
[----:B------:R-:W3:Y:S04]  /*484e0*/  LDL.LU.64 R94, [R1+0xd58] ;  /* 0x000d5800015e7983 */ /* 0x000ee80000300a00 */
[----:B------:R-:W3:Y:S04]  /*484f0*/  LDL.LU.64 R186, [R1+0xc18] ;  /* 0x000c180001ba7983 */ /* 0x000ee80000300a00 */
[----:B------:R-:W-:Y:S04]  /*48500*/  STL.64 [R1+0xcd8], R26 ;  /* 0x000cd81a01007387 */ /* 0x000fe80000100a00 */
[----:B------:R-:W-:Y:S01]  /*48510*/  STL.64 [R1+0xce8], R140 ;  /* 0x000ce88c01007387 */ /* 0x000fe20000100a00 */
[----:B----4-:R-:W-:-:S05]  /*48520*/  IMAD.WIDE R100, R4, 0x4, R100 ;  /* 0x0000000404647825 */ /* 0x010fca00078e0264 */
[----:B------:R-:W-:Y:S04]  /*48530*/  STL.64 [R1+0xc48], R100 ;  /* 0x000c486401007387 */ /* 0x000fe80000100a00 */
[----:B------:R-:W-:Y:S04]  /*48540*/  STL.64 [R1+0xcf0], R190 ;  /* 0x000cf0be01007387 */ /* 0x000fe80000100a00 */
[----:B------:R-:W-:Y:S04]  /*48550*/  STL.64 [R1+0xcf8], R162 ;  /* 0x000cf8a201007387 */ /* 0x000fe80000100a00 */
[----:B------:R-:W-:Y:S04]  /*48560*/  STL.64 [R1+0xd00], R116 ;  /* 0x000d007401007387 */ /* 0x000fe80000100a00 */
[----:B------:R-:W-:Y:S01]  /*48570*/  STL.64 [R1+0xd08], R70 ;  /* 0x000d084601007387 */ /* 0x000fe20000100a00 */
[----:B--2---:R-:W-:-:S05]  /*48580*/  IMAD.WIDE R142, R4, 0x4, R48 ;  /* 0x00000004048e7825 */ /* 0x004fca00078e0230 */
[----:B------:R2:W-:Y:S04]  /*48590*/  STL.64 [R1+0xd18], R142 ;  /* 0x000d188e01007387 */ /* 0x0005e80000100a00 */
[----:B------:R-:W4:Y:S01]  /*485a0*/  LDL.LU.64 R136, [R1+0xd88] ;  /* 0x000d880001887983 */ /* 0x000f220000300a00 */
        /* <DEDUP_REMOVED lines=23> */
[C---:B------:R-:W-:Y:S01]  /*48720*/  IMAD.WIDE R204, R4.reuse, 0x4, R186 ;  /* 0x0000000404cc7825 */ /* 0x040fe200078e02ba */
[----:B------:R-:W3:Y:S03]  /*48730*/  LDL.LU.64 R44, [R1+0xdc0] ;  /* 0x000dc000012c7983 */ /* 0x000ee60000300a00 */
[C---:B------:R-:W-:Y:S01]  /*48740*/  IMAD.WIDE R186, R4.reuse, 0x4, R156 ;  /* 0x0000000404ba7825 */ /* 0x040fe200078e029c */
[----:B------:R-:W3:Y:S04]  /*48750*/  LDL.LU.64 R222, [R1+0xdc8] ;  /* 0x000dc80001de7983 */ /* 0x000ee80000300a00 */
[----:B------:R-:W3:Y:S04]  /*48760*/  LDL.LU.64 R6, [R1+0xbe0] ;  /* 0x000be00001067983 */ /* 0x000ee80000300a00 */
[----:B------:R-:W-:Y:S04]  /*48770*/  STL.64 [R1+0xd48], R22 ;  /* 0x000d481601007387 */ /* 0x000fe80000100a00 */
[----:B------:R-:W-:Y:S04]  /*48780*/  STL.64 [R1+0xd58], R94 ;  /* 0x000d585e01007387 */ /* 0x000fe80000100a00 */
[----:B------:R-:W-:Y:S04]  /*48790*/  STL.64 [R1+0xc18], R204 ;  /* 0x000c18cc01007387 */ /* 0x000fe80000100a00 */
[----:B------:R-:W-:Y:S04]  /*487a0*/  STL.64 [R1+0xd60], R186 ;  /* 0x000d60ba01007387 */ /* 0x000fe80000100a00 */
[----:B------:R-:W-:Y:S04]  /*487b0*/  STL.64 [R1+0xd68], R158 ;  /* 0x000d689e01007387 */ /* 0x000fe80000100a00 */
[----:B------:R-:W-:Y:S04]  /*487c0*/  STL.64 [R1+0xd70], R112 ;  /* 0x000d707001007387 */ /* 0x000fe80000100a00 */
[----:B------:R-:W-:Y:S01]  /*487d0*/  STL.64 [R1+0xd78], R66 ;  /* 0x000d784201007387 */ /* 0x000fe20000100a00 */
[----:B----4-:R-:W-:-:S05]  /*487e0*/  IMAD.WIDE R90, R4, 0x4, R136 ;  /* 0x00000004045a7825 */ /* 0x010fca00078e0288 */
[----:B------:R4:W-:Y:S04]  /*487f0*/  STL.64 [R1+0xd88], R90 ;  /* 0x000d885a01007387 */ /* 0x0009e80000100a00 */
[----:B------:R-:W4:Y:S01]  /*48800*/  LDL.LU.64 R136, [R1+0xdf8] ;  /* 0x000df80001887983 */ /* 0x000f220000300a00 */
[----:B------:R-:W-:-:S03]  /*48810*/  IMAD.WIDE R20, R4, 0x4, R212 ;  /* 0x0000000404147825 */ /* 0x000fc600078e02d4 */
[----:B------:R-:W4:Y:S01]  /*48820*/  LDL.LU.64 R46, [R1+0xe00] ;  /* 0x000e0000012e7983 */ /* 0x000f220000300a00 */
[----:B--2---:R-:W-:-:S04]  /*48830*/  IMAD.WIDE R48, R4, 0x4, R48 ;  /* 0x0000000404307825 */ /* 0x004fc800078e0230 */
        /* <DEDUP_REMOVED lines=16> */
[----:B------:R-:W-:-:S04]  /*48940*/  IMAD.WIDE R108, R4, 0x4, R60 ;  /* 0x00000004046c7825 */ /* 0x000fc800078e023c */
[----:B------:R-:W-:-:S04]  /*48950*/  IMAD.WIDE R62, R4, 0x4, R14 ;  /* 0x00000004043e7825 */ /* 0x000fc800078e020e */
[----:B---3--:R-:W-:-:S04]  /*48960*/  IMAD.WIDE R44, R4, 0x4, R44 ;  /* 0x00000004042c7825 */ /* 0x008fc800078e022c */
[C---:B------:R-:W-:Y:S01]  /*48970*/  IMAD.WIDE R214, R4.reuse, 0x4, R222 ;  /* 0x0000000404d67825 */ /* 0x040fe200078e02de */
[----:B------:R3:W-:Y:S03]  /*48980*/  STL.64 [R1+0xdc0], R44 ;  /* 0x000dc02c01007387 */ /* 0x0007e60000100a00 */
[C---:B------:R-:W-:Y:S01]  /*48990*/  IMAD.WIDE R200, R4.reuse, 0x4, R6 ;  /* 0x0000000404c87825 */ /* 0x040fe200078e0206 */
[----:B------:R-:W-:Y:S04]  /*489a0*/  STL.64 [R1+0xdb8], R18 ;  /* 0x000db81201007387 */ /* 0x000fe80000100a00 */
[----:B------:R-:W-:Y:S04]  /*489b0*/  STL.64 [R1+0xdc8], R214 ;  /* 0x000dc8d601007387 */ /* 0x000fe80000100a00 */
[----:B------:R-:W-:Y:S04]  /*489c0*/  STL.64 [R1+0xbe0], R200 ;  /* 0x000be0c801007387 */ /* 0x000fe80000100a00 */
[----:B------:R-:W-:Y:S04]  /*489d0*/  STL.64 [R1+0xdd0], R152 ;  /* 0x000dd09801007387 */ /* 0x000fe80000100a00 */
[----:B------:R-:W-:Y:S04]  /*489e0*/  STL.64 [R1+0xdd8], R106 ;  /* 0x000dd86a01007387 */ /* 0x000fe80000100a00 */
[----:B------:R-:W-:Y:S04]  /*489f0*/  STL.64 [R1+0xde0], R108 ;  /* 0x000de06c01007387 */ /* 0x000fe80000100a00 */
[----:B------:R-:W3:Y:S04]  /*48a00*/  LDL.64 R210, [R1+0x528] ;  /* 0x0005280001d27983 */ /* 0x000ee80000100a00 */
[----:B------:R-:W3:Y:S04]  /*48a10*/  LDL.64 R14, [R1+0x530] ;  /* 0x00053000010e7983 */ /* 0x000ee80000100a00 */
[----:B------:R-:W3:Y:S04]  /*48a20*/  LDL.64 R208, [R1+0x618] ;  /* 0x0006180001d07983 */ /* 0x000ee80000100a00 */
[----:B------:R-:W-:Y:S01]  /*48a30*/  STL.64 [R1+0xde8], R62 ;  /* 0x000de83e01007387 */ /* 0x000fe20000100a00 */
[----:B----4-:R-:W-:-:S05]  /*48a40*/  IMAD.WIDE R136, R4, 0x4, R136 ;  /* 0x0000000404887825 */ /* 0x010fca00078e0288 */
[----:B------:R4:W-:Y:S04]  /*48a50*/  STL.64 [R1+0xdf8], R136 ;  /* 0x000df88801007387 */ /* 0x0009e80000100a00 */
[----:B-1----:R-:W4:Y:S04]  /*48a60*/  LDL.64 R86, [R1+0x620] ;  /* 0x0006200001567983 */ /* 0x002f280000100a00 */
[----:B------:R-:W4:Y:S04]  /*48a70*/  LDL.64 R132, [R1+0x628] ;  /* 0x0006280001847983 */ /* 0x000f280000100a00 */
[----:B------:R-:W4:Y:S01]  /*48a80*/  LDL.64 R180, [R1+0x630] ;  /* 0x0006300001b47983 */ /* 0x000f220000100a00 */
[----:B------:R-:W-:-:S02]  /*48a90*/  ISETP.GE.U32.AND P2, PT, R0, 0x7ffffc04, PT ;  /* 0x7ffffc040000780c */ /* 0x000fc40003f46070 */
[----:B------:R-:W-:Y:S01]  /*48aa0*/  IADD3 R0, R247, -0x37f, RZ ;  /* 0xfffffc81f7007810 */ /* 0x000fe20007ffe0ff */
[----:B------:R-:W-:Y:S01]  /*48ab0*/  IMAD.WIDE R16, R4, 0x4, R216 ;  /* 0x0000000404107825 */ /* 0x000fe200078e02d8 */
[----:B------:R-:W-:Y:S01]  /*48ac0*/  ISETP.GE.U32.AND P3, PT, R5, 0x7ffffc03, PT ;  /* 0x7ffffc030500780c */ /* 0x000fe20003f66070 */
[----:B------:R-:W4:Y:S01]  /*48ad0*/  LDL.64 R222, [R1+0x638] ;  /* 0x0006380001de7983 */ /* 0x000f220000100a00 */
[----:B------:R-:W-:Y:S01]  /*48ae0*/  ISETP.GE.U32.AND P4, PT, R0, 0x7ffffc02, PT ;  /* 0x7ffffc020000780c */ /* 0x000fe20003f86070 */
[C---:B------:R-:W-:Y:S02]  /*48af0*/  IMAD.WIDE R212, R4.reuse, 0x4, R46 ;  /* 0x0000000404d47825 */ /* 0x040fe400078e022e */
[----:B------:R-:W4:Y:S02]  /*48b00*/  LDL.64 R6, [R1+0x670] ;  /* 0x0006700001067983 */ /* 0x000f240000100a00 */
[C---:B--2---:R-:W-:Y:S02]  /*48b10*/  IMAD.WIDE R146, R4.reuse, 0x4, R146 ;  /* 0x0000000404927825 */ /* 0x044fe400078e0292 */
[----:B------:R-:W2:Y:S02]  /*48b20*/  LDL.64 R46, [R1+0x6b0] ;  /* 0x0006b000012e7983 */ /* 0x000ea40000100a00 */
[----:B------:R-:W-:-:S02]  /*48b30*/  IMAD.WIDE R150, R4, 0x4, R150 ;  /* 0x0000000404967825 */ /* 0x000fc400078e0296 */
[----:B------:R-:W2:Y:S02]  /*48b40*/  LDL.64 R216, [R1+0x6f0] ;  /* 0x0006f00001d87983 */ /* 0x000ea40000100a00 */
[C---:B------:R-:W-:Y:S02]  /*48b50*/  IMAD.WIDE R104, R4.reuse, 0x4, R104 ;  /* 0x0000000404687825 */ /* 0x040fe400078e0268 */
[----:B------:R-:W-:Y:S02]  /*48b60*/  STL.64 [R1+0xdf0], R16 ;  /* 0x000df01001007387 */ /* 0x000fe40000100a00 */
[C---:B------:R-:W-:Y:S02]  /*48b70*/  IMAD.WIDE R58, R4.reuse, 0x4, R58 ;  /* 0x00000004043a7825 */ /* 0x040fe400078e023a */
[----:B------:R1:W-:Y:S02]  /*48b80*/  STL.64 [R1+0xe00], R212 ;  /* 0x000e00d401007387 */ /* 0x0003e40000100a00 */
[----:B------:R-:W-:-:S02]  /*48b90*/  IMAD.WIDE R60, R4, 0x4, R12 ;  /* 0x00000004043c7825 */ /* 0x000fc400078e020c */
[----:B------:R1:W-:Y:S04]  /*48ba0*/  STL.64 [R1+0xe08], R146 ;  /* 0x000e089201007387 */ /* 0x0003e80000100a00 */
[----:B------:R-:W-:Y:S04]  /*48bb0*/  STL.64 [R1+0xe10], R150 ;  /* 0x000e109601007387 */ /* 0x000fe80000100a00 */
[----:B------:R-:W-:Y:S04]  /*48bc0*/  STL.64 [R1+0xe18], R104 ;  /* 0x000e186801007387 */ /* 0x000fe80000100a00 */
[----:B------:R1:W-:Y:S04]  /*48bd0*/  STL.64 [R1+0xe20], R58 ;  /* 0x000e203a01007387 */ /* 0x0003e80000100a00 */
[----:B---3--:R-:W-:Y:S04]  /*48be0*/  LDGSTS.E [R246+0x68008], desc[UR52][R210.64], !P6 ;  /* 0x68008000d2f67fae */ /* 0x008fe8000f121874 */
[----:B------:R3:W-:Y:S04]  /*48bf0*/  LDGSTS.E [R246+0x6800c], desc[UR52][R14.64], !P0 ;  /* 0x6800c0000ef67fae */ /* 0x0007e8000c121874 */
[----:B------:R-:W-:Y:S04]  /*48c00*/  LDGSTS.E [R246+0x6c000], desc[UR52][R208.64], !P2 ;  /* 0x6c000000d0f67fae */ /* 0x000fe8000d121874 */
[----:B------:R-:W2:Y:S04]  /*48c10*/  LDL.64 R210, [R1+0x730] ;  /* 0x0007300001d27983 */ /* 0x000ea80000100a00 */
[----:B------:R1:W-:Y:S04]  /*48c20*/  STL.64 [R1+0xe28], R60 ;  /* 0x000e283c01007387 */ /* 0x0003e80000100a00 */
[----:B------:R-:W2:Y:S04]  /*48c30*/  LDL.64 R208, [R1+0x770] ;  /* 0x0007700001d07983 */ /* 0x000ea80000100a00 */
[----:B----4-:R-:W-:Y:S04]  /*48c40*/  LDGSTS.E [R246+0x6c004], desc[UR52][R86.64], !P3 ;  /* 0x6c00400056f67fae */ /* 0x010fe8000d921874 */
[----:B------:R-:W-:Y:S04]  /*48c50*/  LDGSTS.E [R246+0x6c008], desc[UR52][R132.64], !P4 ;  /* 0x6c00800084f67fae */ /* 0x000fe8000e121874 */
[----:B------:R-:W-:Y:S04]  /*48c60*/  LDGSTS.E [R246+0x6c00c], desc[UR52][R180.64], !P5 ;  /* 0x6c00c000b4f67fae */ /* 0x000fe8000e921874 */
[----:B------:R-:W4:Y:S04]  /*48c70*/  LDL.64 R86, [R1+0x7b0] ;  /* 0x0007b00001567983 */ /* 0x000f280000100a00 */
[----:B------:R-:W4:Y:S04]  /*48c80*/  LDL.64 R132, [R1+0x7f0] ;  /* 0x0007f00001847983 */ /* 0x000f280000100a00 */
[----:B------:R-:W4:Y:S01]  /*48c90*/  LDL.64 R180, [R1+0x830] ;  /* 0x0008300001b47983 */ /* 0x000f220000100a00 */
[C---:B------:R-:W-:Y:S01]  /*48ca0*/  VIADD R0, R2.reuse, 0x100000 ;  /* 0x0010000002007836 */ /* 0x040fe20000000000 */
[C---:B------:R-:W-:Y:S01]  /*48cb0*/  IADD3 R13, R2.reuse, 0x100000, RZ ;  /* 0x00100000020d7810 */ /* 0x040fe20007ffe0ff */
[C---:B---3--:R-:W-:Y:S01]  /*48cc0*/  VIADD R14, R2.reuse, 0x100000 ;  /* 0x00100000020e7836 */ /* 0x048fe20000000000 */
[----:B------:R-:W0:Y:S01]  /*48cd0*/  LDGDEPBAR ;  /* 0x00000000000079af */ /* 0x000e220000000000 */
[----:B------:R-:W-:-:S03]  /*48ce0*/  VIADD R12, R2, 0x100000 ;  /* 0x00100000020c7836 */ /* 0x000fc60000000000 */
[----:B------:R-:W-:Y:S04]  /*48cf0*/  LDGSTS.E [R0+-0x40000], desc[UR52][R222.64], P1 ;  /* 0xc0000000de007fae */ /* 0x000fe80008921874 */
[----:B------:R-:W-:Y:S01]  /*48d00*/  LDGSTS.E [R14+-0x3fc00], desc[UR52][R6.64], P1 ;  /* 0xc0400000060e7fae */ /* 0x000fe20008921874 */
[----:B------:R-:W-:-:S03]  /*48d10*/  IMAD.WIDE R4, R4, 0x4, R218 ;  /* 0x0000000404047825 */ /* 0x000fc600078e02da */
[----:B--2---:R-:W-:Y:S04]  /*48d20*/  LDGSTS.E [R13+-0x3f800], desc[UR52][R46.64], P1 ;  /* 0xc08000002e0d7fae */ /* 0x004fe80008921874 */
[----:B------:R-:W-:Y:S04]  /*48d30*/  LDGSTS.E [R12+-0x3f400], desc[UR52][R216.64], P1 ;  /* 0xc0c00000d80c7fae */ /* 0x000fe80008921874 */
[----:B------:R-:W2:Y:S04]  /*48d40*/  LDL.64 R222, [R1+0x8b0] ;  /* 0x0008b00001de7983 */ /* 0x000ea80000100a00 */
[----:B------:R-:W3:Y:S04]  /*48d50*/  LDL.64 R6, [R1+0x8f0] ;  /* 0x0008f00001067983 */ /* 0x000ee80000100a00 */
[----:B------:R-:W3:Y:S04]  /*48d60*/  LDL.64 R46, [R1+0x930] ;  /* 0x00093000012e7983 */ /* 0x000ee80000100a00 */
[----:B------:R-:W3:Y:S04]  /*48d70*/  LDL.64 R246, [R1+0x9b0] ;  /* 0x0009b00001f67983 */ /* 0x000ee80000100a00 */
[----:B------:R-:W3:Y:S04]  /*48d80*/  LDL.64 R218, [R1+0x9f0] ;  /* 0x0009f00001da7983 */ /* 0x000ee80000100a00 */
[----:B------:R-:W3:Y:S04]  /*48d90*/  LDL.64 R216, [R1+0xa30] ;  /* 0x000a300001d87983 */ /* 0x000ee80000100a00 */
[----:B------:R-:W-:Y:S04]  /*48da0*/  LDGSTS.E [R0+-0x3f000], desc[UR52][R210.64], P1 ;  /* 0xc1000000d2007fae */ /* 0x000fe80008921874 */
[----:B------:R-:W-:Y:S04]  /*48db0*/  LDGSTS.E [R13+-0x3ec00], desc[UR52][R208.64], P1 ;  /* 0xc1400000d00d7fae */ /* 0x000fe80008921874 */
[----:B------:R-:W3:Y:S04]  /*48dc0*/  LDL.64 R210, [R1+0xa70] ;  /* 0x000a700001d27983 */ /* 0x000ee80000100a00 */
[----:B------:R-:W3:Y:S04]  /*48dd0*/  LDL.64 R208, [R1+0xab0] ;  /* 0x000ab00001d07983 */ /* 0x000ee80000100a00 */
[----:B----4-:R-:W-:Y:S04]  /*48de0*/  LDGSTS.E [R12+-0x3e800], desc[UR52][R86.64], P1 ;  /* 0xc1800000560c7fae */ /* 0x010fe80008921874 */
[----:B------:R-:W-:Y:S04]  /*48df0*/  LDGSTS.E [R0+-0x3e400], desc[UR52][R132.64], P1 ;  /* 0xc1c0000084007fae */ /* 0x000fe80008921874 */
[----:B------:R-:W-:Y:S04]  /*48e00*/  LDGSTS.E [R14+-0x3e000], desc[UR52][R180.64], P1 ;  /* 0xc2000000b40e7fae */ /* 0x000fe80008921874 */
[----:B------:R-:W4:Y:S04]  /*48e10*/  LDL.LU.64 R86, [R1+0x1498] ;  /* 0x0014980001567983 */ /* 0x000f280000300a00 */
[----:B------:R-:W4:Y:S04]  /*48e20*/  LDL.LU.64 R132, [R1+0x1490] ;  /* 0x0014900001847983 */ /* 0x000f280000300a00 */
[----:B------:R-:W4:Y:S04]  /*48e30*/  LDL.LU.64 R180, [R1+0x1488] ;  /* 0x0014880001b47983 */ /* 0x000f280000300a00 */
[----:B------:R-:W2:Y:S04]  /*48e40*/  LDL.64 R14, [R1+0x870] ;  /* 0x00087000010e7983 */ /* 0x000ea80000100a00 */
[----:B--2---:R2:W-:Y:S04]  /*48e50*/  LDGSTS.E [R13+-0x3dc00], desc[UR52][R14.64], P1 ;  /* 0xc24000000e0d7fae */ /* 0x0045e80008921874 */
[----:B------:R-:W-:Y:S01]  /*48e60*/  LDGSTS.E [R0+-0x3d800], desc[UR52][R222.64], P1 ;  /* 0xc2800000de007fae */ /* 0x000fe20008921874 */
[----:B--2---:R-:W-:-:S03]  /*48e70*/  VIADD R14, R2, 0x100000 ;  /* 0x00100000020e7836 */ /* 0x004fc60000000000 */
[----:B------:R-:W2:Y:S04]  /*48e80*/  LDL.LU.64 R222, [R1+0x1480] ;  /* 0x0014800001de7983 */ /* 0x000ea80000300a00 */
[----:B---3--:R-:W-:Y:S04]  /*48e90*/  LDGSTS.E [R14+-0x3d400], desc[UR52][R6.64], P1 ;  /* 0xc2c00000060e7fae */ /* 0x008fe80008921874 */
[----:B------:R-:W-:Y:S04]  /*48ea0*/  LDGSTS.E [R13+-0x3d000], desc[UR52][R46.64], P1 ;  /* 0xc30000002e0d7fae */ /* 0x000fe80008921874 */
[----:B------:R-:W3:Y:S04]  /*48eb0*/  LDL.LU.64 R6, [R1+0x1478] ;  /* 0x0014780001067983 */ /* 0x000ee80000300a00 */
[----:B------:R-:W4:Y:S04]  /*48ec0*/  LDL.64 R14, [R1+0x970] ;  /* 0x00097000010e7983 */ /* 0x000f280000100a00 */
[----:B------:R-:W2:Y:S04]  /*48ed0*/  LDL.LU.64 R46, [R1+0x1470] ;  /* 0x00147000012e7983 */ /* 0x000ea80000300a00 */
[----:B----4-:R4:W-:Y:S04]  /*48ee0*/  LDGSTS.E [R12+-0x3cc00], desc[UR52][R14.64], P1 ;  /* 0xc34000000e0c7fae */ /* 0x0109e80008921874 */
[----:B------:R-:W-:Y:S04]  /*48ef0*/  LDGSTS.E [R0+-0x3c800], desc[UR52][R246.64], P1 ;  /* 0xc3800000f6007fae */ /* 0x000fe80008921874 */
[----:B------:R-:W-:Y:S01]  /*48f00*/  LDGSTS.E [R13+-0x3c400], desc[UR52][R218.64], P1 ;  /* 0xc3c00000da0d7fae */ /* 0x000fe20008921874 */
[----:B----4-:R-:W-:-:S03]  /*48f10*/  VIADD R14, R2, 0x100000 ;  /* 0x00100000020e7836 */ /* 0x010fc60000000000 */
[----:B------:R-:W-:Y:S04]  /*48f20*/  LDGSTS.E [R12+-0x3c000], desc[UR52][R216.64], P1 ;  /* 0xc4000000d80c7fae */ /* 0x000fe80008921874 */
[----:B------:R-:W-:Y:S04]  /*48f30*/  LDGSTS.E [R0+-0x3bc00], desc[UR52][R210.64], P1 ;  /* 0xc4400000d2007fae */ /* 0x000fe80008921874 */
[----:B------:R-:W-:Y:S04]  /*48f40*/  LDGSTS.E [R14+-0x3b800], desc[UR52][R208.64], P1 ;  /* 0xc4800000d00e7fae */ /* 0x000fe80008921874 */
[----:B------:R-:W-:Y:S04]  /*48f50*/  LDGSTS.E [R13+-0x3b400], desc[UR52][R42.64], P1 ;  /* 0xc4c000002a0d7fae */ /* 0x000fe80008921874 */
[----:B------:R-:W-:Y:S04]  /*48f60*/  LDGSTS.E [R0+-0x3b000], desc[UR52][R88.64], P1 ;  /* 0xc500000058007fae */ /* 0x000fe80008921874 */
[----:B------:R-:W-:Y:S04]  /*48f70*/  LDGSTS.E [R14+-0x3ac00], desc[UR52][R134.64], P1 ;  /* 0xc5400000860e7fae */ /* 0x000fe80008921874 */
[----:B------:R-:W4:Y:S04]  /*48f80*/  LDL.LU.64 R42, [R1+0x1468] ;  /* 0x00146800012a7983 */ /* 0x000f280000300a00 */
[----:B------:R-:W4:Y:S04]  /*48f90*/  LDL.LU.64 R88, [R1+0x1460] ;  /* 0x0014600001587983 */ /* 0x000f280000300a00 */
[----:B------:R-:W4:Y:S04]  /*48fa0*/  LDL.LU.64 R134, [R1+0x1458] ;  /* 0x0014580001867983 */ /* 0x000f280000300a00 */
[----:B------:R-:W-:Y:S04]  /*48fb0*/  LDGSTS.E [R13+-0x3a800], desc[UR52][R182.64], P1 ;  /* 0xc5800000b60d7fae */ /* 0x000fe80008921874 */
[----:B------:R-:W-:Y:S04]  /*48fc0*/  LDGSTS.E [R12+-0x3a400], desc[UR52][R174.64], P1 ;  /* 0xc5c00000ae0c7fae */ /* 0x000fe80008921874 */
[----:B------:R-:W-:Y:S04]  /*48fd0*/  LDGSTS.E [R0+-0x3a000], desc[UR52][R224.64], P1 ;  /* 0xc6000000e0007fae */ /* 0x000fe80008921874 */
[----:B------:R-:W4:Y:S04]  /*48fe0*/  LDL.LU.64 R182, [R1+0x1450] ;  /* 0x0014500001b67983 */ /* 0x000f280000300a00 */
[----:B------:R-:W4:Y:S04]  /*48ff0*/  LDL.LU.64 R174, [R1+0x1448] ;  /* 0x0014480001ae7983 */ /* 0x000f280000300a00 */
[----:B------:R-:W3:Y:S04]  /*49000*/  LDL.64 R224, [R1+0x640] ;  /* 0x0006400001e07983 */ /* 0x000ee80000100a00 */
[----:B------:R-:W-:Y:S04]  /*49010*/  LDGSTS.E [R13+-0x39c00], desc[UR52][R244.64], P1 ;  /* 0xc6400000f40d7fae */ /* 0x000fe80008921874 */
[----:B------:R1:W-:Y:S04]  /*49020*/  LDGSTS.E [R12+-0x39800], desc[UR52][R184.64], P1 ;  /* 0xc6800000b80c7fae */ /* 0x0003e80008921874 */
[----:B------:R-:W-:Y:S04]  /*49030*/  LDGSTS.E [R0+-0x39400], desc[UR52][R142.64], P1 ;  /* 0xc6c000008e007fae */ /* 0x000fe80008921874 */
[----:B------:R-:W1:Y:S04]  /*49040*/  LDL.LU R244, [R1+0x1440] ;  /* 0x0014400001f47983 */ /* 0x000e680000300800 */
[----:B------:R-:W2:Y:S04]  /*49050*/  LDL.64 R216, [R1+0x678] ;  /* 0x0006780001d87983 */ /* 0x000ea80000100a00 */
[----:B------:R-:W4:Y:S04]  /*49060*/  LDL.64 R210, [R1+0x6b8] ;  /* 0x0006b80001d27983 */ /* 0x000f280000100a00 */
[----:B------:R-:W4:Y:S04]  /*49070*/  LDL.64 R208, [R1+0x6f8] ;  /* 0x0006f80001d07983 */ /* 0x000f280000100a00 */
[----:B------:R-:W-:Y:S04]  /*49080*/  LDGSTS.E [R14+-0x39000], desc[UR52][R96.64], P1 ;  /* 0xc7000000600e7fae */ /* 0x000fe80008921874 */
[----:B------:R-:W4:Y:S04]  /*49090*/  LDL.64 R142, [R1+0x738] ;  /* 0x00073800018e7983 */ /* 0x000f280000100a00 */
[----:B------:R-:W-:Y:S04]  /*490a0*/  LDGSTS.E [R13+-0x38c00], desc[UR52][R90.64], P1 ;  /* 0xc74000005a0d7fae */ /* 0x000fe80008921874 */
[----:B------:R-:W4:Y:S04]  /*490b0*/  LDL.64 R96, [R1+0x778] ;  /* 0x0007780001607983 */ /* 0x000f280000100a00 */
[----:B------:R1:W-:Y:S04]  /*490c0*/  LDGSTS.E [R0+-0x38800], desc[UR52][R44.64], P1 ;  /* 0xc78000002c007fae */ /* 0x0003e80008921874 */
[----:B------:R-:W4:Y:S04]  /*490d0*/  LDL.64 R90, [R1+0x7f8] ;  /* 0x0007f800015a7983 */ /* 0x000f280000100a00 */
[----:B------:R4:W-:Y:S04]  /*490e0*/  LDGSTS.E [R13+-0x38400], desc[UR52][R136.64], P1 ;  /* 0xc7c00000880d7fae */ /* 0x0009e80008921874 */
[----:B------:R-:W4:Y:S04]  /*490f0*/  LDL.64 R44, [R1+0x7b8] ;  /* 0x0007b800012c7983 */ /* 0x000f280000100a00 */
[----:B------:R-:W4:Y:S04]  /*49100*/  LDL.64 R184, [R1+0x878] ;  /* 0x0008780001b87983 */ /* 0x000f280000100a00 */
[----:B------:R-:W4:Y:S04]  /*49110*/  LDL.64 R136, [R1+0x838] ;  /* 0x0008380001887983 */ /* 0x000f280000100a00 */
[----:B------:R-:W4:Y:S04]  /*49120*/  LDL.64 R14, [R1+0x8f8] ;  /* 0x0008f800010e7983 */ /* 0x000f280000100a00 */
[----:B------:R-:W4:Y:S04]  /*49130*/  LDL.64 R246, [R1+0x938] ;  /* 0x0009380001f67983 */ /* 0x000f280000100a00 */
[----:B------:R-:W4:Y:S01]  /*49140*/  LDL.64 R218, [R1+0x978] ;  /* 0x0009780001da7983 */ /* 0x000f220000100a00 */
[C---:B-1----:R-:W-:Y:S01]  /*49150*/  IADD3 R12, R244.reuse, 0x100000, RZ ;  /* 0x00100000f40c7810 */ /* 0x042fe20007ffe0ff */
[----:B------:R-:W-:-:S02]  /*49160*/  VIADD R2, R244, 0x100000 ;  /* 0x00100000f4027836 */ /* 0x000fc40000000000 */
[C---:B------:R-:W-:Y:S02]  /*49170*/  VIADD R0, R244.reuse, 0x100000 ;  /* 0x00100000f4007836 */ /* 0x040fe40000000000 */
[----:B---3--:R-:W-:Y:S04]  /*49180*/  LDGSTS.E [R12+-0x3ff80], desc[UR52][R224.64], P1 ;  /* 0xc0080000e00c7fae */ /* 0x008fe80008921874 */
[----:B--2---:R-:W-:Y:S04]  /*49190*/  LDGSTS.E [R2+-0x3fb80], desc[UR52][R216.64], P1 ;  /* 0xc0480000d8027fae */ /* 0x004fe80008921874 */
[----:B----4-:R-:W-:Y:S04]  /*491a0*/  LDGSTS.E [R0+-0x3f780], desc[UR52][R210.64], P1 ;  /* 0xc0880000d2007fae */ /* 0x010fe80008921874 */
[----:B------:R-:W2:Y:S04]  /*491b0*/  LDL.64 R224, [R1+0x8b8] ;  /* 0x0008b80001e07983 */ /* 0x000ea80000100a00 */
[----:B------:R-:W-:Y:S04]  /*491c0*/  LDGSTS.E [R12+-0x3f380], desc[UR52][R208.64], P1 ;  /* 0xc0c80000d00c7fae */ /* 0x000fe80008921874 */
[----:B------:R-:W3:Y:S04]  /*491d0*/  LDL.64 R216, [R1+0x9b8] ;  /* 0x0009b80001d87983 */ /* 0x000ee80000100a00 */
[----:B------:R-:W4:Y:S04]  /*491e0*/  LDL.64 R210, [R1+0x9f8] ;  /* 0x0009f80001d27983 */ /* 0x000f280000100a00 */
[----:B------:R-:W4:Y:S04]  /*491f0*/  LDL.64 R208, [R1+0xa38] ;  /* 0x000a380001d07983 */ /* 0x000f280000100a00 */
[----:B------:R-:W-:Y:S04]  /*49200*/  LDGSTS.E [R2+-0x3ef80], desc[UR52][R142.64], P1 ;  /* 0xc10800008e027fae */ /* 0x000fe80008921874 */
[----:B------:R-:W-:Y:S04]  /*49210*/  LDGSTS.E [R0+-0x3eb80], desc[UR52][R96.64], P1 ;  /* 0xc148000060007fae */ /* 0x000fe80008921874 */
[----:B------:R-:W4:Y:S04]  /*49220*/  LDL.LU.64 R142, [R1+0x1438] ;  /* 0x00143800018e7983 */ /* 0x000f280000300a00 */
[----:B------:R-:W4:Y:S01]  /*49230*/  LDL.LU.64 R96, [R1+0x1430] ;  /* 0x0014300001607983 */ /* 0x000f220000300a00 */
[----:B------:R-:W-:-:S05]  /*49240*/  VIADD R13, R244, 0x100000 ;  /* 0x00100000f40d7836 */ /* 0x000fca0000000000 */
[----:B------:R-:W-:Y:S04]  /*49250*/  LDGSTS.E [R13+-0x3e780], desc[UR52][R44.64], P1 ;  /* 0xc18800002c0d7fae */ /* 0x000fe80008921874 */
[----:B------:R-:W-:Y:S04]  /*49260*/  LDGSTS.E [R12+-0x3e380], desc[UR52][R90.64], P1 ;  /* 0xc1c800005a0c7fae */ /* 0x000fe80008921874 */
[----:B------:R-:W-:Y:S04]  /*49270*/  LDGSTS.E [R0+-0x3df80], desc[UR52][R136.64], P1 ;  /* 0xc208000088007fae */ /* 0x000fe80008921874 */
[----:B------:R-:W-:Y:S04]  /*49280*/  LDGSTS.E [R13+-0x3db80], desc[UR52][R184.64], P1 ;  /* 0xc2480000b80d7fae */ /* 0x000fe80008921874 */
[----:B------:R-:W4:Y:S04]  /*49290*/  LDL.LU.64 R44, [R1+0x1428] ;  /* 0x00142800012c7983 */ /* 0x000f280000300a00 */
[----:B------:R-:W4:Y:S04]  /*492a0*/  LDL.LU.64 R90, [R1+0x1420] ;  /* 0x00142000015a7983 */ /* 0x000f280000300a00 */
[----:B------:R-:W4:Y:S04]  /*492b0*/  LDL.LU.64 R136, [R1+0x1418] ;  /* 0x0014180001887983 */ /* 0x000f280000300a00 */
[----:B------:R-:W4:Y:S04]  /*492c0*/  LDL.LU.64 R184, [R1+0x1410] ;  /* 0x0014100001b87983 */ /* 0x000f280000300a00 */
[----:B--2---:R-:W-:Y:S04]  /*492d0*/  LDGSTS.E [R12+-0x3d780], desc[UR52][R224.64], P1 ;  /* 0xc2880000e00c7fae */ /* 0x004fe80008921874 */
[----:B------:R-:W-:Y:S04]  /*492e0*/  LDGSTS.E [R2+-0x3d380], desc[UR52][R14.64], P1 ;  /* 0xc2c800000e027fae */ /* 0x000fe80008921874 */
[----:B------:R-:W-:Y:S04]  /*492f0*/  LDGSTS.E [R0+-0x3cf80], desc[UR52][R246.64], P1 ;  /* 0xc3080000f6007fae */ /* 0x000fe80008921874 */
[----:B------:R-:W-:Y:S04]  /*49300*/  LDGSTS.E [R12+-0x3cb80], desc[UR52][R218.64], P1 ;  /* 0xc3480000da0c7fae */ /* 0x000fe80008921874 */
[----:B---3--:R-:W-:Y:S04]  /*49310*/  LDGSTS.E [R2+-0x3c780], desc[UR52][R216.64], P1 ;  /* 0xc3880000d8027fae */ /* 0x008fe80008921874 */
[----:B----4-:R-:W-:Y:S04]  /*49320*/  LDGSTS.E [R0+-0x3c380], desc[UR52][R210.64], P1 ;  /* 0xc3c80000d2007fae */ /* 0x010fe80008921874 */
[----:B------:R-:W-:Y:S04]  /*49330*/  LDGSTS.E [R13+-0x3bf80], desc[UR52][R208.64], P1 ;  /* 0xc4080000d00d7fae */ /* 0x000fe80008921874 */
[----:B------:R-:W2:Y:S04]  /*49340*/  LDL.LU.64 R224, [R1+0x1408] ;  /* 0x0014080001e07983 */ /* 0x000ea80000300a00 */
[----:B------:R-:W-:Y:S04]  /*49350*/  LDGSTS.E [R12+-0x3bb80], desc[UR52][R96.64], P1 ;  /* 0xc4480000600c7fae */ /* 0x000fe80008921874 */
[----:B------:R-:W-:Y:S04]  /*49360*/  LDGSTS.E [R0+-0x3b780], desc[UR52][R46.64], P1 ;  /* 0xc48800002e007fae */ /* 0x000fe80008921874 */
[----:B------:R-:W-:Y:S04]  /*49370*/  LDGSTS.E [R13+-0x3b380], desc[UR52][R92.64], P1 ;  /* 0xc4c800005c0d7fae */ /* 0x000fe80008921874 */
[----:B------:R-:W3:Y:S04]  /*49380*/  LDL.LU.64 R96, [R1+0x1400] ;  /* 0x0014000001607983 */ /* 0x000ee80000300a00 */
[----:B------:R-:W4:Y:S04]  /*49390*/  LDL.LU.64 R46, [R1+0x13f8] ;  /* 0x0013f800012e7983 */ /* 0x000f280000300a00 */
[----:B------:R-:W4:Y:S04]  /*493a0*/  LDL.LU.64 R92, [R1+0x13f0] ;  /* 0x0013f000015c7983 */ /* 0x000f280000300a00 */
[----:B------:R-:W-:Y:S04]  /*493b0*/  LDGSTS.E [R12+-0x3af80], desc[UR52][R138.64], P1 ;  /* 0xc50800008a0c7fae */ /* 0x000fe80008921874 */
[----:B------:R-:W-:Y:S04]  /*493c0*/  LDGSTS.E [R2+-0x3ab80], desc[UR52][R240.64], P1 ;  /* 0xc5480000f0027fae */ /* 0x000fe80008921874 */
[----:B------:R-:W-:Y:S04]  /*493d0*/  LDGSTS.E [R0+-0x3a780], desc[UR52][R148.64], P1 ;  /* 0xc588000094007fae */ /* 0x000fe80008921874 */
[----:B------:R-:W4:Y:S04]  /*493e0*/  LDL.LU.64 R138, [R1+0x13e8] ;  /* 0x0013e800018a7983 */ /* 0x000f280000300a00 */
[----:B------:R-:W4:Y:S04]  /*493f0*/  LDL.LU.64 R240, [R1+0x13e0] ;  /* 0x0013e00001f07983 */ /* 0x000f280000300a00 */
[----:B------:R-:W2:Y:S04]  /*49400*/  LDL.LU.64 R148, [R1+0x13d8] ;  /* 0x0013d80001947983 */ /* 0x000ea80000300a00 */
[----:B------:R-:W-:Y:S04]  /*49410*/  LDGSTS.E [R12+-0x3a380], desc[UR52][R50.64], P1 ;  /* 0xc5c80000320c7fae */ /* 0x000fe80008921874 */
[----:B------:R-:W-:Y:S01]  /*49420*/  LDGSTS.E [R2+-0x39f80], desc[UR52][R242.64], P1 ;  /* 0xc6080000f2027fae */ /* 0x000fe20008921874 */
[----:B------:R-:W-:-:S03]  /*49430*/  IADD3 R244, R244, 0x100000, RZ ;  /* 0x00100000f4f47810 */ /* 0x000fc60007ffe0ff */
[----:B------:R-:W-:Y:S04]  /*49440*/  LDGSTS.E [R0+-0x39b80], desc[UR52][R250.64], P1 ;  /* 0xc6480000fa007fae */ /* 0x000fe80008921874 */
[----:B------:R-:W3:Y:S04]  /*49450*/  LDL.LU.64 R50, [R1+0x13d0] ;  /* 0x0013d00001327983 */ /* 0x000ee80000300a00 */
[----:B------:R-:W4:Y:S04]  /*49460*/  LDL.64 R210, [R1+0x450] ;  /* 0x0004500001d27983 */ /* 0x000f280000100a00 */
[----:B------:R-:W2:Y:S04]  /*49470*/  LDL.LU.64 R242, [R1+0x13c8] ;  /* 0x0013c80001f27983 */ /* 0x000ea80000300a00 */
[----:B------:R-:W3:Y:S04]  /*49480*/  LDL.64 R208, [R1+0x680] ;  /* 0x0006800001d07983 */ /* 0x000ee80000100a00 */
[----:B------:R-:W-:Y:S04]  /*49490*/  LDGSTS.E [R13+-0x39780], desc[UR52][R140.64], P1 ;  /* 0xc68800008c0d7fae */ /* 0x000fe80008921874 */
[----:B------:R-:W-:Y:S04]  /*494a0*/  LDGSTS.E [R12+-0x39380], desc[UR52][R102.64], P1 ;  /* 0xc6c80000660c7fae */ /* 0x000fe80008921874 */
[----:B------:R2:W-:Y:S04]  /*494b0*/  LDGSTS.E [R0+-0x38f80], desc[UR52][R94.64], P1 ;  /* 0xc70800005e007fae */ /* 0x0005e80008921874 */
[----:B------:R-:W3:Y:S04]  /*494c0*/  LDL.64 R140, [R1+0x700] ;  /* 0x00070000018c7983 */ /* 0x000ee80000100a00 */
[----:B------:R1:W-:Y:S04]  /*494d0*/  LDGSTS.E [R12+-0x38b80], desc[UR52][R48.64], P1 ;  /* 0xc7480000300c7fae */ /* 0x0003e80008921874 */
[----:B------:R-:W3:Y:S04]  /*494e0*/  LDL.64 R94, [R1+0x6c0] ;  /* 0x0006c000015e7983 */ /* 0x000ee80000100a00 */
[----:B------:R-:W3:Y:S04]  /*494f0*/  LDL.64 R250, [R1+0x740] ;  /* 0x0007400001fa7983 */ /* 0x000ee80000100a00 */
[----:B------:R-:W3:Y:S04]  /*49500*/  LDL.64 R102, [R1+0x780] ;  /* 0x0007800001667983 */ /* 0x000ee80000100a00 */
[----:B------:R3:W-:Y:S04]  /*49510*/  LDGSTS.E [R2+-0x38780], desc[UR52][R214.64], P1 ;  /* 0xc7880000d6027fae */ /* 0x0007e80008921874 */
[----:B------:R-:W3:Y:S04]  /*49520*/  LDL.LU.64 R48, [R1+0x13c0] ;  /* 0x0013c00001307983 */ /* 0x000ee80000300a00 */
[----:B------:R-:W-:Y:S04]  /*49530*/  LDGSTS.E [R244+-0x38380], desc[UR52][R212.64], P1 ;  /* 0xc7c80000d4f47fae */ /* 0x000fe80008921874 */
[----:B------:R-:W3:Y:S04]  /*49540*/  LDL.64 R14, [R1+0x800] ;  /* 0x00080000010e7983 */ /* 0x000ee80000100a00 */
[----:B------:R-:W3:Y:S04]  /*49550*/  LDL.64 R246, [R1+0x840] ;  /* 0x0008400001f67983 */ /* 0x000ee80000100a00 */
[----:B------:R-:W3:Y:S04]  /*49560*/  LDL.64 R244, [R1+0x7c0] ;  /* 0x0007c00001f47983 */ /* 0x000ee80000100a00 */
[----:B------:R-:W3:Y:S04]  /*49570*/  LDL.64 R218, [R1+0x880] ;  /* 0x0008800001da7983 */ /* 0x000ee80000100a00 */
[----:B------:R-:W3:Y:S04]  /*49580*/  LDL.64 R216, [R1+0x8c0] ;  /* 0x0008c00001d87983 */ /* 0x000ee80000100a00 */
[----:B------:R-:W3:Y:S04]  /*49590*/  LDL.64 R214, [R1+0x900] ;  /* 0x0009000001d67983 */ /* 0x000ee80000100a00 */
[----:B------:R-:W3:Y:S01]  /*495a0*/  LDL.64 R212, [R1+0x940] ;  /* 0x0009400001d47983 */ /* 0x000ee20000100a00 */
[----:B--2---:R-:W-:-:S02]  /*495b0*/  VIADD R0, R243, 0x100000 ;  /* 0x00100000f3007836 */ /* 0x004fc40000000000 */
[----:B-1----:R-:W-:-:S03]  /*495c0*/  VIADD R12, R243, 0x100000 ;  /* 0x00100000f30c7836 */ /* 0x002fc60000000000 */
[----:B----4-:R-:W-:Y:S04]  /*495d0*/  LDGSTS.E [R0+-0x3ff00], desc[UR52][R210.64], P1 ;  /* 0xc0100000d2007fae */ /* 0x010fe80008921874 */
[----:B---3--:R-:W-:Y:S04]  /*495e0*/  LDGSTS.E [R12+-0x3fb00], desc[UR52][R208.64], P1 ;  /* 0xc0500000d00c7fae */ /* 0x008fe80008921874 */
[----:B------:R-:W2:Y:S04]  /*495f0*/  LDL.64 R210, [R1+0x980] ;  /* 0x0009800001d27983 */ /* 0x000ea80000100a00 */
[----:B------:R-:W3:Y:S01]  /*49600*/  LDL.64 R208, [R1+0x9c0] ;  /* 0x0009c00001d07983 */ /* 0x000ee20000100a00 */
[C---:B------:R-:W-:Y:S01]  /*49610*/  VIADD R2, R243.reuse, 0x100000 ;  /* 0x00100000f3027836 */ /* 0x040fe20000000000 */
[----:B------:R-:W-:-:S04]  /*49620*/  IADD3 R13, R243, 0x100000, RZ ;  /* 0x00100000f30d7810 */ /* 0x000fc80007ffe0ff */
        /* <DEDUP_REMOVED lines=8> */
[----:B------:R-:W-:Y:S04]  /*496b0*/  LDGSTS.E [R0+-0x3e700], desc[UR52][R244.64], P1 ;  /* 0xc1900000f4007fae */ /* 0x000fe80008921874 */
[----:B------:R-:W-:Y:S04]  /*496c0*/  LDGSTS.E [R13+-0x3e300], desc[UR52][R14.64], P1 ;  /* 0xc1d000000e0d7fae */ /* 0x000fe80008921874 */
[----:B------:R-:W-:Y:S04]  /*496d0*/  LDGSTS.E [R12+-0x3df00], desc[UR52][R246.64], P1 ;  /* 0xc2100000f60c7fae */ /* 0x000fe80008921874 */
[----:B------:R-:W-:Y:S04]  /*496e0*/  LDGSTS.E [R2+-0x3db00], desc[UR52][R218.64], P1 ;  /* 0xc2500000da027fae */ /* 0x000fe80008921874 */
[----:B------:R-:W-:Y:S04]  /*496f0*/  LDGSTS.E [R0+-0x3d700], desc[UR52][R216.64], P1 ;  /* 0xc2900000d8007fae */ /* 0x000fe80008921874 */
[----:B------:R-:W-:Y:S04]  /*49700*/  LDGSTS.E [R12+-0x3d300], desc[UR52][R214.64], P1 ;  /* 0xc2d00000d60c7fae */ /* 0x000fe80008921874 */
[----:B------:R-:W-:Y:S04]  /*49710*/  LDGSTS.E [R2+-0x3cf00], desc[UR52][R212.64], P1 ;  /* 0xc3100000d4027fae */ /* 0x000fe80008921874 */
[----:B--2---:R-:W-:Y:S04]  /*49720*/  LDGSTS.E [R0+-0x3cb00], desc[UR52][R210.64], P1 ;  /* 0xc3500000d2007fae */ /* 0x004fe80008921874 */
[----:B---3--:R-:W-:Y:S04]  /*49730*/  LDGSTS.E [R13+-0x3c700], desc[UR52][R208.64], P1 ;  /* 0xc3900000d00d7fae */ /* 0x008fe80008921874 */
[----:B------:R-:W-:Y:S04]  /*49740*/  LDGSTS.E [R12+-0x3c300], desc[UR52][R50.64], P1 ;  /* 0xc3d00000320c7fae */ /* 0x000fe80008921874 */
[----:B------:R-:W-:Y:S04]  /*49750*/  LDGSTS.E [R0+-0x3bf00], desc[UR52][R96.64], P1 ;  /* 0xc410000060007fae */ /* 0x000fe80008921874 */
[----:B------:R-:W-:Y:S04]  /*49760*/  LDGSTS.E [R13+-0x3bb00], desc[UR52][R142.64], P1 ;  /* 0xc45000008e0d7fae */ /* 0x000fe80008921874 */
[----:B------:R-:W2:Y:S04]  /*49770*/  LDL.LU.64 R50, [R1+0x1398] ;  /* 0x0013980001327983 */ /* 0x000ea80000300a00 */
[----:B------:R-:W3:Y:S04]  /*49780*/  LDL.LU.64 R96, [R1+0x1390] ;  /* 0x0013900001607983 */ /* 0x000ee80000300a00 */
[----:B------:R-:W2:Y:S04]  /*49790*/  LDL.LU.64 R142, [R1+0x1388] ;  /* 0x00138800018e7983 */ /* 0x000ea80000300a00 */
[----:B------:R-:W-:Y:S04]  /*497a0*/  LDGSTS.E [R12+-0x3b700], desc[UR52][R6.64], P1 ;  /* 0xc4900000060c7fae */ /* 0x000fe80008921874 */
[----:B------:R-:W-:Y:S04]  /*497b0*/  LDGSTS.E [R2+-0x3b300], desc[UR52][R56.64], P1 ;  /* 0xc4d0000038027fae */ /* 0x000fe80008921874 */
[----:B------:R-:W-:Y:S04]  /*497c0*/  LDGSTS.E [R0+-0x3af00], desc[UR52][R52.64], P1 ;  /* 0xc510000034007fae */ /* 0x000fe80008921874 */
[----:B------:R-:W3:Y:S04]  /*497d0*/  LDL.LU.64 R6, [R1+0x1380] ;  /* 0x0013800001067983 */ /* 0x000ee80000300a00 */
[----:B------:R-:W4:Y:S04]  /*497e0*/  LDL.LU.64 R56, [R1+0x1378] ;  /* 0x0013780001387983 */ /* 0x000f280000300a00 */
[----:B------:R-:W2:Y:S04]  /*497f0*/  LDL.LU.64 R52, [R1+0x1370] ;  /* 0x0013700001347983 */ /* 0x000ea80000300a00 */
[----:B------:R-:W-:Y:S04]  /*49800*/  LDGSTS.E [R12+-0x3ab00], desc[UR52][R98.64], P1 ;  /* 0xc5500000620c7fae */ /* 0x000fe80008921874 */
[----:B------:R-:W-:Y:S04]  /*49810*/  LDGSTS.E [R2+-0x3a700], desc[UR52][R144.64], P1 ;  /* 0xc590000090027fae */ /* 0x000fe80008921874 */
[----:B------:R-:W-:Y:S04]  /*49820*/  LDGSTS.E [R0+-0x3a300], desc[UR52][R236.64], P1 ;  /* 0xc5d00000ec007fae */ /* 0x000fe80008921874 */
[----:B------:R-:W2:Y:S04]  /*49830*/  LDL.LU.64 R98, [R1+0x1368] ;  /* 0x0013680001627983 */ /* 0x000ea80000300a00 */
[----:B------:R-:W2:Y:S04]  /*49840*/  LDL.LU.64 R144, [R1+0x1360] ;  /* 0x0013600001907983 */ /* 0x000ea80000300a00 */
[----:B------:R-:W3:Y:S04]  /*49850*/  LDL.LU.64 R236, [R1+0x1358] ;  /* 0x0013580001ec7983 */ /* 0x000ee80000300a00 */
[----:B------:R-:W-:Y:S04]  /*49860*/  LDGSTS.E [R13+-0x39f00], desc[UR52][R248.64], P1 ;  /* 0xc6100000f80d7fae */ /* 0x000fe80008921874 */
[----:B------:R-:W-:Y:S04]  /*49870*/  LDGSTS.E [R12+-0x39b00], desc[UR52][R54.64], P1 ;  /* 0xc6500000360c7fae */ /* 0x000fe80008921874 */
[----:B------:R-:W-:Y:S04]  /*49880*/  LDGSTS.E [R0+-0x39700], desc[UR52][R100.64], P1 ;  /* 0xc690000064007fae */ /* 0x000fe80008921874 */
[----:B------:R-:W4:Y:S04]  /*49890*/  LDL.LU.64 R248, [R1+0x1350] ;  /* 0x0013500001f87983 */ /* 0x000f280000300a00 */
[----:B------:R-:W2:Y:S04]  /*498a0*/  LDL.LU.64 R54, [R1+0x1348] ;  /* 0x0013480001367983 */ /* 0x000ea80000300a00 */
[----:B------:R-:W3:Y:S04]  /*498b0*/  LDL.64 R14, [R1+0x648] ;  /* 0x00064800010e7983 */ /* 0x000ee80000100a00 */
[----:B------:R-:W4:Y:S04]  /*498c0*/  LDL.64 R246, [R1+0x688] ;  /* 0x0006880001f67983 */ /* 0x000f280000100a00 */
[----:B------:R-:W2:Y:S04]  /*498d0*/  LDL.LU.64 R100, [R1+0x1340] ;  /* 0x0013400001647983 */ /* 0x000ea80000300a00 */
[----:B------:R-:W2:Y:S04]  /*498e0*/  LDL.64 R218, [R1+0x6c8] ;  /* 0x0006c80001da7983 */ /* 0x000ea80000100a00 */
[----:B------:R-:W2:Y:S04]  /*498f0*/  LDL.64 R216, [R1+0x708] ;  /* 0x0007080001d87983 */ /* 0x000ea80000100a00 */
[----:B------:R-:W2:Y:S04]  /*49900*/  LDL.64 R214, [R1+0x748] ;  /* 0x0007480001d67983 */ /* 0x000ea80000100a00 */
[----:B------:R-:W2:Y:S04]  /*49910*/  LDL.64 R212, [R1+0x788] ;  /* 0x0007880001d47983 */ /* 0x000ea80000100a00 */
[----:B------:R-:W2:Y:S04]  /*49920*/  LDL.64 R210, [R1+0x7c8] ;  /* 0x0007c80001d27983 */ /* 0x000ea80000100a00 */
[----:B------:R-:W-:Y:S04]  /*49930*/  LDGSTS.E [R13+-0x39300], desc[UR52][R206.64], P1 ;  /* 0xc6d00000ce0d7fae */ /* 0x000fe80008921874 */
[----:B------:R-:W2:Y:S04]  /*49940*/  LDL.64 R208, [R1+0x808] ;  /* 0x0008080001d07983 */ /* 0x000ea80000100a00 */
[----:B------:R-:W-:Y:S04]  /*49950*/  LDGSTS.E [R12+-0x38f00], desc[UR52][R204.64], P1 ;  /* 0xc7100000cc0c7fae */ /* 0x000fe80008921874 */
[----:B------:R-:W2:Y:S04]  /*49960*/  LDL.64 R206, [R1+0x848] ;  /* 0x0008480001ce7983 */ /* 0x000ea80000100a00 */
[----:B------:R1:W-:Y:S04]  /*49970*/  LDGSTS.E [R2+-0x38b00], desc[UR52][R202.64], P1 ;  /* 0xc7500000ca027fae */ /* 0x0003e80008921874 */
[----:B------:R-:W2:Y:S04]  /*49980*/  LDL.64 R204, [R1+0x888] ;  /* 0x0008880001cc7983 */ /* 0x000ea80000100a00 */
[----:B------:R1:W-:Y:S04]  /*49990*/  LDGSTS.E [R0+-0x38700], desc[UR52][R200.64], P1 ;  /* 0xc7900000c8007fae */ /* 0x0003e80008921874 */
[----:B------:R-:W2:Y:S04]  /*499a0*/  LDL.64 R202, [R1+0x8c8] ;  /* 0x0008c80001ca7983 */ /* 0x000ea80000100a00 */
[----:B------:R-:W2:Y:S01]  /*499b0*/  LDL.64 R200, [R1+0x908] ;  /* 0x0009080001c87983 */ /* 0x000ea20000100a00 */
[----:B------:R-:W-:-:S02]  /*499c0*/  VIADD R243, R243, 0x100000 ;  /* 0x00100000f3f37836 */ /* 0x000fc40000000000 */
[C---:B-1----:R-:W-:Y:S01]  /*499d0*/  VIADD R2, R242.reuse, 0x100000 ;  /* 0x00100000f2027836 */ /* 0x042fe20000000000 */
[C---:B------:R-:W-:Y:S01]  /*499e0*/  IADD3 R13, R242.reuse, 0x100000, RZ ;  /* 0x00100000f20d7810 */ /* 0x040fe20007ffe0ff */
[C---:B------:R-:W-:Y:S01]  /*499f0*/  VIADD R0, R242.reuse, 0x100000 ;  /* 0x00100000f2007836 */ /* 0x040fe20000000000 */
[----:B------:R-:W-:Y:S01]  /*49a00*/  LDGSTS.E [R243+-0x38300], desc[UR52][R146.64], P1 ;  /* 0xc7d0000092f37fae */ /* 0x000fe20008921874 */
[----:B------:R-:W-:-:S03]  /*49a10*/  VIADD R12, R242, 0x100000 ;  /* 0x00100000f20c7836 */ /* 0x000fc60000000000 */
[----:B------:R-:W2:Y:S04]  /*49a20*/  LDL.LU.64 R146, [R1+0x1338] ;  /* 0x0013380001927983 */ /* 0x000ea80000300a00 */
[----:B---3--:R-:W-:Y:S04]  /*49a30*/  LDGSTS.E [R2+-0x3fe80], desc[UR52][R14.64], P1 ;  /* 0xc01800000e027fae */ /* 0x008fe80008921874 */
[----:B----4-:R-:W-:Y:S04]  /*49a40*/  LDGSTS.E [R0+-0x3fa80], desc[UR52][R246.64], P1 ;  /* 0xc0580000f6007fae */ /* 0x010fe80008921874 */
[----:B--2---:R-:W-:Y:S04]  /*49a50*/  LDGSTS.E [R13+-0x3f680], desc[UR52][R218.64], P1 ;  /* 0xc0980000da0d7fae */ /* 0x004fe80008921874 */
[----:B------:R-:W-:Y:S04]  /*49a60*/  LDGSTS.E [R12+-0x3f280], desc[UR52][R216.64], P1 ;  /* 0xc0d80000d80c7fae */ /* 0x000fe80008921874 */
        /* <DEDUP_REMOVED lines=11> */
[----:B------:R-:W2:Y:S04]  /*49b20*/  LDL.LU.64 R248, [R1+0x1330] ;  /* 0x0013300001f87983 */ /* 0x000ea80000300a00 */
[----:B------:R-:W3:Y:S04]  /*49b30*/  LDL.LU.64 R56, [R1+0x1328] ;  /* 0x0013280001387983 */ /* 0x000ee80000300a00 */
[----:B------:R-:W4:Y:S04]  /*49b40*/  LDL.LU.64 R102, [R1+0x1320] ;  /* 0x0013200001667983 */ /* 0x000f280000300a00 */
[----:B------:R-:W-:Y:S04]  /*49b50*/  LDGSTS.E [R13+-0x3c280], desc[UR52][R148.64], P1 ;  /* 0xc3d80000940d7fae */ /* 0x000fe80008921874 */
[----:B------:R-:W-:Y:S04]  /*49b60*/  LDGSTS.E [R12+-0x3be80], desc[UR52][R224.64], P1 ;  /* 0xc4180000e00c7fae */ /* 0x000fe80008921874 */
[----:B------:R-:W-:Y:S04]  /*49b70*/  LDGSTS.E [R2+-0x3ba80], desc[UR52][R174.64], P1 ;  /* 0xc4580000ae027fae */ /* 0x000fe80008921874 */
[----:B------:R-:W3:Y:S04]  /*49b80*/  LDL.LU.64 R148, [R1+0x1318] ;  /* 0x0013180001947983 */ /* 0x000ee80000300a00 */
[----:B------:R-:W2:Y:S04]  /*49b90*/  LDL.LU.64 R224, [R1+0x1310] ;  /* 0x0013100001e07983 */ /* 0x000ea80000300a00 */
[----:B------:R-:W4:Y:S04]  /*49ba0*/  LDL.LU.64 R174, [R1+0x1308] ;  /* 0x0013080001ae7983 */ /* 0x000f280000300a00 */
[----:B------:R-:W-:Y:S04]  /*49bb0*/  LDGSTS.E [R0+-0x3b680], desc[UR52][R222.64], P1 ;  /* 0xc4980000de007fae */ /* 0x000fe80008921874 */
[----:B------:R-:W-:Y:S04]  /*49bc0*/  LDGSTS.E [R12+-0x3b280], desc[UR52][R8.64], P1 ;  /* 0xc4d80000080c7fae */ /* 0x000fe80008921874 */
[----:B------:R-:W-:Y:S04]  /*49bd0*/  LDGSTS.E [R2+-0x3ae80], desc[UR52][R220.64], P1 ;  /* 0xc5180000dc027fae */ /* 0x000fe80008921874 */
[----:B------:R-:W4:Y:S04]  /*49be0*/  LDL.LU.64 R222, [R1+0x1300] ;  /* 0x0013000001de7983 */ /* 0x000f280000300a00 */
[----:B------:R-:W3:Y:S04]  /*49bf0*/  LDL.LU.64 R8, [R1+0x12f8] ;  /* 0x0012f80001087983 */ /* 0x000ee80000300a00 */
[----:B------:R-:W2:Y:S04]  /*49c00*/  LDL.LU.64 R220, [R1+0x12f0] ;  /* 0x0012f00001dc7983 */ /* 0x000ea80000300a00 */
[----:B------:R-:W-:Y:S04]  /*49c10*/  LDGSTS.E [R0+-0x3aa80], desc[UR52][R10.64], P1 ;  /* 0xc55800000a007fae */ /* 0x000fe80008921874 */
[----:B------:R-:W-:Y:S04]  /*49c20*/  LDGSTS.E [R13+-0x3a680], desc[UR52][R198.64], P1 ;  /* 0xc5980000c60d7fae */ /* 0x000fe80008921874 */
[----:B------:R-:W-:Y:S04]  /*49c30*/  LDGSTS.E [R12+-0x3a280], desc[UR52][R196.64], P1 ;  /* 0xc5d80000c40c7fae */ /* 0x000fe80008921874 */
[----:B------:R-:W4:Y:S04]  /*49c40*/  LDL.LU.64 R10, [R1+0x12e8] ;  /* 0x0012e800010a7983 */ /* 0x000f280000300a00 */
[----:B------:R-:W3:Y:S04]  /*49c50*/  LDL.64 R202, [R1+0x650] ;  /* 0x0006500001ca7983 */ /* 0x000ee80000100a00 */
[----:B------:R-:W2:Y:S04]  /*49c60*/  LDL.64 R200, [R1+0x690] ;  /* 0x0006900001c87983 */ /* 0x000ea80000100a00 */
[----:B------:R-:W2:Y:S04]  /*49c70*/  LDL.64 R198, [R1+0x6d0] ;  /* 0x0006d00001c67983 */ /* 0x000ea80000100a00 */
[----:B------:R-:W-:Y:S04]  /*49c80*/  LDGSTS.E [R0+-0x39e80], desc[UR52][R194.64], P1 ;  /* 0xc6180000c2007fae */ /* 0x000fe80008921874 */
        /* <DEDUP_REMOVED lines=8> */
[----:B------:R-:W2:Y:S01]  /*49d10*/  LDL.64 R188, [R1+0x810] ;  /* 0x0008100001bc7983 */ /* 0x000ea20000100a00 */
[----:B------:R-:W-:-:S03]  /*49d20*/  VIADD R242, R242, 0x100000 ;  /* 0x00100000f2f27836 */ /* 0x000fc60000000000 */
[----:B------:R-:W-:Y:S04]  /*49d30*/  LDGSTS.E [R13+-0x38a80], desc[UR52][R154.64], P1 ;  /* 0xc75800009a0d7fae */ /* 0x000fe80008921874 */
[----:B------:R-:W2:Y:S04]  /*49d40*/  LDL.64 R186, [R1+0x850] ;  /* 0x0008500001ba7983 */ /* 0x000ea80000100a00 */
[----:B------:R1:W-:Y:S04]  /*49d50*/  LDGSTS.E [R12+-0x38680], desc[UR52][R152.64], P1 ;  /* 0xc7980000980c7fae */ /* 0x0003e80008921874 */
[----:B------:R-:W-:Y:S01]  /*49d60*/  LDGSTS.E [R242+-0x38280], desc[UR52][R150.64], P1 ;  /* 0xc7d8000096f27fae */ /* 0x000fe20008921874 */
[C---:B----4-:R-:W-:Y:S01]  /*49d70*/  VIADD R2, R11.reuse, 0x100000 ;  /* 0x001000000b027836 */ /* 0x050fe20000000000 */
[C---:B-1----:R-:W-:Y:S01]  /*49d80*/  IADD3 R0, R11.reuse, 0x100000, RZ ;  /* 0x001000000b007810 */ /* 0x042fe20007ffe0ff */
[----:B------:R-:W-:-:S02]  /*49d90*/  VIADD R12, R11, 0x100000 ;  /* 0x001000000b0c7836 */ /* 0x000fc40000000000 */
[C---:B------:R-:W-:Y:S01]  /*49da0*/  VIADD R13, R11.reuse, 0x100000 ;  /* 0x001000000b0d7836 */ /* 0x040fe20000000000 */
[----:B---3--:R-:W-:Y:S04]  /*49db0*/  LDGSTS.E [R2+-0x3fe00], desc[UR52][R202.64], P1 ;  /* 0xc0200000ca027fae */ /* 0x008fe80008921874 */
        /* <DEDUP_REMOVED lines=24> */
[----:B------:R-:W3:Y:S04]  /*49f40*/  LDL.64 R188, [R1+0x658] ;  /* 0x0006580001bc7983 */ /* 0x000ee80000100a00 */
[----:B------:R-:W4:Y:S04]  /*49f50*/  LDL.64 R186, [R1+0x698] ;  /* 0x0006980001ba7983 */ /* 0x000f280000100a00 */
[----:B------:R-:W2:Y:S04]  /*49f60*/  LDL.64 R184, [R1+0x6d8] ;  /* 0x0006d80001b87983 */ /* 0x000ea80000100a00 */
[----:B------:R-:W-:Y:S04]  /*49f70*/  LDGSTS.E [R13+-0x3b600], desc[UR52][R180.64], P1 ;  /* 0xc4a00000b40d7fae */ /* 0x000fe80008921874 */
        /* <DEDUP_REMOVED lines=8> */
[----:B------:R-:W-:Y:S01]  /*4a000*/  LDGSTS.E [R2+-0x3a200], desc[UR52][R168.64], P1 ;  /* 0xc5e00000a8027fae */ /* 0x000fe20008921874 */
[----:B------:R-:W-:-:S03]  /*4a010*/  VIADD R11, R11, 0x100000 ;  /* 0x001000000b0b7836 */ /* 0x000fc60000000000 */
[----:B------:R-:W-:Y:S04]  /*4a020*/  LDGSTS.E [R0+-0x39e00], desc[UR52][R166.64], P1 ;  /* 0xc6200000a6007fae */ /* 0x000fe80008921874 */
[----:B------:R-:W-:Y:S04]  /*4a030*/  LDGSTS.E [R13+-0x39a00], desc[UR52][R164.64], P1 ;  /* 0xc6600000a40d7fae */ /* 0x000fe80008921874 */
[----:B------:R-:W-:Y:S04]  /*4a040*/  LDGSTS.E [R12+-0x39600], desc[UR52][R162.64], P1 ;  /* 0xc6a00000a20c7fae */ /* 0x000fe80008921874 */
[----:B------:R-:W-:Y:S04]  /*4a050*/  LDGSTS.E [R0+-0x39200], desc[UR52][R160.64], P1 ;  /* 0xc6e00000a0007fae */ /* 0x000fe80008921874 */
[----:B------:R1:W-:Y:S04]  /*4a060*/  LDGSTS.E [R12+-0x38e00], desc[UR52][R158.64], P1 ;  /* 0xc72000009e0c7fae */ /* 0x0003e80008921874 */
[----:B------:R1:W-:Y:S04]  /*4a070*/  LDGSTS.E [R2+-0x38a00], desc[UR52][R156.64], P1 ;  /* 0xc76000009c027fae */ /* 0x0003e80008921874 */
[----:B------:R1:W-:Y:S02]  /*4a080*/  LDGSTS.E [R0+-0x38600], desc[UR52][R106.64], P1 ;  /* 0xc7a000006a007fae */ /* 0x0003e40008921874 */
[----:B-1----:R-:W-:-:S02]  /*4a090*/  IADD3 R12, R10, 0x100000, RZ ;  /* 0x001000000a0c7810 */ /* 0x002fc40007ffe0ff */
[----:B------:R1:W-:Y:S01]  /*4a0a0*/  LDGSTS.E [R11+-0x38200], desc[UR52][R104.64], P1 ;  /* 0xc7e00000680b7fae */ /* 0x0003e20008921874 */
[C---:B------:R-:W-:Y:S02]  /*4a0b0*/  VIADD R2, R10.reuse, 0x100000 ;  /* 0x001000000a027836 */ /* 0x040fe40000000000 */
[C---:B------:R-:W-:Y:S02]  /*4a0c0*/  VIADD R0, R10.reuse, 0x100000 ;  /* 0x001000000a007836 */ /* 0x040fe40000000000 */
[C---:B-1----:R-:W-:Y:S01]  /*4a0d0*/  VIADD R11, R10.reuse, 0x100000 ;  /* 0x001000000a0b7836 */ /* 0x042fe20000000000 */
        /* <DEDUP_REMOVED lines=16> */
[----:B------:R-:W2:Y:S04]  /*4a1e0*/  LDL.64 R178, [R1+0x660] ;  /* 0x0006600001b27983 */ /* 0x000ea80000100a00 */
[----:B------:R-:W3:Y:S04]  /*4a1f0*/  LDL.64 R176, [R1+0x6e0] ;  /* 0x0006e00001b07983 */ /* 0x000ee80000100a00 */
[----:B------:R-:W3:Y:S04]  /*4a200*/  LDL.64 R144, [R1+0x6a0] ;  /* 0x0006a00001907983 */ /* 0x000ee80000100a00 */
[----:B------:R-:W3:Y:S04]  /*4a210*/  LDL.64 R146, [R1+0x720] ;  /* 0x0007200001927983 */ /* 0x000ee80000100a00 */
[----:B------:R-:W3:Y:S04]  /*4a220*/  LDL.64 R148, [R1+0x760] ;  /* 0x0007600001947983 */ /* 0x000ee80000100a00 */
        /* <DEDUP_REMOVED lines=12> */
[----:B------:R-:W-:Y:S01]  /*4a2f0*/  LDGSTS.E [R0+-0x39980], desc[UR52][R118.64], P1 ;  /* 0xc668000076007fae */ /* 0x000fe20008921874 */
[----:B------:R-:W-:-:S03]  /*4a300*/  IADD3 R10, R10, 0x100000, RZ ;  /* 0x001000000a0a7810 */ /* 0x000fc60007ffe0ff */
[----:B------:R-:W-:Y:S04]  /*4a310*/  LDGSTS.E [R12+-0x39580], desc[UR52][R116.64], P1 ;  /* 0xc6a80000740c7fae */ /* 0x000fe80008921874 */
[----:B------:R-:W-:Y:S04]  /*4a320*/  LDGSTS.E [R11+-0x39180], desc[UR52][R114.64], P1 ;  /* 0xc6e80000720b7fae */ /* 0x000fe80008921874 */
[----:B------:R-:W-:Y:S04]  /*4a330*/  LDGSTS.E [R2+-0x38d80], desc[UR52][R112.64], P1 ;  /* 0xc728000070027fae */ /* 0x000fe80008921874 */
[----:B------:R-:W-:Y:S04]  /*4a340*/  LDGSTS.E [R0+-0x38980], desc[UR52][R110.64], P1 ;  /* 0xc76800006e007fae */ /* 0x000fe80008921874 */
[----:B------:R-:W-:Y:S04]  /*4a350*/  LDGSTS.E [R11+-0x38580], desc[UR52][R108.64], P1 ;  /* 0xc7a800006c0b7fae */ /* 0x000fe80008921874 */
[----:B------:R1:W-:Y:S01]  /*4a360*/  LDGSTS.E [R10+-0x38180], desc[UR52][R58.64], P1 ;  /* 0xc7e800003a0a7fae */ /* 0x0003e20008921874 */
[----:B------:R-:W-:Y:S01]  /*4a370*/  IMAD.MOV.U32 R206, RZ, RZ, R230 ;  /* 0x000000ffffce7224 */ /* 0x000fe200078e00e6 */
[----:B------:R-:W-:Y:S01]  /*4a380*/  MOV R207, R231 ;  /* 0x000000e700cf7202 */ /* 0x000fe20000000f00 */
[----:B------:R-:W-:-:S02]  /*4a390*/  IMAD.MOV.U32 R244, RZ, RZ, R226 ;  /* 0x000000fffff47224 */ /* 0x000fc400078e00e2 */
[----:B------:R-:W-:Y:S02]  /*4a3a0*/  IMAD.MOV.U32 R245, RZ, RZ, R227 ;  /* 0x000000fffff57224 */ /* 0x000fe400078e00e3 */
[----:B------:R-:W-:Y:S02]  /*4a3b0*/  IMAD.MOV.U32 R242, RZ, RZ, R232 ;  /* 0x000000fffff27224 */ /* 0x000fe400078e00e8 */
[----:B------:R-:W-:Y:S01]  /*4a3c0*/  IMAD.MOV.U32 R243, RZ, RZ, R233 ;  /* 0x000000fffff37224 */ /* 0x000fe200078e00e9 */
[----:B------:R-:W-:Y:S01]  /*4a3d0*/  MOV R247, R241 ;  /* 0x000000f100f77202 */ /* 0x000fe20000000f00 */
[----:B------:R-:W-:Y:S01]  /*4a3e0*/  IMAD.MOV.U32 R246, RZ, RZ, R240 ;  /* 0x000000fffff67224 */ /* 0x000fe200078e00f0 */
[----:B-1----:R-:W-:Y:S02]  /*4a3f0*/  CS2R R58, SRZ ;  /* 0x00000000003a7805 */ /* 0x002fe4000001ff00 */
[----:B------:R-:W-:Y:S02]  /*4a400*/  CS2R R104, SRZ ;  /* 0x0000000000687805 */ /* 0x000fe4000001ff00 */
[----:B------:R-:W-:-:S02]  /*4a410*/  CS2R R106, SRZ ;  /* 0x00000000006a7805 */ /* 0x000fc4000001ff00 */
[----:B------:R-:W-:Y:S02]  /*4a420*/  CS2R R108, SRZ ;  /* 0x00000000006c7805 */ /* 0x000fe4000001ff00 */
[----:B------:R-:W-:Y:S02]  /*4a430*/  CS2R R110, SRZ ;  /* 0x00000000006e7805 */ /* 0x000fe4000001ff00 */
[----:B------:R-:W-:Y:S02]  /*4a440*/  CS2R R112, SRZ ;  /* 0x0000000000707805 */ /* 0x000fe4000001ff00 */
[----:B------:R-:W-:Y:S02]  /*4a450*/  CS2R R114, SRZ ;  /* 0x0000000000727805 */ /* 0x000fe4000001ff00 */
        /* <DEDUP_REMOVED lines=12> */
[----:B------:R-:W-:Y:S01]  /*4a520*/  CS2R R140, SRZ ;  /* 0x00000000008c7805 */ /* 0x000fe2000001ff00 */
[C---:B----4-:R-:W-:Y:S02]  /*4a530*/  VIADD R0, R9.reuse, 0x100000 ;  /* 0x0010000009007836 */ /* 0x050fe40000000000 */
[----:B------:R-:W-:-:S02]  /*4a540*/  VIADD R11, R9, 0x100000 ;  /* 0x00100000090b7836 */ /* 0x000fc40000000000 */
[C---:B------:R-:W-:Y:S01]  /*4a550*/  VIADD R2, R9.reuse, 0x100000 ;  /* 0x0010000009027836 */ /* 0x040fe20000000000 */
[C---:B------:R-:W-:Y:S01]  /*4a560*/  IADD3 R10, R9.reuse, 0x100000, RZ ;  /* 0x00100000090a7810 */ /* 0x040fe20007ffe0ff */
[----:B--2---:R-:W-:Y:S04]  /*4a570*/  LDGSTS.E [R0+-0x3fd00], desc[UR52][R178.64], P1 ;  /* 0xc0300000b2007fae */ /* 0x004fe80008921874 */
[----:B---3--:R-:W-:Y:S04]  /*4a580*/  LDGSTS.E [R11+-0x3f900], desc[UR52][R144.64], P1 ;  /* 0xc0700000900b7fae */ /* 0x008fe80008921874 */
[----:B------:R-:W-:Y:S04]  /*4a590*/  LDGSTS.E [R2+-0x3f500], desc[UR52][R176.64], P1 ;  /* 0xc0b00000b0027fae */ /* 0x000fe80008921874 */
[----:B------:R-:W-:Y:S04]  /*4a5a0*/  LDGSTS.E [R0+-0x3f100], desc[UR52][R146.64], P1 ;  /* 0xc0f0000092007fae */ /* 0x000fe80008921874 */
[----:B------:R-:W-:Y:S04]  /*4a5b0*/  LDGSTS.E [R11+-0x3ed00], desc[UR52][R148.64], P1 ;  /* 0xc1300000940b7fae */ /* 0x000fe80008921874 */
[----:B------:R-:W-:Y:S04]  /*4a5c0*/  LDGSTS.E [R10+-0x3e900], desc[UR52][R248.64], P1 ;  /* 0xc1700000f80a7fae */ /* 0x000fe80008921874 */
[----:B------:R-:W-:Y:S04]  /*4a5d0*/  LDGSTS.E [R2+-0x3e500], desc[UR52][R250.64], P1 ;  /* 0xc1b00000fa027fae */ /* 0x000fe80008921874 */
[----:B------:R-:W-:Y:S04]  /*4a5e0*/  LDGSTS.E [R0+-0x3e100], desc[UR52][R6.64], P1 ;  /* 0xc1f0000006007fae */ /* 0x000fe80008921874 */
[----:B------:R-:W5:Y:S04]  /*4a5f0*/  LDL.LU.64 R248, [R1+0x1290] ;  /* 0x0012900001f87983 */ /* 0x000f680000300a00 */
[----:B------:R-:W5:Y:S04]  /*4a600*/  LDL.LU.64 R250, [R1+0x1288] ;  /* 0x0012880001fa7983 */ /* 0x000f680000300a00 */
[----:B------:R-:W5:Y:S04]  /*4a610*/  LDL.LU.64 R6, [R1+0x1280] ;  /* 0x0012800001067983 */ /* 0x000f680000300a00 */
[----:B------:R1:W-:Y:S04]  /*4a620*/  STL [R1], RZ ;  /* 0x000000ff01007387 */ /* 0x0003e80000100800 */
[----:B------:R1:W-:Y:S04]  /*4a630*/  STL [R1+0x4], RZ ;  /* 0x000004ff01007387 */ /* 0x0003e80000100800 */
        /* <DEDUP_REMOVED lines=45> */
[----:B------:R-:W-:Y:S04]  /*4a910*/  LDGSTS.E [R10+-0x3dd00], desc[UR52][R224.64], P1 ;  /* 0xc2300000e00a7fae */ /* 0x000fe80008921874 */
        /* <DEDUP_REMOVED lines=32> */
[----:B------:R1:W-:Y:S01]  /*4ab20*/  STL [R1+0xfc], RZ ;  /* 0x0000fcff01007387 */ /* 0x0003e20000100800 */
[----:B------:R-:W-:-:S03]  /*4ab30*/  VIADD R9, R9, 0x100000 ;  /* 0x0010000009097836 */ /* 0x000fc60000000000 */
[----:B------:R-:W-:Y:S04]  /*4ab40*/  LDGSTS.E [R10+-0x39900], desc[UR52][R72.64], P1 ;  /* 0xc6700000480a7fae */ /* 0x000fe80008921874 */
[----:B------:R1:W-:Y:S04]  /*4ab50*/  STL [R1+0x100], RZ ;  /* 0x000100ff01007387 */ /* 0x0003e80000100800 */
[----:B------:R-:W-:Y:S04]  /*4ab60*/  LDGSTS.E [R2+-0x39500], desc[UR52][R70.64], P1 ;  /* 0xc6b0000046027fae */ /* 0x000fe80008921874 */
[----:B------:R1:W-:Y:S04]  /*4ab70*/  STL [R1+0x104], RZ ;  /* 0x000104ff01007387 */ /* 0x0003e80000100800 */
[----:B------:R2:W-:Y:S04]  /*4ab80*/  LDGSTS.E [R0+-0x39100], desc[UR52][R68.64], P1 ;  /* 0xc6f0000044007fae */ /* 0x0005e80008921874 */
[----:B------:R1:W-:Y:S04]  /*4ab90*/  STL [R1+0x108], RZ ;  /* 0x000108ff01007387 */ /* 0x0003e80000100800 */
[----:B------:R-:W-:Y:S04]  /*4aba0*/  LDGSTS.E [R11+-0x38d00], desc[UR52][R66.64], P1 ;  /* 0xc7300000420b7fae */ /* 0x000fe80008921874 */
[----:B------:R1:W-:Y:S01]  /*4abb0*/  STL [R1+0x10c], RZ ;  /* 0x00010cff01007387 */ /* 0x0003e20000100800 */
[----:B--2---:R-:W-:-:S03]  /*4abc0*/  VIADD R0, R8, 0x100000 ;  /* 0x0010000008007836 */ /* 0x004fc60000000000 */
[----:B------:R2:W-:Y:S04]  /*4abd0*/  LDGSTS.E [R10+-0x38900], desc[UR52][R64.64], P1 ;  /* 0xc7700000400a7fae */ /* 0x0005e80008921874 */
[----:B------:R1:W-:Y:S04]  /*4abe0*/  STL [R1+0x110], RZ ;  /* 0x000110ff01007387 */ /* 0x0003e80000100800 */
[----:B------:R3:W-:Y:S01]  /*4abf0*/  LDGSTS.E [R2+-0x38500], desc[UR52][R62.64], P1 ;  /* 0xc7b000003e027fae */ /* 0x0007e20008921874 */
[----:B--2---:R-:W-:-:S03]  /*4ac00*/  VIADD R10, R8, 0x100000 ;  /* 0x00100000080a7836 */ /* 0x004fc60000000000 */
[----:B------:R1:W-:Y:S04]  /*4ac10*/  STL [R1+0x114], RZ ;  /* 0x000114ff01007387 */ /* 0x0003e80000100800 */
[----:B------:R1:W-:Y:S01]  /*4ac20*/  STL [R1+0x118], RZ ;  /* 0x000118ff01007387 */ /* 0x0003e20000100800 */
[----:B---3--:R-:W-:-:S03]  /*4ac30*/  IADD3 R2, R8, 0x100000, RZ ;  /* 0x0010000008027810 */ /* 0x008fc60007ffe0ff */
[----:B------:R1:W-:Y:S04]  /*4ac40*/  STL [R1+0x11c], RZ ;  /* 0x00011cff01007387 */ /* 0x0003e80000100800 */
[----:B------:R2:W-:Y:S04]  /*4ac50*/  LDGSTS.E [R9+-0x38100], desc[UR52][R60.64], P1 ;  /* 0xc7f000003c097fae */ /* 0x0005e80008921874 */
[----:B------:R1:W-:Y:S04]  /*4ac60*/  STL [R1+0x120], RZ ;  /* 0x000120ff01007387 */ /* 0x0003e80000100800 */
[----:B------:R-:W-:Y:S01]  /*4ac70*/  LDGSTS.E [R0+-0x3fc80], desc[UR52][R228.64], P1 ;  /* 0xc0380000e4007fae */ /* 0x000fe20008921874 */
[----:B--2---:R-:W-:-:S03]  /*4ac80*/  VIADD R9, R8, 0x100000 ;  /* 0x0010000008097836 */ /* 0x004fc60000000000 */
        /* <DEDUP_REMOVED lines=57> */
[----:B------:R2:W-:Y:S04]  /*4b020*/  LDGSTS.E [R2+-0x38880], desc[UR52][R18.64], P1 ;  /* 0xc778000012027fae */ /* 0x0005e80008921874 */
[----:B------:R1:W-:Y:S04]  /*4b030*/  STL [R1+0x198], RZ ;  /* 0x000198ff01007387 */ /* 0x0003e80000100800 */
[----:B------:R1:W-:Y:S01]  /*4b040*/  STL [R1+0x19c], RZ ;  /* 0x00019cff01007387 */ /* 0x0003e20000100800 */
[----:B--2---:R-:W2:Y:S03]  /*4b050*/  LDC R2, c[0x0][0x230] ;  /* 0x00008c00ff027b82 */ /* 0x004ea60000000800 */
        /* <DEDUP_REMOVED lines=19> */
[----:B------:R1:W-:Y:S01]  /*4b190*/  STL [R1+0x1ec], RZ ;  /* 0x0001ecff01007387 */ /* 0x0003e20000100800 */
[----:B--2---:R-:W-:-:S03]  /*4b1a0*/  VIADD R2, R2, 0x7f ;  /* 0x0000007f02027836 */ /* 0x004fc60000000000 */
[----:B------:R1:W-:Y:S04]  /*4b1b0*/  STL [R1+0x1f0], RZ ;  /* 0x0001f0ff01007387 */ /* 0x0003e80000100800 */
[----:B------:R1:W-:Y:S04]  /*4b1c0*/  STL [R1+0x1f4], RZ ;  /* 0x0001f4ff01007387 */ /* 0x0003e80000100800 */
[----:B------:R1:W-:Y:S04]  /*4b1d0*/  STL [R1+0x1f8], RZ ;  /* 0x0001f8ff01007387 */ /* 0x0003e80000100800 */
[----:B------:R1:W-:Y:S01]  /*4b1e0*/  STL [R1+0x1fc], RZ ;  /* 0x0001fcff01007387 */ /* 0x0003e20000100800 */
[----:B------:R-:W-:Y:S01]  /*4b1f0*/  ISETP.GE.AND P0, PT, R2, 0x80, PT ;  /* 0x000000800200780c */ /* 0x000fe20003f06270 */
[----:B------:R-:W-:-:S02]  /*4b200*/  VIADD R8, R8, 0x100000 ;  /* 0x0010000008087836 */ /* 0x000fc40000000000 */
[----:B------:R1:W-:Y:S04]  /*4b210*/  LDGSTS.E [R0+-0x38480], desc[UR52][R16.64], P1 ;  /* 0xc7b8000010007fae */ /* 0x0003e80008921874 */
[----:B------:R1:W-:Y:S01]  /*4b220*/  LDGSTS.E [R8+-0x38080], desc[UR52][R4.64], P1 ;  /* 0xc7f8000004087fae */ /* 0x0003e20008921874 */
[----:B------:R-:W-:-:S03]  /*4b230*/  CS2R R24, SRZ ;  /* 0x0000000000187805 */ /* 0x000fc6000001ff00 */
[----:B------:R-:W0:Y:S01]  /*4b240*/  LDGDEPBAR ;  /* 0x00000000000079af */ /* 0x000e220000000000 */
        /* <DEDUP_REMOVED lines=42> */
[----:B------:R-:W-:Y:S01]  /*4b4f0*/  CS2R R150, SRZ ;  /* 0x0000000000967805 */ /* 0x000fe2000001ff00 */
[----:B-1----:R-:W-:Y:S06]  /*4b500*/  @!P0 BRA `(.L_x_0) ;  /* 0x00000174008c8947 */ /* 0x002fec0003800000 */
[----:B------:R-:W2:Y:S04]  /*4b510*/  LDL.LU.64 R232, [R1+0x200] ;  /* 0x0002000001e87983 */ /* 0x000ea80000300a00 */
[----:B------:R-:W3:Y:S04]  /*4b520*/  LDL.LU.64 R176, [R1+0x208] ;  /* 0x0002080001b07983 */ /* 0x000ee80000300a00 */
        /* <DEDUP_REMOVED lines=9> */
[----:B--2---:R-:W-:Y:S01]  /*4b5c0*/  MOV R10, R232 ;  /* 0x000000e8000a7202 */ /* 0x004fe20000000f00 */
[----:B------:R-:W-:-:S02]  /*4b5d0*/  IMAD.MOV.U32 R9, RZ, RZ, R233 ;  /* 0x000000ffff097224 */ /* 0x000fc400078e00e9 */
[----:B------:R-:W2:Y:S01]  /*4b5e0*/  LDL.LU.64 R232, [R1+0x258] ;  /* 0x0002580001e87983 */ /* 0x000ea20000300a00 */
[----:B---3--:R-:W-:Y:S02]  /*4b5f0*/  IMAD.MOV.U32 R12, RZ, RZ, R176 ;  /* 0x000000ffff0c7224 */ /* 0x008fe400078e00b0 */
[----:B------:R-:W-:Y:S01]  /*4b600*/  IMAD.MOV.U32 R11, RZ, RZ, R177 ;  /* 0x000000ffff0b7224 */ /* 0x000fe200078e00b1 */
[----:B------:R-:W3:Y:S01]  /*4b610*/  LDL.LU.64 R178, [R1+0x260] ;  /* 0x0002600001b27983 */ /* 0x000ee20000300a00 */
[----:B----4-:R-:W-:Y:S01]  /*4b620*/  MOV R14, R174 ;  /* 0x000000ae000e7202 */ /* 0x010fe20000000f00 */
[----:B------:R-:W-:Y:S02]  /*4b630*/  IMAD.MOV.U32 R13, RZ, RZ, R175 ;  /* 0x000000ffff0d7224 */ /* 0x000fe400078e00af */
[----:B------:R-:W4:Y:S01]  /*4b640*/  LDL.LU.64 R176, [R1+0x268] ;  /* 0x0002680001b07983 */ /* 0x000f220000300a00 */
[----:B------:R-:W-:Y:S02]  /*4b650*/  IMAD.MOV.U32 R16, RZ, RZ, R236 ;  /* 0x000000ffff107224 */ /* 0x000fe400078e00ec */
[----:B------:R-:W-:Y:S01]  /*4b660*/  IMAD.MOV.U32 R15, RZ, RZ, R237 ;  /* 0x000000ffff0f7224 */ /* 0x000fe200078e00ed */
[----:B------:R-:W3:Y:S04]  /*4b670*/  LDL.LU.64 R174, [R1+0x270] ;  /* 0x0002700001ae7983 */ /* 0x000ee80000300a00 */
[----:B------:R-:W4:Y:S01]  /*4b680*/  LDL.LU.64 R236, [R1+0x278] ;  /* 0x0002780001ec7983 */ /* 0x000f220000300a00 */
[----:B------:R-:W-:Y:S01]  /*4b690*/  IMAD.MOV.U32 R20, RZ, RZ, R220 ;  /* 0x000000ffff147224 */ /* 0x000fe200078e00dc */
[----:B------:R-:W-:Y:S01]  /*4b6a0*/  MOV R18, R180 ;  /* 0x000000b400127202 */ /* 0x000fe20000000f00 */
[----:B------:R-:W-:-:S02]  /*4b6b0*/  IMAD.MOV.U32 R19, RZ, RZ, R221 ;  /* 0x000000ffff137224 */ /* 0x000fc400078e00dd */
[----:B------:R-:W4:Y:S01]  /*4b6c0*/  LDL.LU.64 R220, [R1+0x280] ;  /* 0x0002800001dc7983 */ /* 0x000f220000300a00 */
[----:B------:R-:W-:Y:S01]  /*4b6d0*/  MOV R22, R240 ;  /* 0x000000f000167202 */ /* 0x000fe20000000f00 */
[----:B------:R-:W-:Y:S02]  /*4b6e0*/  IMAD.MOV.U32 R21, RZ, RZ, R241 ;  /* 0x000000ffff157224 */ /* 0x000fe400078e00f1 */
[----:B------:R-:W4:Y:S01]  /*4b6f0*/  LDL.LU.64 R240, [R1+0x288] ;  /* 0x0002880001f07983 */ /* 0x000f220000300a00 */
[----:B------:R-:W-:Y:S02]  /*4b700*/  IMAD.MOV.U32 R152, RZ, RZ, R222 ;  /* 0x000000ffff987224 */ /* 0x000fe400078e00de */
[----:B------:R-:W-:Y:S01]  /*4b710*/  IMAD.MOV.U32 R23, RZ, RZ, R223 ;  /* 0x000000ffff177224 */ /* 0x000fe200078e00df */
[----:B------:R-:W-:Y:S01]  /*4b720*/  MOV R154, R224 ;  /* 0x000000e0009a7202 */ /* 0x000fe20000000f00 */
[----:B------:R-:W4:Y:S01]  /*4b730*/  LDL.LU.64 R222, [R1+0x290] ;  /* 0x0002900001de7983 */ /* 0x000f220000300a00 */
[----:B------:R-:W-:-:S02]  /*4b740*/  IMAD.MOV.U32 R153, RZ, RZ, R225 ;  /* 0x000000ffff997224 */ /* 0x000fc400078e00e1 */
[----:B------:R-:W-:Y:S01]  /*4b750*/  IMAD.MOV.U32 R156, RZ, RZ, R226 ;  /* 0x000000ffff9c7224 */ /* 0x000fe200078e00e2 */
[----:B------:R-:W4:Y:S01]  /*4b760*/  LDL.LU.64 R224, [R1+0x298] ;  /* 0x0002980001e07983 */ /* 0x000f220000300a00 */
[----:B------:R-:W-:Y:S02]  /*4b770*/  IMAD.MOV.U32 R155, RZ, RZ, R227 ;  /* 0x000000ffff9b7224 */ /* 0x000fe400078e00e3 */
[----:B------:R-:W-:Y:S01]  /*4b780*/  IMAD.MOV.U32 R17, RZ, RZ, R181 ;  /* 0x000000ffff117224 */ /* 0x000fe200078e00b5 */
[----:B------:R-:W4:Y:S01]  /*4b790*/  LDL.LU.64 R226, [R1+0x2a0] ;  /* 0x0002a00001e27983 */ /* 0x000f220000300a00 */
[----:B------:R-:W-:Y:S01]  /*4b7a0*/  MOV R158, R230 ;  /* 0x000000e6009e7202 */ /* 0x000fe20000000f00 */
[----:B------:R-:W-:Y:S02]  /*4b7b0*/  IMAD.MOV.U32 R157, RZ, RZ, R231 ;  /* 0x000000ffff9d7224 */ /* 0x000fe400078e00e7 */
[----:B------:R-:W4:Y:S01]  /*4b7c0*/  LDL.LU.64 R230, [R1+0x2a8] ;  /* 0x0002a80001e67983 */ /* 0x000f220000300a00 */
[----:B--2---:R-:W-:-:S02]  /*4b7d0*/  IMAD.MOV.U32 R160, RZ, RZ, R232 ;  /* 0x000000ffffa07224 */ /* 0x004fc400078e00e8 */
[----:B------:R-:W-:Y:S02]  /*4b7e0*/  IMAD.MOV.U32 R159, RZ, RZ, R233 ;  /* 0x000000ffff9f7224 */ /* 0x000fe400078e00e9 */
[----:B------:R-:W2:Y:S04]  /*4b7f0*/  LDL.LU.64 R232, [R1+0x2b0] ;  /* 0x0002b00001e87983 */ /* 0x000ea80000300a00 */
[----:B------:R-:W2:Y:S01]  /*4b800*/  LDL.LU.64 R190, [R1+0x2b8] ;  /* 0x0002b80001be7983 */ /* 0x000ea20000300a00 */
[----:B---3--:R-:W-:Y:S01]  /*4b810*/  MOV R166, R174 ;  /* 0x000000ae00a67202 */ /* 0x008fe20000000f00 */
[----:B----4-:R-:W-:Y:S02]  /*4b820*/  IMAD.MOV.U32 R168, RZ, RZ, R236 ;  /* 0x000000ffffa87224 */ /* 0x010fe400078e00ec */
[----:B------:R-:W-:-:S02]  /*4b830*/  IMAD.MOV.U32 R167, RZ, RZ, R237 ;  /* 0x000000ffffa77224 */ /* 0x000fc400078e00ed */
[----:B------:R-:W3:Y:S01]  /*4b840*/  LDL.LU.64 R236, [R1+0x2c0] ;  /* 0x0002c00001ec7983 */ /* 0x000ee20000300a00 */
[----:B------:R-:W-:Y:S02]  /*4b850*/  IMAD.MOV.U32 R172, RZ, RZ, R220 ;  /* 0x000000ffffac7224 */ /* 0x000fe400078e00dc */
[----:B------:R-:W-:Y:S01]  /*4b860*/  IMAD.MOV.U32 R171, RZ, RZ, R221 ;  /* 0x000000ffffab7224 */ /* 0x000fe200078e00dd */
[----:B------:R-:W4:Y:S01]  /*4b870*/  LDL.LU.64 R194, [R1+0x2c8] ;  /* 0x0002c80001c27983 */ /* 0x000f220000300a00 */
[----:B------:R-:W-:Y:S01]  /*4b880*/  MOV R174, R240 ;  /* 0x000000f000ae7202 */ /* 0x000fe20000000f00 */
[----:B------:R-:W-:Y:S02]  /*4b890*/  IMAD.MOV.U32 R173, RZ, RZ, R241 ;  /* 0x000000ffffad7224 */ /* 0x000fe400078e00f1 */
[----:B------:R-:W4:Y:S04]  /*4b8a0*/  LDL.LU.64 R220, [R1+0x2d0] ;  /* 0x0002d00001dc7983 */ /* 0x000f280000300a00 */
[----:B------:R-:W4:Y:S01]  /*4b8b0*/  LDL.LU.64 R240, [R1+0x2d8] ;  /* 0x0002d80001f07983 */ /* 0x000f220000300a00 */
[----:B------:R-:W-:Y:S01]  /*4b8c0*/  IMAD.MOV.U32 R164, RZ, RZ, R176 ;  /* 0x000000ffffa47224 */ /* 0x000fe200078e00b0 */
[----:B------:R-:W-:Y:S01]  /*4b8d0*/  MOV R162, R178 ;  /* 0x000000b200a27202 */ /* 0x000fe20000000f00 */
[----:B------:R-:W-:Y:S01]  /*4b8e0*/  IMAD.MOV.U32 R165, RZ, RZ, R175 ;  /* 0x000000ffffa57224 */ /* 0x000fe200078e00af */
[----:B------:R-:W-:Y:S01]  /*4b8f0*/  MOV R178, R224 ;  /* 0x000000e000b27202 */ /* 0x000fe20000000f00 */
[----:B------:R-:W-:-:S02]  /*4b900*/  IMAD.MOV.U32 R163, RZ, RZ, R177 ;  /* 0x000000ffffa37224 */ /* 0x000fc400078e00b1 */
[----:B------:R-:W-:Y:S02]  /*4b910*/  IMAD.MOV.U32 R176, RZ, RZ, R222 ;  /* 0x000000ffffb07224 */ /* 0x000fe400078e00de */
[----:B------:R-:W-:Y:S02]  /*4b920*/  IMAD.MOV.U32 R175, RZ, RZ, R223 ;  /* 0x000000ffffaf7224 */ /* 0x000fe400078e00df */
[----:B------:R-:W-:Y:S01]  /*4b930*/  IMAD.MOV.U32 R161, RZ, RZ, R179 ;  /* 0x000000ffffa17224 */ /* 0x000fe200078e00b3 */
[----:B------:R-:W4:Y:S01]  /*4b940*/  LDL.LU.64 R222, [R1+0x2e0] ;  /* 0x0002e00001de7983 */ /* 0x000f220000300a00 */
[----:B------:R-:W-:Y:S02]  /*4b950*/  IMAD.MOV.U32 R177, RZ, RZ, R225 ;  /* 0x000000ffffb17224 */ /* 0x000fe400078e00e1 */
[----:B------:R-:W-:Y:S01]  /*4b960*/  IMAD.MOV.U32 R180, RZ, RZ, R226 ;  /* 0x000000ffffb47224 */ /* 0x000fe200078e00e2 */
[----:B------:R-:W4:Y:S01]  /*4b970*/  LDL.LU.64 R224, [R1+0x2e8] ;  /* 0x0002e80001e07983 */ /* 0x000f220000300a00 */
[----:B------:R-:W-:Y:S01]  /*4b980*/  IMAD.MOV.U32 R179, RZ, RZ, R227 ;  /* 0x000000ffffb37224 */ /* 0x000fe200078e00e3 */
[----:B------:R-:W-:-:S02]  /*4b990*/  MOV R182, R230 ;  /* 0x000000e600b67202 */ /* 0x000fc40000000f00 */
[----:B------:R-:W4:Y:S01]  /*4b9a0*/  LDL.LU.64 R226, [R1+0x2f0] ;  /* 0x0002f00001e27983 */ /* 0x000f220000300a00 */
[----:B------:R-:W-:-:S03]  /*4b9b0*/  IMAD.MOV.U32 R181, RZ, RZ, R231 ;  /* 0x000000ffffb57224 */ /* 0x000fc600078e00e7 */
[----:B------:R-:W4:Y:S04]  /*4b9c0*/  LDL.LU.64 R208, [R1+0x2f8] ;  /* 0x0002f80001d07983 */ /* 0x000f280000300a00 */
[----:B------:R-:W4:Y:S01]  /*4b9d0*/  LDL.LU.64 R230, [R1+0x300] ;  /* 0x0003000001e67983 */ /* 0x000f220000300a00 */
[----:B--2---:R-:W-:Y:S02]  /*4b9e0*/  IMAD.MOV.U32 R184, RZ, RZ, R232 ;  /* 0x000000ffffb87224 */ /* 0x004fe400078e00e8 */
[----:B------:R-:W-:Y:S02]  /*4b9f0*/  IMAD.MOV.U32 R183, RZ, RZ, R233 ;  /* 0x000000ffffb77224 */ /* 0x000fe400078e00e9 */
[----:B------:R-:W2:Y:S01]  /*4ba00*/  LDL.LU.64 R232, [R1+0x308] ;  /* 0x0003080001e87983 */ /* 0x000ea20000300a00 */
[----:B------:R-:W-:-:S02]  /*4ba10*/  IMAD.MOV.U32 R188, RZ, RZ, R190 ;  /* 0x000000ffffbc7224 */ /* 0x000fc400078e00be */
[----:B------:R-:W-:Y:S01]  /*4ba20*/  IMAD.MOV.U32 R187, RZ, RZ, R191 ;  /* 0x000000ffffbb7224 */ /* 0x000fe200078e00bf */
[----:B------:R-:W2:Y:S01]  /*4ba30*/  LDL.LU.64 R212, [R1+0x310] ;  /* 0x0003100001d47983 */ /* 0x000ea20000300a00 */
[----:B---3--:R-:W-:Y:S01]  /*4ba40*/  MOV R190, R236 ;  /* 0x000000ec00be7202 */ /* 0x008fe20000000f00 */
[----:B------:R-:W-:Y:S02]  /*4ba50*/  IMAD.MOV.U32 R189, RZ, RZ, R237 ;  /* 0x000000ffffbd7224 */ /* 0x000fe400078e00ed */
[----:B------:R-:W3:Y:S01]  /*4ba60*/  LDL.LU.64 R236, [R1+0x318] ;  /* 0x0003180001ec7983 */ /* 0x000ee20000300a00 */
[----:B----4-:R-:W-:Y:S02]  /*4ba70*/  IMAD.MOV.U32 R192, RZ, RZ, R194 ;  /* 0x000000ffffc07224 */ /* 0x010fe400078e00c2 */
[----:B------:R-:W-:Y:S01]  /*4ba80*/  IMAD.MOV.U32 R191, RZ, RZ, R195 ;  /* 0x000000ffffbf7224 */ /* 0x000fe200078e00c3 */
[----:B------:R-:W4:Y:S01]  /*4ba90*/  LDL.LU.64 R216, [R1+0x320] ;  /* 0x0003200001d87983 */ /* 0x000f220000300a00 */
[----:B------:R-:W-:Y:S01]  /*4baa0*/  MOV R194, R220 ;  /* 0x000000dc00c27202 */ /* 0x000fe20000000f00 */
[----:B------:R-:W-:-:S02]  /*4bab0*/  IMAD.MOV.U32 R193, RZ, RZ, R221 ;  /* 0x000000ffffc17224 */ /* 0x000fc400078e00dd */
[----:B------:R-:W4:Y:S01]  /*4bac0*/  LDL.LU.64 R220, [R1+0x328] ;  /* 0x0003280001dc7983 */ /* 0x000f220000300a00 */
[----:B------:R-:W-:Y:S02]  /*4bad0*/  IMAD.MOV.U32 R196, RZ, RZ, R240 ;  /* 0x000000ffffc47224 */ /* 0x000fe400078e00f0 */
[----:B------:R-:W-:Y:S02]  /*4bae0*/  IMAD.MOV.U32 R195, RZ, RZ, R241 ;  /* 0x000000ffffc37224 */ /* 0x000fe400078e00f1 */
[----:B------:R-:W4:Y:S01]  /*4baf0*/  LDL.LU.64 R240, [R1+0x330] ;  /* 0x0003300001f07983 */ /* 0x000f220000300a00 */
[----:B------:R-:W-:Y:S01]  /*4bb00*/  MOV R148, R206 ;  /* 0x000000ce00947202 */ /* 0x000fe20000000f00 */
[----:B------:R-:W-:Y:S01]  /*4bb10*/  IMAD.MOV.U32 R149, RZ, RZ, R207 ;  /* 0x000000ffff957224 */ /* 0x000fe200078e00cf */
[----:B------:R-:W-:Y:S01]  /*4bb20*/  MOV R198, R222 ;  /* 0x000000de00c67202 */ /* 0x000fe20000000f00 */
[----:B------:R-:W-:Y:S02]  /*4bb30*/  IMAD.MOV.U32 R197, RZ, RZ, R223 ;  /* 0x000000ffffc57224 */ /* 0x000fe400078e00df */
[----:B------:R-:W4:Y:S01]  /*4bb40*/  LDL.LU.64 R222, [R1+0x338] ;  /* 0x0003380001de7983 */ /* 0x000f220000300a00 */
[----:B------:R-:W-:-:S02]  /*4bb50*/  IMAD.MOV.U32 R200, RZ, RZ, R224 ;  /* 0x000000ffffc87224 */ /* 0x000fc400078e00e0 */
[----:B------:R-:W-:Y:S02]  /*4bb60*/  IMAD.MOV.U32 R199, RZ, RZ, R225 ;  /* 0x000000ffffc77224 */ /* 0x000fe400078e00e1 */
[----:B------:R-:W4:Y:S01]  /*4bb70*/  LDL.LU.64 R224, [R1+0x340] ;  /* 0x0003400001e07983 */ /* 0x000f220000300a00 */
[----:B------:R-:W-:Y:S01]  /*4bb80*/  MOV R202, R226 ;  /* 0x000000e200ca7202 */ /* 0x000fe20000000f00 */
[----:B------:R-:W-:Y:S02]  /*4bb90*/  IMAD.MOV.U32 R201, RZ, RZ, R227 ;  /* 0x000000ffffc97224 */ /* 0x000fe400078e00e3 */
[----:B------:R-:W4:Y:S01]  /*4bba0*/  LDL.LU.64 R226, [R1+0x348] ;  /* 0x0003480001e27983 */ /* 0x000f220000300a00 */
[----:B------:R-:W-:-:S03]  /*4bbb0*/  IMAD.MOV.U32 R204, RZ, RZ, R208 ;  /* 0x000000ffffcc7224 */ /* 0x000fc600078e00d0 */
[----:B------:R-:W4:Y:S01]  /*4bbc0*/  LDL.LU.64 R146, [R1+0x350] ;  /* 0x0003500001927983 */ /* 0x000f220000300a00 */
[----:B------:R-:W-:Y:S02]  /*4bbd0*/  IMAD.MOV.U32 R206, RZ, RZ, R230 ;  /* 0x000000ffffce7224 */ /* 0x000fe400078e00e6 */
[----:B------:R-:W-:Y:S02]  /*4bbe0*/  IMAD.MOV.U32 R205, RZ, RZ, R231 ;  /* 0x000000ffffcd7224 */ /* 0x000fe400078e00e7 */
[----:B------:R-:W4:Y:S01]  /*4bbf0*/  LDL.LU.64 R230, [R1+0x358] ;  /* 0x0003580001e67983 */ /* 0x000f220000300a00 */
[----:B------:R-:W-:Y:S01]  /*4bc00*/  IMAD.MOV.U32 R203, RZ, RZ, R209 ;  /* 0x000000ffffcb7224 */ /* 0x000fe200078e00d1 */
[----:B--2---:R-:W-:Y:S01]  /*4bc10*/  MOV R208, R232 ;  /* 0x000000e800d07202 */ /* 0x004fe20000000f00 */
[----:B------:R-:W-:Y:S02]  /*4bc20*/  IMAD.MOV.U32 R207, RZ, RZ, R233 ;  /* 0x000000ffffcf7224 */ /* 0x000fe400078e00e9 */
[----:B------:R-:W2:Y:S01]  /*4bc30*/  LDL.LU.64 R232, [R1+0x360] ;  /* 0x0003600001e87983 */ /* 0x000ea20000300a00 */
[----:B------:R-:W-:-:S03]  /*4bc40*/  IMAD.MOV.U32 R210, RZ, RZ, R212 ;  /* 0x000000ffffd27224 */ /* 0x000fc600078e00d4 */
[----:B------:R-:W2:Y:S01]  /*4bc50*/  LDL.LU.64 R144, [R1+0x368] ;  /* 0x0003680001907983 */ /* 0x000ea20000300a00 */
[----:B------:R-:W-:Y:S01]  /*4bc60*/  IMAD.MOV.U32 R209, RZ, RZ, R213 ;  /* 0x000000ffffd17224 */ /* 0x000fe200078e00d5 */
[----:B---3--:R-:W-:Y:S01]  /*4bc70*/  MOV R212, R236 ;  /* 0x000000ec00d47202 */ /* 0x008fe20000000f00 */
[----:B------:R-:W-:Y:S02]  /*4bc80*/  IMAD.MOV.U32 R211, RZ, RZ, R237 ;  /* 0x000000ffffd37224 */ /* 0x000fe400078e00ed */
[----:B------:R-:W3:Y:S01]  /*4bc90*/  LDL.LU.64 R236, [R1+0x370] ;  /* 0x0003700001ec7983 */ /* 0x000ee20000300a00 */
[----:B----4-:R-:W-:-:S03]  /*4bca0*/  IMAD.MOV.U32 R213, RZ, RZ, R217 ;  /* 0x000000ffffd57224 */ /* 0x010fc600078e00d9 */
[----:B------:R-:W4:Y:S01]  /*4bcb0*/  LDL.LU.64 R150, [R1+0x378] ;  /* 0x0003780001967983 */ /* 0x000f220000300a00 */
[----:B------:R-:W-:Y:S02]  /*4bcc0*/  IMAD.MOV.U32 R218, RZ, RZ, R240 ;  /* 0x000000ffffda7224 */ /* 0x000fe400078e00f0 */
[----:B------:R-:W-:Y:S02]  /*4bcd0*/  IMAD.MOV.U32 R217, RZ, RZ, R241 ;  /* 0x000000ffffd97224 */ /* 0x000fe400078e00f1 */
        /* <DEDUP_REMOVED lines=11> */
[----:B------:R-:W-:Y:S01]  /*4bd90*/  IMAD.MOV.U32 R214, RZ, RZ, R216 ;  /* 0x000000ffffd67224 */ /* 0x000fe200078e00d8 */
[----:B------:R-:W-:-:S02]  /*4bda0*/  MOV R216, R220 ;  /* 0x000000dc00d87202 */ /* 0x000fc40000000f00 */
[----:B------:R-:W-:Y:S01]  /*4bdb0*/  MOV R220, R222 ;  /* 0x000000de00dc7202 */ /* 0x000fe20000000f00 */
[----:B------:R-:W-:Y:S01]  /*4bdc0*/  IMAD.MOV.U32 R222, RZ, RZ, R224 ;  /* 0x000000ffffde7224 */ /* 0x000fe200078e00e0 */
[----:B------:R-:W-:Y:S01]  /*4bdd0*/  MOV R224, R226 ;  /* 0x000000e200e07202 */ /* 0x000fe20000000f00 */
[----:B------:R-:W-:Y:S01]  /*4bde0*/  IMAD.MOV.U32 R226, RZ, RZ, R146 ;  /* 0x000000ffffe27224 */ /* 0x000fe200078e0092 */
[----:B------:R-:W-:Y:S01]  /*4bdf0*/  MOV R146, R228 ;  /* 0x000000e400927202 */ /* 0x000fe20000000f00 */
[----:B------:R-:W-:Y:S01]  /*4be00*/  IMAD.MOV.U32 R228, RZ, RZ, R230 ;  /* 0x000000ffffe47224 */ /* 0x000fe200078e00e6 */
[----:B------:R-:W4:Y:S01]  /*4be10*/  LDL.LU.64 R132, [R1+0x3f8] ;  /* 0x0003f80001847983 */ /* 0x000f220000300a00 */
[----:B------:R-:W-:Y:S02]  /*4be20*/  IMAD.MOV.U32 R215, RZ, RZ, R221 ;  /* 0x000000ffffd77224 */ /* 0x000fe400078e00dd */
[----:B------:R-:W-:Y:S01]  /*4be30*/  IMAD.MOV.U32 R221, RZ, RZ, R225 ;  /* 0x000000ffffdd7224 */ /* 0x000fe200078e00e1 */
[----:B------:R-:W4:Y:S01]  /*4be40*/  LDL.LU.64 R124, [R1+0x400] ;  /* 0x00040000017c7983 */ /* 0x000f220000300a00 */
[----:B------:R-:W-:-:S02]  /*4be50*/  IMAD.MOV.U32 R225, RZ, RZ, R147 ;  /* 0x000000ffffe17224 */ /* 0x000fc400078e0093 */
[----:B------:R-:W-:Y:S02]  /*4be60*/  IMAD.MOV.U32 R147, RZ, RZ, R229 ;  /* 0x000000ffff937224 */ /* 0x000fe400078e00e5 */
[----:B------:R-:W-:Y:S02]  /*4be70*/  IMAD.MOV.U32 R219, RZ, RZ, R223 ;  /* 0x000000ffffdb7224 */ /* 0x000fe400078e00df */
[----:B------:R-:W-:Y:S02]  /*4be80*/  IMAD.MOV.U32 R223, RZ, RZ, R227 ;  /* 0x000000ffffdf7224 */ /* 0x000fe400078e00e3 */
[----:B------:R-:W-:Y:S01]  /*4be90*/  IMAD.MOV.U32 R227, RZ, RZ, R231 ;  /* 0x000000ffffe37224 */ /* 0x000fe200078e00e7 */
[----:B-----5:R-:W-:Y:S01]  /*4bea0*/  MOV R186, R248 ;  /* 0x000000f800ba7202 */ /* 0x020fe20000000f00 */
[----:B------:R-:W-:Y:S01]  /*4beb0*/  IMAD.MOV.U32 R185, RZ, RZ, R249 ;  /* 0x000000ffffb97224 */ /* 0x000fe200078e00f9 */
[----:B------:R-:W-:Y:S01]  /*4bec0*/  MOV R170, R250 ;  /* 0x000000fa00aa7202 */ /* 0x000fe20000000f00 */
[----:B------:R-:W-:Y:S01]  /*4bed0*/  IMAD.MOV.U32 R169, RZ, RZ, R251 ;  /* 0x000000ffffa97224 */ /* 0x000fe200078e00fb */
[----:B--2---:R-:W-:Y:S01]  /*4bee0*/  MOV R230, R232 ;  /* 0x000000e800e67202 */ /* 0x004fe20000000f00 */
[----:B------:R-:W-:Y:S01]  /*4bef0*/  IMAD.MOV.U32 R232, RZ, RZ, R144 ;  /* 0x000000ffffe87224 */ /* 0x000fe200078e0090 */
[----:B------:R-:W-:Y:S01]  /*4bf00*/  MOV R144, R234 ;  /* 0x000000ea00907202 */ /* 0x000fe20000000f00 */
[----:B------:R-:W-:-:S02]  /*4bf10*/  IMAD.MOV.U32 R229, RZ, RZ, R233 ;  /* 0x000000ffffe57224 */ /* 0x000fc400078e00e9 */
[----:B---3--:R-:W-:Y:S01]  /*4bf20*/  IMAD.MOV.U32 R234, RZ, RZ, R236 ;  /* 0x000000ffffea7224 */ /* 0x008fe200078e00ec */
[----:B----4-:R-:W-:Y:S01]  /*4bf30*/  MOV R236, R150 ;  /* 0x0000009600ec7202 */ /* 0x010fe20000000f00 */
[----:B------:R-:W-:Y:S02]  /*4bf40*/  IMAD.MOV.U32 R150, RZ, RZ, R238 ;  /* 0x000000ffff967224 */ /* 0x000fe400078e00ee */
[----:B------:R-:W-:Y:S01]  /*4bf50*/  IMAD.MOV.U32 R233, RZ, RZ, R237 ;  /* 0x000000ffffe97224 */ /* 0x000fe200078e00ed */
[----:B------:R-:W-:Y:S01]  /*4bf60*/  MOV R238, R240 ;  /* 0x000000f000ee7202 */ /* 0x000fe20000000f00 */
[----:B------:R-:W-:Y:S01]  /*4bf70*/  IMAD.MOV.U32 R240, RZ, RZ, R138 ;  /* 0x000000fffff07224 */ /* 0x000fe200078e008a */
[----:B------:R-:W-:Y:S01]  /*4bf80*/  MOV R138, R242 ;  /* 0x000000f2008a7202 */ /* 0x000fe20000000f00 */
[----:B------:R-:W-:Y:S02]  /*4bf90*/  IMAD.MOV.U32 R237, RZ, RZ, R241 ;  /* 0x000000ffffed7224 */ /* 0x000fe400078e00f1 */
[----:B------:R-:W-:Y:S01]  /*4bfa0*/  IMAD.MOV.U32 R242, RZ, RZ, R142 ;  /* 0x000000fffff27224 */ /* 0x000fe200078e008e */
[----:B------:R-:W-:Y:S01]  /*4bfb0*/  MOV R142, R244 ;  /* 0x000000f4008e7202 */ /* 0x000fe20000000f00 */
[----:B------:R-:W-:-:S02]  /*4bfc0*/  IMAD.MOV.U32 R241, RZ, RZ, R143 ;  /* 0x000000fffff17224 */ /* 0x000fc400078e008f */
[----:B------:R-:W-:Y:S01]  /*4bfd0*/  IMAD.MOV.U32 R244, RZ, RZ, R140 ;  /* 0x000000fffff47224 */ /* 0x000fe200078e008c */
[----:B------:R-:W-:Y:S01]  /*4bfe0*/  MOV R140, R146 ;  /* 0x00000092008c7202 */ /* 0x000fe20000000f00 */
[----:B------:R-:W-:Y:S02]  /*4bff0*/  IMAD.MOV.U32 R143, RZ, RZ, R245 ;  /* 0x000000ffff8f7224 */ /* 0x000fe400078e00f5 */
[----:B------:R-:W-:Y:S01]  /*4c000*/  IMAD.MOV.U32 R146, RZ, RZ, R246 ;  /* 0x000000ffff927224 */ /* 0x000fe200078e00f6 */
[----:B------:R-:W-:Y:S01]  /*4c010*/  MOV R246, R122 ;  /* 0x0000007a00f67202 */ /* 0x000fe20000000f00 */
[----:B------:R-:W-:Y:S02]  /*4c020*/  IMAD.MOV.U32 R245, RZ, RZ, R123 ;  /* 0x000000fffff57224 */ /* 0x000fe400078e007b */
[----:B------:R-:W2:Y:S01]  /*4c030*/  LDL.LU.64 R122, [R1+0x408] ;  /* 0x00040800017a7983 */ /* 0x000ea20000300a00 */
[----:B------:R-:W-:Y:S02]  /*4c040*/  IMAD.MOV.U32 R231, RZ, RZ, R145 ;  /* 0x000000ffffe77224 */ /* 0x000fe400078e0091 */
[----:B------:R-:W-:-:S02]  /*4c050*/  IMAD.MOV.U32 R145, RZ, RZ, R235 ;  /* 0x000000ffff917224 */ /* 0x000fc400078e00eb */
[----:B------:R-:W-:Y:S02]  /*4c060*/  IMAD.MOV.U32 R235, RZ, RZ, R151 ;  /* 0x000000ffffeb7224 */ /* 0x000fe400078e0097 */
[----:B------:R-:W-:Y:S02]  /*4c070*/  IMAD.MOV.U32 R151, RZ, RZ, R239 ;  /* 0x000000ffff977224 */ /* 0x000fe400078e00ef */
[----:B------:R-:W-:Y:S02]  /*4c080*/  IMAD.MOV.U32 R239, RZ, RZ, R139 ;  /* 0x000000ffffef7224 */ /* 0x000fe400078e008b */
[----:B------:R-:W-:Y:S02]  /*4c090*/  IMAD.MOV.U32 R139, RZ, RZ, R243 ;  /* 0x000000ffff8b7224 */ /* 0x000fe400078e00f3 */
[----:B------:R-:W-:Y:S02]  /*4c0a0*/  IMAD.MOV.U32 R243, RZ, RZ, R141 ;  /* 0x000000fffff37224 */ /* 0x000fe400078e008d */
[----:B------:R-:W-:-:S02]  /*4c0b0*/  IMAD.MOV.U32 R141, RZ, RZ, R147 ;  /* 0x000000ffff8d7224 */ /* 0x000fc400078e0093 */
[----:B------:R-:W-:Y:S02]  /*4c0c0*/  IMAD.MOV.U32 R147, RZ, RZ, R247 ;  /* 0x000000ffff937224 */ /* 0x000fe400078e00f7 */
[----:B------:R-:W-:Y:S02]  /*4c0d0*/  IMAD.MOV.U32 R248, RZ, RZ, R134 ;  /* 0x000000fffff87224 */ /* 0x000fe400078e0086 */
[----:B------:R-:W-:Y:S02]  /*4c0e0*/  IMAD.MOV.U32 R247, RZ, RZ, R135 ;  /* 0x000000fffff77224 */ /* 0x000fe400078e0087 */
[----:B------:R-:W3:Y:S01]  /*4c0f0*/  LDL.LU.64 R134, [R1+0x418] ;  /* 0x0004180001867983 */ /* 0x000ee20000300a00 */
[----:B------:R-:W-:Y:S01]  /*4c100*/  MOV R250, R128 ;  /* 0x0000008000fa7202 */ /* 0x000fe20000000f00 */
[----:B------:R-:W-:Y:S02]  /*4c110*/  IMAD.MOV.U32 R249, RZ, RZ, R129 ;  /* 0x000000fffff97224 */ /* 0x000fe400078e0081 */
[----:B------:R-:W4:Y:S01]  /*4c120*/  LDL.LU.64 R128, [R1+0x428] ;  /* 0x0004280001807983 */ /* 0x000f220000300a00 */
[----:B------:R-:W-:-:S02]  /*4c130*/  IMAD.MOV.U32 R252, RZ, RZ, R136 ;  /* 0x000000fffffc7224 */ /* 0x000fc400078e0088 */
[----:B------:R-:W-:Y:S02]  /*4c140*/  IMAD.MOV.U32 R251, RZ, RZ, R137 ;  /* 0x000000fffffb7224 */ /* 0x000fe400078e0089 */
[----:B------:R-:W4:Y:S04]  /*4c150*/  LDL.LU.64 R136, [R1+0x430] ;  /* 0x0004300001887983 */ /* 0x000f280000300a00 */
[----:B------:R1:W-:Y:S04]  /*4c160*/  STL [R1+0x204], R126 ;  /* 0x0002047e01007387 */ /* 0x0003e80000100800 */
[----:B------:R-:W4:Y:S01]  /*4c170*/  LDL.LU.64 R120, [R1+0x448] ;  /* 0x0004480001787983 */ /* 0x000f220000300a00 */
[----:B------:R-:W-:-:S05]  /*4c180*/  MOV R0, R127 ;  /* 0x0000007f00007202 */ /* 0x000fca0000000f00 */
[----:B------:R1:W-:Y:S04]  /*4c190*/  STL [R1+0x200], R0 ;  /* 0x0002000001007387 */ /* 0x0003e80000100800 */
[----:B------:R1:W-:Y:S04]  /*4c1a0*/  STL [R1+0x20c], R130 ;  /* 0x00020c8201007387 */ /* 0x0003e80000100800 */
[----:B-1----:R-:W4:Y:S01]  /*4c1b0*/  LDL.LU.64 R126, [R1+0x458] ;  /* 0x00045800017e7983 */ /* 0x002f220000300a00 */
[----:B------:R-:W-:-:S05]  /*4c1c0*/  IMAD.MOV.U32 R0, RZ, RZ, R131 ;  /* 0x000000ffff007224 */ /* 0x000fca00078e0083 */
[----:B------:R1:W-:Y:S04]  /*4c1d0*/  STL [R1+0x208], R0 ;  /* 0x0002080001007387 */ /* 0x0003e80000100800 */
[----:B------:R-:W-:Y:S04]  /*4c1e0*/  STL [R1+0x214], R118 ;  /* 0x0002147601007387 */ /* 0x000fe80000100800 */
[----:B------:R-:W4:Y:S01]  /*4c1f0*/  LDL.LU.64 R130, [R1+0x460] ;  /* 0x0004600001827983 */ /* 0x000f220000300a00 */
[----:B-1----:R-:W-:-:S05]  /*4c200*/  IMAD.MOV.U32 R0, RZ, RZ, R119 ;  /* 0x000000ffff007224 */ /* 0x002fca00078e0077 */
[----:B------:R1:W-:Y:S04]  /*4c210*/  STL [R1+0x210], R0 ;  /* 0x0002100001007387 */ /* 0x0003e80000100800 */
[----:B------:R1:W-:Y:S02]  /*4c220*/  STL [R1+0x21c], R132 ;  /* 0x00021c8401007387 */ /* 0x0003e40000100800 */
[----:B-1----:R-:W-:-:S05]  /*4c230*/  IMAD.MOV.U32 R0, RZ, RZ, R133 ;  /* 0x000000ffff007224 */ /* 0x002fca00078e0085 */
[----:B------:R1:W-:Y:S04]  /*4c240*/  STL [R1+0x218], R0 ;  /* 0x0002180001007387 */ /* 0x0003e80000100800 */
[----:B------:R-:W4:Y:S01]  /*4c250*/  LDL.LU.64 R132, [R1+0x468] ;  /* 0x0004680001847983 */ /* 0x000f220000300a00 */
[----:B-1----:R-:W-:-:S03]  /*4c260*/  MOV R0, R125 ;  /* 0x0000007d00007202 */ /* 0x002fc60000000f00 */
[----:B------:R1:W-:Y:S04]  /*4c270*/  STL [R1+0x224], R124 ;  /* 0x0002247c01007387 */ /* 0x0003e80000100800 */
[----:B--2---:R-:W-:Y:S04]  /*4c280*/  STL [R1+0x22c], R122 ;  /* 0x00022c7a01007387 */ /* 0x004fe80000100800 */
[----:B------:R2:W-:Y:S04]  /*4c290*/  STL [R1+0x220], R0 ;  /* 0x0002200001007387 */ /* 0x0005e80000100800 */
[----:B-1----:R-:W4:Y:S01]  /*4c2a0*/  LDL.LU.64 R124, [R1+0x470] ;  /* 0x00047000017c7983 */ /* 0x002f220000300a00 */
[----:B--2---:R-:W-:-:S03]  /*4c2b0*/  IMAD.MOV.U32 R0, RZ, RZ, R123 ;  /* 0x000000ffff007224 */ /* 0x004fc600078e007b */
[----:B------:R-:W2:Y:S04]  /*4c2c0*/  LDL.LU.64 R122, [R1+0x478] ;  /* 0x00047800017a7983 */ /* 0x000ea80000300a00 */
[----:B------:R1:W-:Y:S04]  /*4c2d0*/  STL [R1+0x228], R0 ;  /* 0x0002280001007387 */ /* 0x0003e80000100800 */
[----:B---3--:R3:W-:Y:S01]  /*4c2e0*/  STL [R1+0x234], R134 ;  /* 0x0002348601007387 */ /* 0x0087e20000100800 */
[----:B-1----:R-:W-:-:S03]  /*4c2f0*/  IMAD.MOV.U32 R0, RZ, RZ, R135 ;  /* 0x000000ffff007224 */ /* 0x002fc600078e0087 */
[----:B----4-:R-:W-:Y:S04]  /*4c300*/  STL [R1+0x23c], R128 ;  /* 0x00023c8001007387 */ /* 0x010fe80000100800 */
[----:B------:R1:W-:Y:S04]  /*4c310*/  STL [R1+0x230], R0 ;  /* 0x0002300001007387 */ /* 0x0003e80000100800 */
[----:B---3--:R-:W3:Y:S01]  /*4c320*/  LDL.LU.64 R134, [R1+0x480] ;  /* 0x0004800001867983 */ /* 0x008ee20000300a00 */
[----:B-1----:R-:W-:-:S03]  /*4c330*/  IMAD.MOV.U32 R0, RZ, RZ, R129 ;  /* 0x000000ffff007224 */ /* 0x002fc600078e0081 */
[----:B------:R-:W4:Y:S04]  /*4c340*/  LDL.LU.64 R128, [R1+0x488] ;  /* 0x0004880001807983 */ /* 0x000f280000300a00 */
[----:B------:R1:W-:Y:S04]  /*4c350*/  STL [R1+0x238], R0 ;  /* 0x0002380001007387 */ /* 0x0003e80000100800 */
[----:B------:R1:W-:Y:S02]  /*4c360*/  STL [R1+0x244], R136 ;  /* 0x0002448801007387 */ /* 0x0003e40000100800 */
[----:B-1----:R-:W-:-:S02]  /*4c370*/  MOV R0, R137 ;  /* 0x0000008900007202 */ /* 0x002fc40000000f00 */
[----:B------:R-:W-:Y:S04]  /*4c380*/  STL [R1+0x24c], R120 ;  /* 0x00024c7801007387 */ /* 0x000fe80000100800 */
[----:B------:R1:W-:Y:S04]  /*4c390*/  STL [R1+0x240], R0 ;  /* 0x0002400001007387 */ /* 0x0003e80000100800 */
[----:B------:R-:W4:Y:S01]  /*4c3a0*/  LDL.LU.64 R136, [R1+0x490] ;  /* 0x0004900001887983 */ /* 0x000f220000300a00 */
[----:B-1----:R-:W-:-:S05]  /*4c3b0*/  IMAD.MOV.U32 R0, RZ, RZ, R121 ;  /* 0x000000ffff007224 */ /* 0x002fca00078e0079 */
[----:B------:R1:W-:Y:S04]  /*4c3c0*/  STL [R1+0x248], R0 ;  /* 0x0002480001007387 */ /* 0x0003e80000100800 */
[----:B------:R1:W-:Y:S04]  /*4c3d0*/  STL [R1+0x254], R126 ;  /* 0x0002547e01007387 */ /* 0x0003e80000100800 */
[----:B------:R-:W4:Y:S01]  /*4c3e0*/  LDL.LU.64 R118, [R1+0x498] ;  /* 0x0004980001767983 */ /* 0x000f220000300a00 */
[----:B-1----:R-:W-:-:S03]  /*4c3f0*/  IMAD.MOV.U32 R0, RZ, RZ, R127 ;  /* 0x000000ffff007224 */ /* 0x002fc600078e007f */
[----:B------:R-:W-:Y:S04]  /*4c400*/  STL [R1+0x25c], R130 ;  /* 0x00025c8201007387 */ /* 0x000fe80000100800 */
[----:B------:R1:W-:Y:S04]  /*4c410*/  STL [R1+0x250], R0 ;  /* 0x0002500001007387 */ /* 0x0003e80000100800 */
[----:B------:R-:W4:Y:S01]  /*4c420*/  LDL.LU.64 R126, [R1+0x4a0] ;  /* 0x0004a000017e7983 */ /* 0x000f220000300a00 */
[----:B-1----:R-:W-:-:S05]  /*4c430*/  IMAD.MOV.U32 R0, RZ, RZ, R131 ;  /* 0x000000ffff007224 */ /* 0x002fca00078e0083 */
[----:B------:R1:W-:Y:S04]  /*4c440*/  STL [R1+0x258], R0 ;  /* 0x0002580001007387 */ /* 0x0003e80000100800 */
[----:B------:R-:W4:Y:S04]  /*4c450*/  LDL.LU.64 R130, [R1+0x4a8] ;  /* 0x0004a80001827983 */ /* 0x000f280000300a00 */
[----:B------:R1:W-:Y:S02]  /*4c460*/  STL [R1+0x264], R132 ;  /* 0x0002648401007387 */ /* 0x0003e40000100800 */
[----:B-1----:R-:W-:-:S02]  /*4c470*/  MOV R0, R133 ;  /* 0x0000008500007202 */ /* 0x002fc40000000f00 */
[----:B------:R-:W4:Y:S04]  /*4c480*/  LDL.LU.64 R132, [R1+0x4b0] ;  /* 0x0004b00001847983 */ /* 0x000f280000300a00 */
[----:B------:R1:W-:Y:S02]  /*4c490*/  STL [R1+0x260], R0 ;  /* 0x0002600001007387 */ /* 0x0003e40000100800 */
[----:B-1----:R-:W-:Y:S02]  /*4c4a0*/  IMAD.MOV.U32 R0, RZ, RZ, R125 ;  /* 0x000000ffff007224 */ /* 0x002fe400078e007d */
[----:B------:R1:W-:Y:S04]  /*4c4b0*/  STL [R1+0x26c], R124 ;  /* 0x00026c7c01007387 */ /* 0x0003e80000100800 */
[----:B-1----:R-:W4:Y:S04]  /*4c4c0*/  LDL.LU.64 R124, [R1+0x4b8] ;  /* 0x0004b800017c7983 */ /* 0x002f280000300a00 */
[----:B------:R1:W-:Y:S04]  /*4c4d0*/  STL [R1+0x268], R0 ;  /* 0x0002680001007387 */ /* 0x0003e80000100800 */
[----:B--2---:R2:W-:Y:S01]  /*4c4e0*/  STL [R1+0x274], R122 ;  /* 0x0002747a01007387 */ /* 0x0045e20000100800 */
[----:B-1----:R-:W-:-:S03]  /*4c4f0*/  IMAD.MOV.U32 R0, RZ, RZ, R123 ;  /* 0x000000ffff007224 */ /* 0x002fc600078e007b */
[----:B--2---:R-:W2:Y:S04]  /*4c500*/  LDL.LU.64 R122, [R1+0x4c0] ;  /* 0x0004c000017a7983 */ /* 0x004ea80000300a00 */
[----:B------:R1:W-:Y:S04]  /*4c510*/  STL [R1+0x270], R0 ;  /* 0x0002700001007387 */ /* 0x0003e80000100800 */
[----:B---3--:R3:W-:Y:S01]  /*4c520*/  STL [R1+0x27c], R134 ;  /* 0x00027c8601007387 */ /* 0x0087e20000100800 */
[----:B-1----:R-:W-:-:S03]  /*4c530*/  MOV R0, R135 ;  /* 0x0000008700007202 */ /* 0x002fc60000000f00 */
[----:B---3--:R-:W3:Y:S04]  /*4c540*/  LDL.LU.64 R134, [R1+0x4c8] ;  /* 0x0004c80001867983 */ /* 0x008ee80000300a00 */
[----:B------:R1:W-:Y:S04]  /*4c550*/  STL [R1+0x278], R0 ;  /* 0x0002780001007387 */ /* 0x0003e80000100800 */
[----:B----4-:R-:W-:Y:S04]  /*4c560*/  STL [R1+0x284], R128 ;  /* 0x0002848001007387 */ /* 0x010fe80000100800 */
[----:B------:R-:W4:Y:S01]  /*4c570*/  LDL.LU.64 R120, [R1+0x4d0] ;  /* 0x0004d00001787983 */ /* 0x000f220000300a00 */
[----:B-1----:R-:W-:-:S05]  /*4c580*/  IMAD.MOV.U32 R0, RZ, RZ, R129 ;  /* 0x000000ffff007224 */ /* 0x002fca00078e0081 */
[----:B------:R1:W-:Y:S04]  /*4c590*/  STL [R1+0x280], R0 ;  /* 0x0002800001007387 */ /* 0x0003e80000100800 */
[----:B------:R1:W-:Y:S02]  /*4c5a0*/  STL [R1+0x28c], R136 ;  /* 0x00028c8801007387 */ /* 0x0003e40000100800 */
[----:B-1----:R-:W-:Y:S01]  /*4c5b0*/  IMAD.MOV.U32 R0, RZ, RZ, R137 ;  /* 0x000000ffff007224 */ /* 0x002fe200078e0089 */
[----:B------:R-:W-:Y:S01]  /*4c5c0*/  MOV R136, R138 ;  /* 0x0000008a00887202 */ /* 0x000fe20000000f00 */
[----:B------:R-:W-:Y:S02]  /*4c5d0*/  IMAD.MOV.U32 R137, RZ, RZ, R139 ;  /* 0x000000ffff897224 */ /* 0x000fe400078e008b */
[----:B------:R-:W4:Y:S04]  /*4c5e0*/  LDL.LU.64 R138, [R1+0x4d8] ;  /* 0x0004d800018a7983 */ /* 0x000f280000300a00 */
[----:B------:R1:W-:Y:S04]  /*4c5f0*/  STL [R1+0x288], R0 ;  /* 0x0002880001007387 */ /* 0x0003e80000100800 */
[----:B------:R-:W-:Y:S04]  /*4c600*/  STL [R1+0x294], R118 ;  /* 0x0002947601007387 */ /* 0x000fe80000100800 */
[----:B------:R-:W4:Y:S01]  /*4c610*/  LDL.LU.64 R128, [R1+0x4e0] ;  /* 0x0004e00001807983 */ /* 0x000f220000300a00 */
[----:B-1----:R-:W-:-:S05]  /*4c620*/  IMAD.MOV.U32 R0, RZ, RZ, R119 ;  /* 0x000000ffff007224 */ /* 0x002fca00078e0077 */
[----:B------:R1:W-:Y:S04]  /*4c630*/  STL [R1+0x290], R0 ;  /* 0x0002900001007387 */ /* 0x0003e80000100800 */
[----:B------:R1:W-:Y:S02]  /*4c640*/  STL [R1+0x29c], R126 ;  /* 0x00029c7e01007387 */ /* 0x0003e40000100800 */
[----:B-1----:R-:W-:-:S05]  /*4c650*/  MOV R0, R127 ;  /* 0x0000007f00007202 */ /* 0x002fca0000000f00 */
[----:B------:R1:W-:Y:S04]  /*4c660*/  STL [R1+0x298], R0 ;  /* 0x0002980001007387 */ /* 0x0003e80000100800 */
[----:B------:R-:W4:Y:S01]  /*4c670*/  LDL.LU.64 R126, [R1+0x4e8] ;  /* 0x0004e800017e7983 */ /* 0x000f220000300a00 */
[----:B-1----:R-:W-:-:S03]  /*4c680*/  IMAD.MOV.U32 R0, RZ, RZ, R131 ;  /* 0x000000ffff007224 */ /* 0x002fc600078e0083 */
[----:B------:R1:W-:Y:S04]  /*4c690*/  STL [R1+0x2a4], R130 ;  /* 0x0002a48201007387 */ /* 0x0003e80000100800 */
[----:B------:R-:W-:Y:S04]  /*4c6a0*/  STL [R1+0x2ac], R132 ;  /* 0x0002ac8401007387 */ /* 0x000fe80000100800 */
[----:B------:R1:W-:Y:S04]  /*4c6b0*/  STL [R1+0x2a0], R0 ;  /* 0x0002a00001007387 */ /* 0x0003e80000100800 */
[----:B-1----:R-:W4:Y:S01]  /*4c6c0*/  LDL.LU.64 R130, [R1+0x4f0] ;  /* 0x0004f00001827983 */ /* 0x002f220000300a00 */
[----:B------:R-:W-:-:S03]  /*4c6d0*/  IMAD.MOV.U32 R0, RZ, RZ, R133 ;  /* 0x000000ffff007224 */ /* 0x000fc600078e0085 */
[----:B------:R-:W4:Y:S04]  /*4c6e0*/  LDL.LU.64 R132, [R1+0x4f8] ;  /* 0x0004f80001847983 */ /* 0x000f280000300a00 */
[----:B------:R1:W-:Y:S02]  /*4c6f0*/  STL [R1+0x2a8], R0 ;  /* 0x0002a80001007387 */ /* 0x0003e40000100800 */
[----:B-1----:R-:W-:Y:S02]  /*4c700*/  MOV R0, R125 ;  /* 0x0000007d00007202 */ /* 0x002fe40000000f00 */
        /* <DEDUP_REMOVED lines=12> */
[----:B-1----:R-:W-:-:S05]  /*4c7d0*/  MOV R0, R121 ;  /* 0x0000007900007202 */ /* 0x002fca0000000f00 */
[----:B------:R1:W-:Y:S04]  /*4c7e0*/  STL [R1+0x2c8], R0 ;  /* 0x0002c80001007387 */ /* 0x0003e80000100800 */
[----:B------:R4:W-:Y:S04]  /*4c7f0*/  STL [R1+0x2d4], R138 ;  /* 0x0002d48a01007387 */ /* 0x0009e80000100800 */
[----:B------:R-:W3:Y:S01]  /*4c800*/  LDL.LU.64 R118, [R1+0x518] ;  /* 0x0005180001767983 */ /* 0x000ee20000300a00 */
[----:B-1----:R-:W-:-:S03]  /*4c810*/  IMAD.MOV.U32 R0, RZ, RZ, R139 ;  /* 0x000000ffff007224 */ /* 0x002fc600078e008b */
[----:B------:R-:W-:Y:S04]  /*4c820*/  STL [R1+0x2dc], R128 ;  /* 0x0002dc8001007387 */ /* 0x000fe80000100800 */
[----:B------:R1:W-:Y:S04]  /*4c830*/  STL [R1+0x2d0], R0 ;  /* 0x0002d00001007387 */ /* 0x0003e80000100800 */
[----:B----4-:R-:W4:Y:S01]  /*4c840*/  LDL.LU.64 R138, [R1+0x520] ;  /* 0x00052000018a7983 */ /* 0x010f220000300a00 */
[----:B-1----:R-:W-:-:S05]  /*4c850*/  IMAD.MOV.U32 R0, RZ, RZ, R129 ;  /* 0x000000ffff007224 */ /* 0x002fca00078e0081 */
[----:B------:R1:W-:Y:S04]  /*4c860*/  STL [R1+0x2d8], R0 ;  /* 0x0002d80001007387 */ /* 0x0003e80000100800 */
[----:B------:R-:W4:Y:S04]  /*4c870*/  LDL.LU.64 R128, [R1+0x528] ;  /* 0x0005280001807983 */ /* 0x000f280000300a00 */
[----:B------:R1:W-:Y:S02]  /*4c880*/  STL [R1+0x2e4], R126 ;  /* 0x0002e47e01007387 */ /* 0x0003e40000100800 */
[----:B-1----:R-:W-:-:S02]  /*4c890*/  MOV R0, R127 ;  /* 0x0000007f00007202 */ /* 0x002fc40000000f00 */
[----:B------:R-:W4:Y:S04]  /*4c8a0*/  LDL.LU.64 R126, [R1+0x530] ;  /* 0x00053000017e7983 */ /* 0x000f280000300a00 */
[----:B------:R1:W-:Y:S04]  /*4c8b0*/  STL [R1+0x2e0], R0 ;  /* 0x0002e00001007387 */ /* 0x0003e80000100800 */
[----:B------:R1:W-:Y:S02]  /*4c8c0*/  STL [R1+0x2ec], R130 ;  /* 0x0002ec8201007387 */ /* 0x0003e40000100800 */
[----:B-1----:R-:W-:-:S02]  /*4c8d0*/  IMAD.MOV.U32 R0, RZ, RZ, R131 ;  /* 0x000000ffff007224 */ /* 0x002fc400078e0083 */
[----:B------:R-:W4:Y:S04]  /*4c8e0*/  LDL.LU.64 R130, [R1+0x538] ;  /* 0x0005380001827983 */ /* 0x000f280000300a00 */
[----:B------:R1:W-:Y:S04]  /*4c8f0*/  STL [R1+0x2e8], R0 ;  /* 0x0002e80001007387 */ /* 0x0003e80000100800 */
[----:B------:R1:W-:Y:S02]  /*4c900*/  STL [R1+0x2f4], R132 ;  /* 0x0002f48401007387 */ /* 0x0003e40000100800 */
[----:B-1----:R-:W-:-:S02]  /*4c910*/  IMAD.MOV.U32 R0, RZ, RZ, R133 ;  /* 0x000000ffff007224 */ /* 0x002fc400078e0085 */
[----:B------:R-:W4:Y:S04]  /*4c920*/  LDL.LU.64 R132, [R1+0x540] ;  /* 0x0005400001847983 */ /* 0x000f280000300a00 */
[----:B------:R1:W-:Y:S02]  /*4c930*/  STL [R1+0x2f0], R0 ;  /* 0x0002f00001007387 */ /* 0x0003e40000100800 */
[----:B-1----:R-:W-:Y:S02]  /*4c940*/  MOV R0, R125 ;  /* 0x0000007d00007202 */ /* 0x002fe40000000f00 */
[----:B------:R1:W-:Y:S04]  /*4c950*/  STL [R1+0x2fc], R124 ;  /* 0x0002fc7c01007387 */ /* 0x0003e80000100800 */
[----:B-1----:R-:W4:Y:S04]  /*4c960*/  LDL.LU.64 R124, [R1+0x548] ;  /* 0x00054800017c7983 */ /* 0x002f280000300a00 */
[----:B------:R1:W-:Y:S04]  /*4c970*/  STL [R1+0x2f8], R0 ;  /* 0x0002f80001007387 */ /* 0x0003e80000100800 */
[----:B--2---:R-:W-:Y:S04]  /*4c980*/  STL [R1+0x304], R122 ;  /* 0x0003047a01007387 */ /* 0x004fe80000100800 */
[----:B------:R-:W2:Y:S01]  /*4c990*/  LDL.LU.64 R120, [R1+0x550] ;  /* 0x0005500001787983 */ /* 0x000ea20000300a00 */
[----:B-1----:R-:W-:-:S05]  /*4c9a0*/  IMAD.MOV.U32 R0, RZ, RZ, R123 ;  /* 0x000000ffff007224 */ /* 0x002fca00078e007b */
[----:B------:R1:W-:Y:S04]  /*4c9b0*/  STL [R1+0x300], R0 ;  /* 0x0003000001007387 */ /* 0x0003e80000100800 */
[----:B---3--:R3:W-:Y:S01]  /*4c9c0*/  STL [R1+0x30c], R134 ;  /* 0x00030c8601007387 */ /* 0x0087e20000100800 */
[----:B-1----:R-:W-:-:S03]  /*4c9d0*/  IMAD.MOV.U32 R0, RZ, RZ, R135 ;  /* 0x000000ffff007224 */ /* 0x002fc600078e0087 */
[----:B---3--:R-:W3:Y:S04]  /*4c9e0*/  LDL.LU.64 R134, [R1+0x558] ;  /* 0x0005580001867983 */ /* 0x008ee80000300a00 */
[----:B------:R1:W-:Y:S04]  /*4c9f0*/  STL [R1+0x308], R0 ;  /* 0x0003080001007387 */ /* 0x0003e80000100800 */
[----:B------:R-:W-:Y:S04]  /*4ca00*/  STL [R1+0x314], R118 ;  /* 0x0003147601007387 */ /* 0x000fe80000100800 */
[----:B------:R-:W3:Y:S01]  /*4ca10*/  LDL.LU.64 R122, [R1+0x560] ;  /* 0x00056000017a7983 */ /* 0x000ee20000300a00 */
[----:B-1----:R-:W-:-:S05]  /*4ca20*/  MOV R0, R119 ;  /* 0x0000007700007202 */ /* 0x002fca0000000f00 */
[----:B------:R1:W-:Y:S04]  /*4ca30*/  STL [R1+0x310], R0 ;  /* 0x0003100001007387 */ /* 0x0003e80000100800 */
[----:B----4-:R4:W-:Y:S01]  /*4ca40*/  STL [R1+0x31c], R138 ;  /* 0x00031c8a01007387 */ /* 0x0109e20000100800 */
[----:B-1----:R-:W-:-:S05]  /*4ca50*/  IMAD.MOV.U32 R0, RZ, RZ, R139 ;  /* 0x000000ffff007224 */ /* 0x002fca00078e008b */
[----:B------:R1:W-:Y:S04]  /*4ca60*/  STL [R1+0x318], R0 ;  /* 0x0003180001007387 */ /* 0x0003e80000100800 */
[----:B----4-:R-:W4:Y:S01]  /*4ca70*/  LDL.LU.64 R138, [R1+0x568] ;  /* 0x00056800018a7983 */ /* 0x010f220000300a00 */
[----:B-1----:R-:W-:-:S03]  /*4ca80*/  IMAD.MOV.U32 R0, RZ, RZ, R129 ;  /* 0x000000ffff007224 */ /* 0x002fc600078e0081 */
[----:B------:R1:W-:Y:S04]  /*4ca90*/  STL [R1+0x324], R128 ;  /* 0x0003248001007387 */ /* 0x0003e80000100800 */
[----:B------:R-:W-:Y:S04]  /*4caa0*/  STL [R1+0x32c], R126 ;  /* 0x00032c7e01007387 */ /* 0x000fe80000100800 */
[----:B------:R1:W-:Y:S04]  /*4cab0*/  STL [R1+0x320], R0 ;  /* 0x0003200001007387 */ /* 0x0003e80000100800 */
[----:B-1----:R-:W4:Y:S01]  /*4cac0*/  LDL.LU.64 R128, [R1+0x570] ;  /* 0x0005700001807983 */ /* 0x002f220000300a00 */
[----:B------:R-:W-:-:S03]  /*4cad0*/  MOV R0, R127 ;  /* 0x0000007f00007202 */ /* 0x000fc60000000f00 */
[----:B------:R-:W4:Y:S04]  /*4cae0*/  LDL.LU.64 R126, [R1+0x578] ;  /* 0x00057800017e7983 */ /* 0x000f280000300a00 */
[----:B------:R1:W-:Y:S04]  /*4caf0*/  STL [R1+0x328], R0 ;  /* 0x0003280001007387 */ /* 0x0003e80000100800 */
[----:B------:R1:W-:Y:S02]  /*4cb00*/  STL [R1+0x334], R130 ;  /* 0x0003348201007387 */ /* 0x0003e40000100800 */
[----:B-1----:R-:W-:-:S02]  /*4cb10*/  IMAD.MOV.U32 R0, RZ, RZ, R131 ;  /* 0x000000ffff007224 */ /* 0x002fc400078e0083 */
[----:B------:R-:W-:Y:S04]  /*4cb20*/  STL [R1+0x33c], R132 ;  /* 0x00033c8401007387 */ /* 0x000fe80000100800 */
[----:B------:R1:W-:Y:S04]  /*4cb30*/  STL [R1+0x330], R0 ;  /* 0x0003300001007387 */ /* 0x0003e80000100800 */
[----:B------:R-:W4:Y:S01]  /*4cb40*/  LDL.LU.64 R130, [R1+0x580] ;  /* 0x0005800001827983 */ /* 0x000f220000300a00 */
[----:B-1----:R-:W-:-:S03]  /*4cb50*/  IMAD.MOV.U32 R0, RZ, RZ, R133 ;  /* 0x000000ffff007224 */ /* 0x002fc600078e0085 */
[----:B------:R-:W4:Y:S04]  /*4cb60*/  LDL.LU.64 R132, [R1+0x588] ;  /* 0x0005880001847983 */ /* 0x000f280000300a00 */
[----:B------:R1:W-:Y:S02]  /*4cb70*/  STL [R1+0x338], R0 ;  /* 0x0003380001007387 */ /* 0x0003e40000100800 */
[----:B-1----:R-:W-:Y:S02]  /*4cb80*/  MOV R0, R125 ;  /* 0x0000007d00007202 */ /* 0x002fe40000000f00 */
[----:B------:R1:W-:Y:S04]  /*4cb90*/  STL [R1+0x344], R124 ;  /* 0x0003447c01007387 */ /* 0x0003e80000100800 */
[----:B--2---:R-:W-:Y:S04]  /*4cba0*/  STL [R1+0x34c], R120 ;  /* 0x00034c7801007387 */ /* 0x004fe80000100800 */
[----:B------:R2:W-:Y:S04]  /*4cbb0*/  STL [R1+0x340], R0 ;  /* 0x0003400001007387 */ /* 0x0005e80000100800 */
[----:B-1----:R-:W4:Y:S01]  /*4cbc0*/  LDL.LU.64 R124, [R1+0x590] ;  /* 0x00059000017c7983 */ /* 0x002f220000300a00 */
[----:B--2---:R-:W-:-:S05]  /*4cbd0*/  IMAD.MOV.U32 R0, RZ, RZ, R121 ;  /* 0x000000ffff007224 */ /* 0x004fca00078e0079 */
[----:B------:R1:W-:Y:S04]  /*4cbe0*/  STL [R1+0x348], R0 ;  /* 0x0003480001007387 */ /* 0x0003e80000100800 */
[----:B---3--:R2:W-:Y:S04]  /*4cbf0*/  STL [R1+0x354], R134 ;  /* 0x0003548601007387 */ /* 0x0085e80000100800 */
[----:B------:R-:W3:Y:S01]  /*4cc00*/  LDL.LU.64 R118, [R1+0x598] ;  /* 0x0005980001767983 */ /* 0x000ee20000300a00 */
[----:B-1----:R-:W-:-:S03]  /*4cc10*/  IMAD.MOV.U32 R0, RZ, RZ, R135 ;  /* 0x000000ffff007224 */ /* 0x002fc600078e0087 */
[----:B------:R-:W-:Y:S04]  /*4cc20*/  STL [R1+0x35c], R122 ;  /* 0x00035c7a01007387 */ /* 0x000fe80000100800 */
[----:B------:R1:W-:Y:S04]  /*4cc30*/  STL [R1+0x350], R0 ;  /* 0x0003500001007387 */ /* 0x0003e80000100800 */
[----:B--2---:R-:W2:Y:S01]  /*4cc40*/  LDL.LU.64 R134, [R1+0x5a0] ;  /* 0x0005a00001867983 */ /* 0x004ea20000300a00 */
[----:B-1----:R-:W-:-:S05]  /*4cc50*/  MOV R0, R123 ;  /* 0x0000007b00007202 */ /* 0x002fca0000000f00 */
[----:B------:R1:W-:Y:S04]  /*4cc60*/  STL [R1+0x358], R0 ;  /* 0x0003580001007387 */ /* 0x0003e80000100800 */
[----:B------:R-:W2:Y:S04]  /*4cc70*/  LDL.LU.64 R122, [R1+0x5a8] ;  /* 0x0005a800017a7983 */ /* 0x000ea80000300a00 */
[----:B----4-:R4:W-:Y:S01]  /*4cc80*/  STL [R1+0x364], R138 ;  /* 0x0003648a01007387 */ /* 0x0109e20000100800 */
[----:B-1----:R-:W-:-:S03]  /*4cc90*/  IMAD.MOV.U32 R0, RZ, RZ, R139 ;  /* 0x000000ffff007224 */ /* 0x002fc600078e008b */
[----:B----4-:R-:W4:Y:S04]  /*4cca0*/  LDL.LU.64 R138, [R1+0x5b0] ;  /* 0x0005b000018a7983 */ /* 0x010f280000300a00 */
[----:B------:R1:W-:Y:S04]  /*4ccb0*/  STL [R1+0x360], R0 ;  /* 0x0003600001007387 */ /* 0x0003e80000100800 */
[----:B------:R1:W-:Y:S02]  /*4ccc0*/  STL [R1+0x36c], R128 ;  /* 0x00036c8001007387 */ /* 0x0003e40000100800 */
[----:B-1----:R-:W-:-:S02]  /*4ccd0*/  IMAD.MOV.U32 R0, RZ, RZ, R129 ;  /* 0x000000ffff007224 */ /* 0x002fc400078e0081 */
[----:B------:R-:W4:Y:S04]  /*4cce0*/  LDL.LU.64 R128, [R1+0x5b8] ;  /* 0x0005b80001807983 */ /* 0x000f280000300a00 */
[----:B------:R1:W-:Y:S04]  /*4ccf0*/  STL [R1+0x368], R0 ;  /* 0x0003680001007387 */ /* 0x0003e80000100800 */
        /* <DEDUP_REMOVED lines=11> */
[----:B------:R1:W-:Y:S04]  /*4cdb0*/  STL [R1+0x380], R0 ;  /* 0x0003800001007387 */ /* 0x0003e80000100800 */
[----:B------:R-:W-:Y:S04]  /*4cdc0*/  STL [R1+0x38c], R124 ;  /* 0x00038c7c01007387 */ /* 0x000fe80000100800 */
[----:B------:R-:W4:Y:S01]  /*4cdd0*/  LDL.LU.64 R120, [R1+0x5d8] ;  /* 0x0005d80001787983 */ /* 0x000f220000300a00 */
[----:B-1----:R-:W-:-:S05]  /*4cde0*/  MOV R0, R125 ;  /* 0x0000007d00007202 */ /* 0x002fca0000000f00 */
[----:B------:R1:W-:Y:S04]  /*4cdf0*/  STL [R1+0x388], R0 ;  /* 0x0003880001007387 */ /* 0x0003e80000100800 */
[----:B---3--:R-:W-:Y:S01]  /*4ce00*/  STL [R1+0x394], R118 ;  /* 0x0003947601007387 */ /* 0x008fe20000100800 */
[----:B-1----:R-:W-:-:S03]  /*4ce10*/  IMAD.MOV.U32 R0, RZ, RZ, R119 ;  /* 0x000000ffff007224 */ /* 0x002fc600078e0077 */
[----:B------:R-:W3:Y:S04]  /*4ce20*/  LDL.LU.64 R124, [R1+0x5e0] ;  /* 0x0005e000017c7983 */ /* 0x000ee80000300a00 */
[----:B------:R2:W-:Y:S02]  /*4ce30*/  STL [R1+0x390], R0 ;  /* 0x0003900001007387 */ /* 0x0005e40000100800 */
[----:B--2---:R-:W-:Y:S02]  /*4ce40*/  IMAD.MOV.U32 R0, RZ, RZ, R135 ;  /* 0x000000ffff007224 */ /* 0x004fe400078e0087 */
[----:B------:R1:W-:Y:S04]  /*4ce50*/  STL [R1+0x39c], R134 ;  /* 0x00039c8601007387 */ /* 0x0003e80000100800 */
[----:B------:R2:W-:Y:S01]  /*4ce60*/  STL [R1+0x398], R0 ;  /* 0x0003980001007387 */ /* 0x0005e20000100800 */
[----:B-1----:R-:W-:Y:S01]  /*4ce70*/  MOV R134, R140 ;  /* 0x0000008c00867202 */ /* 0x002fe20000000f00 */
[----:B------:R-:W-:Y:S01]  /*4ce80*/  IMAD.MOV.U32 R135, RZ, RZ, R141 ;  /* 0x000000ffff877224 */ /* 0x000fe200078e008d */
[----:B------:R-:W-:Y:S01]  /*4ce90*/  MOV R141, R149 ;  /* 0x00000095008d7202 */ /* 0x000fe20000000f00 */
[----:B------:R-:W-:-:S02]  /*4cea0*/  IMAD.MOV.U32 R140, RZ, RZ, R148 ;  /* 0x000000ffff8c7224 */ /* 0x000fc400078e0094 */
[----:B------:R-:W3:Y:S01]  /*4ceb0*/  LDL.LU.64 R148, [R1+0x5e8] ;  /* 0x0005e80001947983 */ /* 0x000ee20000300a00 */
[----:B--2---:R-:W-:-:S03]  /*4cec0*/  IMAD.MOV.U32 R0, RZ, RZ, R123 ;  /* 0x000000ffff007224 */ /* 0x004fc600078e007b */
[----:B------:R1:W-:Y:S04]  /*4ced0*/  STL [R1+0x3a4], R122 ;  /* 0x0003a47a01007387 */ /* 0x0003e80000100800 */
[----:B----4-:R-:W-:Y:S04]  /*4cee0*/  STL [R1+0x3ac], R138 ;  /* 0x0003ac8a01007387 */ /* 0x010fe80000100800 */
[----:B------:R2:W-:Y:S04]  /*4cef0*/  STL [R1+0x3a0], R0 ;  /* 0x0003a00001007387 */ /* 0x0005e80000100800 */
[----:B-1----:R-:W4:Y:S01]  /*4cf00*/  LDL.LU.64 R122, [R1+0x5f0] ;  /* 0x0005f000017a7983 */ /* 0x002f220000300a00 */
[----:B--2---:R-:W-:-:S03]  /*4cf10*/  IMAD.MOV.U32 R0, RZ, RZ, R139 ;  /* 0x000000ffff007224 */ /* 0x004fc600078e008b */
[----:B------:R-:W2:Y:S04]  /*4cf20*/  LDL.LU.64 R138, [R1+0x5f8] ;  /* 0x0005f800018a7983 */ /* 0x000ea80000300a00 */
[----:B------:R1:W-:Y:S04]  /*4cf30*/  STL [R1+0x3a8], R0 ;  /* 0x0003a80001007387 */ /* 0x0003e80000100800 */
[----:B------:R1:W-:Y:S02]  /*4cf40*/  STL [R1+0x3b4], R128 ;  /* 0x0003b48001007387 */ /* 0x0003e40000100800 */
[----:B-1----:R-:W-:-:S02]  /*4cf50*/  MOV R0, R129 ;  /* 0x0000008100007202 */ /* 0x002fc40000000f00 */
[----:B------:R-:W-:Y:S04]  /*4cf60*/  STL [R1+0x3bc], R126 ;  /* 0x0003bc7e01007387 */ /* 0x000fe80000100800 */
[----:B------:R1:W-:Y:S04]  /*4cf70*/  STL [R1+0x3b0], R0 ;  /* 0x0003b00001007387 */ /* 0x0003e80000100800 */
[----:B------:R-:W2:Y:S01]  /*4cf80*/  LDL.LU.64 R128, [R1+0x600] ;  /* 0x0006000001807983 */ /* 0x000ea20000300a00 */
[----:B-1----:R-:W-:-:S03]  /*4cf90*/  IMAD.MOV.U32 R0, RZ, RZ, R127 ;  /* 0x000000ffff007224 */ /* 0x002fc600078e007f */
[----:B------:R-:W2:Y:S04]  /*4cfa0*/  LDL.LU.64 R126, [R1+0x608] ;  /* 0x00060800017e7983 */ /* 0x000ea80000300a00 */
[----:B------:R1:W-:Y:S04]  /*4cfb0*/  STL [R1+0x3b8], R0 ;  /* 0x0003b80001007387 */ /* 0x0003e80000100800 */
[----:B------:R1:W-:Y:S02]  /*4cfc0*/  STL [R1+0x3c4], R130 ;  /* 0x0003c48201007387 */ /* 0x0003e40000100800 */
[----:B-1----:R-:W-:-:S02]  /*4cfd0*/  IMAD.MOV.U32 R0, RZ, RZ, R131 ;  /* 0x000000ffff007224 */ /* 0x002fc400078e0083 */
[----:B------:R-:W-:Y:S04]  /*4cfe0*/  STL [R1+0x3cc], R132 ;  /* 0x0003cc8401007387 */ /* 0x000fe80000100800 */
[----:B------:R1:W-:Y:S04]  /*4cff0*/  STL [R1+0x3c0], R0 ;  /* 0x0003c00001007387 */ /* 0x0003e80000100800 */
[----:B------:R-:W2:Y:S01]  /*4d000*/  LDL.LU.64 R130, [R1+0x610] ;  /* 0x0006100001827983 */ /* 0x000ea20000300a00 */
[----:B-1----:R-:W-:-:S05]  /*4d010*/  MOV R0, R133 ;  /* 0x0000008500007202 */ /* 0x002fca0000000f00 */
[----:B------:R1:W-:Y:S04]  /*4d020*/  STL [R1+0x3c8], R0 ;  /* 0x0003c80001007387 */ /* 0x0003e80000100800 */
[----:B------:R-:W-:Y:S04]  /*4d030*/  STL [R1+0x3d4], R120 ;  /* 0x0003d47801007387 */ /* 0x000fe80000100800 */
[----:B------:R-:W2:Y:S01]  /*4d040*/  LDL.LU.64 R132, [R1+0x618] ;  /* 0x0006180001847983 */ /* 0x000ea20000300a00 */
[----:B-1----:R-:W-:-:S03]  /*4d050*/  IMAD.MOV.U32 R0, RZ, RZ, R121 ;  /* 0x000000ffff007224 */ /* 0x002fc600078e0079 */
[----:B---3--:R-:W-:Y:S04]  /*4d060*/  STL [R1+0x3dc], R124 ;  /* 0x0003dc7c01007387 */ /* 0x008fe80000100800 */
[----:B------:R1:W-:Y:S04]  /*4d070*/  STL [R1+0x3d0], R0 ;  /* 0x0003d00001007387 */ /* 0x0003e80000100800 */
[----:B------:R-:W3:Y:S01]  /*4d080*/  LDL.LU.64 R118, [R1+0x620] ;  /* 0x0006200001767983 */ /* 0x000ee20000300a00 */
[----:B-1----:R-:W-:Y:S01]  /*4d090*/  IMAD.MOV.U32 R0, RZ, RZ, R125 ;  /* 0x000000ffff007224 */ /* 0x002fe200078e007d */
[----:B------:R-:W-:Y:S01]  /*4d0a0*/  MOV R124, R134 ;  /* 0x00000086007c7202 */ /* 0x000fe20000000f00 */
[----:B------:R-:W-:-:S03]  /*4d0b0*/  IMAD.MOV.U32 R125, RZ, RZ, R135 ;  /* 0x000000ffff7d7224 */ /* 0x000fc600078e0087 */
[----:B------:R1:W-:Y:S04]  /*4d0c0*/  STL [R1+0x3d8], R0 ;  /* 0x0003d80001007387 */ /* 0x0003e80000100800 */
[----:B------:R-:W3:Y:S04]  /*4d0d0*/  LDL.LU.64 R134, [R1+0x628] ;  /* 0x0006280001867983 */ /* 0x000ee80000300a00 */
[----:B------:R4:W-:Y:S01]  /*4d0e0*/  STL [R1+0x3e4], R148 ;  /* 0x0003e49401007387 */ /* 0x0009e20000100800 */
[----:B-1----:R-:W-:-:S03]  /*4d0f0*/  IMAD.MOV.U32 R0, RZ, RZ, R149 ;  /* 0x000000ffff007224 */ /* 0x002fc600078e0095 */
[----:B----4-:R-:W4:Y:S04]  /*4d100*/  LDL.LU.64 R148, [R1+0x630] ;  /* 0x0006300001947983 */ /* 0x010f280000300a00 */
[----:B------:R1:W-:Y:S04]  /*4d110*/  STL [R1+0x3e0], R0 ;  /* 0x0003e00001007387 */ /* 0x0003e80000100800 */
[----:B------:R1:W-:Y:S02]  /*4d120*/  STL [R1+0x3ec], R122 ;  /* 0x0003ec7a01007387 */ /* 0x0003e40000100800 */
[----:B-1----:R-:W-:-:S02]  /*4d130*/  MOV R0, R123 ;  /* 0x0000007b00007202 */ /* 0x002fc40000000f00 */
[----:B------:R-:W4:Y:S04]  /*4d140*/  LDL.LU.64 R122, [R1+0x638] ;  /* 0x00063800017a7983 */ /* 0x000f280000300a00 */
[----:B------:R1:W-:Y:S04]  /*4d150*/  STL [R1+0x3e8], R0 ;  /* 0x0003e80001007387 */ /* 0x0003e80000100800 */
[----:B--2---:R2:W-:Y:S01]  /*4d160*/  STL [R1+0x3f4], R138 ;  /* 0x0003f48a01007387 */ /* 0x0045e20000100800 */
[----:B-1----:R-:W-:-:S03]  /*4d170*/  IMAD.MOV.U32 R0, RZ, RZ, R139 ;  /* 0x000000ffff007224 */ /* 0x002fc600078e008b */
[----:B--2---:R-:W2:Y:S04]  /*4d180*/  LDL.LU.64 R138, [R1+0x640] ;  /* 0x00064000018a7983 */ /* 0x004ea80000300a00 */
[----:B------:R1:W-:Y:S04]  /*4d190*/  STL [R1+0x3f0], R0 ;  /* 0x0003f00001007387 */ /* 0x0003e80000100800 */
[----:B------:R1:W-:Y:S02]  /*4d1a0*/  STL [R1+0x3fc], R128 ;  /* 0x0003fc8001007387 */ /* 0x0003e40000100800 */
[----:B-1----:R-:W-:-:S02]  /*4d1b0*/  IMAD.MOV.U32 R0, RZ, RZ, R129 ;  /* 0x000000ffff007224 */ /* 0x002fc400078e0081 */
[----:B------:R-:W2:Y:S04]  /*4d1c0*/  LDL.LU.64 R128, [R1+0x450] ;  /* 0x0004500001807983 */ /* 0x000ea80000300a00 */
[----:B------:R1:W-:Y:S04]  /*4d1d0*/  STL [R1+0x3f8], R0 ;  /* 0x0003f80001007387 */ /* 0x0003e80000100800 */
[----:B------:R1:W-:Y:S02]  /*4d1e0*/  STL [R1+0x404], R126 ;  /* 0x0004047e01007387 */ /* 0x0003e40000100800 */
[----:B-1----:R-:W-:-:S02]  /*4d1f0*/  MOV R0, R127 ;  /* 0x0000007f00007202 */ /* 0x002fc40000000f00 */
[----:B------:R-:W2:Y:S04]  /*4d200*/  LDL.LU.64 R126, [R1+0x648] ;  /* 0x00064800017e7983 */ /* 0x000ea80000300a00 */
[----:B------:R1:W-:Y:S04]  /*4d210*/  STL [R1+0x400], R0 ;  /* 0x0004000001007387 */ /* 0x0003e80000100800 */
[----:B------:R1:W-:Y:S02]  /*4d220*/  STL [R1+0x40c], R130 ;  /* 0x00040c8201007387 */ /* 0x0003e40000100800 */
[----:B-1----:R-:W-:-:S02]  /*4d230*/  IMAD.MOV.U32 R0, RZ, RZ, R131 ;  /* 0x000000ffff007224 */ /* 0x002fc400078e0083 */
[----:B------:R-:W2:Y:S04]  /*4d240*/  LDL.LU.64 R130, [R1+0x650] ;  /* 0x0006500001827983 */ /* 0x000ea80000300a00 */
[----:B------:R1:W-:Y:S04]  /*4d250*/  STL [R1+0x408], R0 ;  /* 0x0004080001007387 */ /* 0x0003e80000100800 */
[----:B------:R1:W-:Y:S04]  /*4d260*/  STL [R1+0x414], R132 ;  /* 0x0004148401007387 */ /* 0x0003e80000100800 */
[----:B------:R-:W2:Y:S01]  /*4d270*/  LDL.LU.64 R120, [R1+0x658] ;  /* 0x0006580001787983 */ /* 0x000ea20000300a00 */
[----:B-1----:R-:W-:-:S05]  /*4d280*/  IMAD.MOV.U32 R0, RZ, RZ, R133 ;  /* 0x000000ffff007224 */ /* 0x002fca00078e0085 */
[----:B------:R1:W-:Y:S01]  /*4d290*/  STL [R1+0x410], R0 ;  /* 0x0004100001007387 */ /* 0x0003e20000100800 */
[----:B------:R-:W-:Y:S01]  /*4d2a0*/  MOV R132, R142 ;  /* 0x0000008e00847202 */ /* 0x000fe20000000f00 */
[----:B------:R-:W-:Y:S02]  /*4d2b0*/  IMAD.MOV.U32 R133, RZ, RZ, R143 ;  /* 0x000000ffff857224 */ /* 0x000fe400078e008f */
[----:B---3--:R-:W-:Y:S01]  /*4d2c0*/  STL [R1+0x41c], R118 ;  /* 0x00041c7601007387 */ /* 0x008fe20000100800 */
[----:B-1----:R-:W-:-:S03]  /*4d2d0*/  IMAD.MOV.U32 R0, RZ, RZ, R119 ;  /* 0x000000ffff007224 */ /* 0x002fc600078e0077 */
[----:B------:R-:W3:Y:S04]  /*4d2e0*/  LDL.LU.64 R142, [R1+0x660] ;  /* 0x00066000018e7983 */ /* 0x000ee80000300a00 */
[----:B------:R1:W-:Y:S04]  /*4d2f0*/  STL [R1+0x418], R0 ;  /* 0x0004180001007387 */ /* 0x0003e80000100800 */
[----:B------:R4:W-:Y:S01]  /*4d300*/  STL [R1+0x424], R134 ;  /* 0x0004248601007387 */ /* 0x0009e20000100800 */
[----:B-1----:R-:W-:-:S03]  /*4d310*/  MOV R0, R135 ;  /* 0x0000008700007202 */ /* 0x002fc60000000f00 */
[----:B----4-:R-:W-:Y:S04]  /*4d320*/  STL [R1+0x42c], R148 ;  /* 0x00042c9401007387 */ /* 0x010fe80000100800 */
[----:B------:R1:W-:Y:S04]  /*4d330*/  STL [R1+0x420], R0 ;  /* 0x0004200001007387 */ /* 0x0003e80000100800 */
[----:B------:R-:W4:Y:S01]  /*4d340*/  LDL.LU.64 R134, [R1+0x670] ;  /* 0x0006700001867983 */ /* 0x000f220000300a00 */
[----:B-1----:R-:W-:-:S03]  /*4d350*/  IMAD.MOV.U32 R0, RZ, RZ, R149 ;  /* 0x000000ffff007224 */ /* 0x002fc600078e0095 */
[----:B------:R-:W4:Y:S04]  /*4d360*/  LDL.LU.64 R148, [R1+0x678] ;  /* 0x0006780001947983 */ /* 0x000f280000300a00 */
[----:B------:R1:W-:Y:S04]  /*4d370*/  STL [R1+0x428], R0 ;  /* 0x0004280001007387 */ /* 0x0003e80000100800 */
[----:B------:R2:W-:Y:S01]  /*4d380*/  STL [R1+0x434], R122 ;  /* 0x0004347a01007387 */ /* 0x0005e20000100800 */
[----:B-1----:R-:W-:-:S03]  /*4d390*/  IMAD.MOV.U32 R0, RZ, RZ, R123 ;  /* 0x000000ffff007224 */ /* 0x002fc600078e007b */
[----:B--2---:R-:W-:Y:S04]  /*4d3a0*/  STL [R1+0x43c], R138 ;  /* 0x00043c8a01007387 */ /* 0x004fe80000100800 */
[----:B------:R1:W-:Y:S04]  /*4d3b0*/  STL [R1+0x430], R0 ;  /* 0x0004300001007387 */ /* 0x0003e80000100800 */
[----:B------:R-:W2:Y:S01]  /*4d3c0*/  LDL.LU.64 R122, [R1+0x680] ;  /* 0x00068000017a7983 */ /* 0x000ea20000300a00 */
[----:B-1----:R-:W-:-:S03]  /*4d3d0*/  MOV R0, R139 ;  /* 0x0000008b00007202 */ /* 0x002fc60000000f00 */
[----:B------:R-:W2:Y:S04]  /*4d3e0*/  LDL.LU.64 R138, [R1+0x688] ;  /* 0x00068800018a7983 */ /* 0x000ea80000300a00 */
[----:B------:R1:W-:Y:S04]  /*4d3f0*/  STL [R1+0x438], R0 ;  /* 0x0004380001007387 */ /* 0x0003e80000100800 */
[----:B------:R1:W-:Y:S02]  /*4d400*/  STL [R1+0x444], R128 ;  /* 0x0004448001007387 */ /* 0x0003e40000100800 */
[----:B-1----:R-:W-:-:S02]  /*4d410*/  IMAD.MOV.U32 R0, RZ, RZ, R129 ;  /* 0x000000ffff007224 */ /* 0x002fc400078e0081 */
[----:B------:R-:W-:Y:S04]  /*4d420*/  STL [R1+0x44c], R126 ;  /* 0x00044c7e01007387 */ /* 0x000fe80000100800 */
[----:B------:R1:W-:Y:S04]  /*4d430*/  STL [R1+0x440], R0 ;  /* 0x0004400001007387 */ /* 0x0003e80000100800 */
[----:B------:R-:W2:Y:S01]  /*4d440*/  LDL.LU.64 R128, [R1+0x690] ;  /* 0x0006900001807983 */ /* 0x000ea20000300a00 */
[----:B-1----:R-:W-:-:S05]  /*4d450*/  IMAD.MOV.U32 R0, RZ, RZ, R127 ;  /* 0x000000ffff007224 */ /* 0x002fca00078e007f */
[----:B------:R1:W-:Y:S04]  /*4d460*/  STL [R1+0x448], R0 ;  /* 0x0004480001007387 */ /* 0x0003e80000100800 */
[----:B------:R1:W-:Y:S04]  /*4d470*/  STL [R1+0x454], R130 ;  /* 0x0004548201007387 */ /* 0x0003e80000100800 */
[----:B------:R-:W2:Y:S01]  /*4d480*/  LDL.LU.64 R126, [R1+0x698] ;  /* 0x00069800017e7983 */ /* 0x000ea20000300a00 */
[----:B-1----:R-:W-:-:S05]  /*4d490*/  MOV R0, R131 ;  /* 0x0000008300007202 */ /* 0x002fca0000000f00 */
[----:B------:R1:W-:Y:S01]  /*4d4a0*/  STL [R1+0x450], R0 ;  /* 0x0004500001007387 */ /* 0x0003e20000100800 */
[----:B------:R-:W-:Y:S02]  /*4d4b0*/  IMAD.MOV.U32 R130, RZ, RZ, R132 ;  /* 0x000000ffff827224 */ /* 0x000fe400078e0084 */
[----:B------:R-:W-:Y:S01]  /*4d4c0*/  IMAD.MOV.U32 R131, RZ, RZ, R133 ;  /* 0x000000ffff837224 */ /* 0x000fe200078e0085 */
[----:B------:R-:W-:Y:S04]  /*4d4d0*/  STL [R1+0x45c], R120 ;  /* 0x00045c7801007387 */ /* 0x000fe80000100800 */
[----:B------:R-:W2:Y:S01]  /*4d4e0*/  LDL.LU.64 R132, [R1+0x6a0] ;  /* 0x0006a00001847983 */ /* 0x000ea20000300a00 */
[----:B-1----:R-:W-:-:S03]  /*4d4f0*/  MOV R0, R121 ;  /* 0x0000007900007202 */ /* 0x002fc60000000f00 */
[----:B---3--:R-:W-:Y:S04]  /*4d500*/  STL [R1+0x464], R142 ;  /* 0x0004648e01007387 */ /* 0x008fe80000100800 */
[----:B------:R1:W-:Y:S04]  /*4d510*/  STL [R1+0x458], R0 ;  /* 0x0004580001007387 */ /* 0x0003e80000100800 */
[----:B------:R-:W-:Y:S01]  /*4d520*/  STL [R1+0x46c], R124 ;  /* 0x00046c7c01007387 */ /* 0x000fe20000100800 */
[----:B-1----:R-:W-:Y:S01]  /*4d530*/  IMAD.MOV.U32 R0, RZ, RZ, R143 ;  /* 0x000000ffff007224 */ /* 0x002fe200078e008f */
[----:B------:R-:W-:Y:S01]  /*4d540*/  MOV R143, R147 ;  /* 0x00000093008f7202 */ /* 0x000fe20000000f00 */
[----:B------:R-:W-:-:S03]  /*4d550*/  IMAD.MOV.U32 R142, RZ, RZ, R146 ;  /* 0x000000ffff8e7224 */ /* 0x000fc600078e0092 */
[----:B------:R1:W-:Y:S04]  /*4d560*/  STL [R1+0x460], R0 ;  /* 0x0004600001007387 */ /* 0x0003e80000100800 */
[----:B------:R-:W3:Y:S01]  /*4d570*/  LDL.LU.64 R146, [R1+0x6b0] ;  /* 0x0006b00001927983 */ /* 0x000ee20000300a00 */
[----:B-1----:R-:W-:-:S03]  /*4d580*/  IMAD.MOV.U32 R0, RZ, RZ, R125 ;  /* 0x000000ffff007224 */ /* 0x002fc600078e007d */
[----:B----4-:R-:W-:Y:S04]  /*4d590*/  STL [R1+0x474], R134 ;  /* 0x0004748601007387 */ /* 0x010fe80000100800 */
[----:B------:R1:W-:Y:S04]  /*4d5a0*/  STL [R1+0x468], R0 ;  /* 0x0004680001007387 */ /* 0x0003e80000100800 */
[----:B------:R-:W4:Y:S01]  /*4d5b0*/  LDL.LU.64 R124, [R1+0x6b8] ;  /* 0x0006b800017c7983 */ /* 0x000f220000300a00 */
[----:B-1----:R-:W-:-:S03]  /*4d5c0*/  IMAD.MOV.U32 R0, RZ, RZ, R135 ;  /* 0x000000ffff007224 */ /* 0x002fc600078e0087 */
[----:B------:R-:W-:Y:S04]  /*4d5d0*/  STL [R1+0x47c], R148 ;  /* 0x00047c9401007387 */ /* 0x000fe80000100800 */
[----:B------:R1:W-:Y:S04]  /*4d5e0*/  STL [R1+0x470], R0 ;  /* 0x0004700001007387 */ /* 0x0003e80000100800 */
[----:B------:R-:W4:Y:S01]  /*4d5f0*/  LDL.LU.64 R134, [R1+0x6c0] ;  /* 0x0006c00001867983 */ /* 0x000f220000300a00 */
[----:B-1----:R-:W-:-:S03]  /*4d600*/  MOV R0, R149 ;  /* 0x0000009500007202 */ /* 0x002fc60000000f00 */
[----:B--2---:R-:W-:Y:S04]  /*4d610*/  STL [R1+0x484], R122 ;  /* 0x0004847a01007387 */ /* 0x004fe80000100800 */
[----:B------:R1:W-:Y:S04]  /*4d620*/  STL [R1+0x478], R0 ;  /* 0x0004780001007387 */ /* 0x0003e80000100800 */
[----:B------:R-:W2:Y:S01]  /*4d630*/  LDL.LU.64 R148, [R1+0x6c8] ;  /* 0x0006c80001947983 */ /* 0x000ea20000300a00 */
[----:B-1----:R-:W-:-:S03]  /*4d640*/  IMAD.MOV.U32 R0, RZ, RZ, R123 ;  /* 0x000000ffff007224 */ /* 0x002fc600078e007b */
[----:B------:R-:W-:Y:S04]  /*4d650*/  STL [R1+0x48c], R138 ;  /* 0x00048c8a01007387 */ /* 0x000fe80000100800 */
[----:B------:R1:W-:Y:S04]  /*4d660*/  STL [R1+0x480], R0 ;  /* 0x0004800001007387 */ /* 0x0003e80000100800 */
[----:B------:R-:W2:Y:S01]  /*4d670*/  LDL.LU.64 R122, [R1+0x6d0] ;  /* 0x0006d000017a7983 */ /* 0x000ea20000300a00 */
[----:B-1----:R-:W-:-:S03]  /*4d680*/  IMAD.MOV.U32 R0, RZ, RZ, R139 ;  /* 0x000000ffff007224 */ /* 0x002fc600078e008b */
[----:B------:R-:W2:Y:S04]  /*4d690*/  LDL.LU.64 R138, [R1+0x6d8] ;  /* 0x0006d800018a7983 */ /* 0x000ea80000300a00 */
[----:B------:R1:W-:Y:S04]  /*4d6a0*/  STL [R1+0x488], R0 ;  /* 0x0004880001007387 */ /* 0x0003e80000100800 */
[----:B------:R1:W-:Y:S02]  /*4d6b0*/  STL [R1+0x494], R128 ;  /* 0x0004948001007387 */ /* 0x0003e40000100800 */
[----:B-1----:R-:W-:-:S02]  /*4d6c0*/  MOV R0, R129 ;  /* 0x0000008100007202 */ /* 0x002fc40000000f00 */
[----:B------:R-:W2:Y:S04]  /*4d6d0*/  LDL.LU.64 R128, [R1+0x6e0] ;  /* 0x0006e00001807983 */ /* 0x000ea80000300a00 */
[----:B------:R1:W-:Y:S04]  /*4d6e0*/  STL [R1+0x490], R0 ;  /* 0x0004900001007387 */ /* 0x0003e80000100800 */
[----:B------:R1:W-:Y:S02]  /*4d6f0*/  STL [R1+0x49c], R126 ;  /* 0x00049c7e01007387 */ /* 0x0003e40000100800 */
[----:B-1----:R-:W-:-:S05]  /*4d700*/  IMAD.MOV.U32 R0, RZ, RZ, R127 ;  /* 0x000000ffff007224 */ /* 0x002fca00078e007f */
[----:B------:R1:W-:Y:S04]  /*4d710*/  STL [R1+0x498], R0 ;  /* 0x0004980001007387 */ /* 0x0003e80000100800 */
        /* <DEDUP_REMOVED lines=10> */
[----:B---3--:R-:W-:Y:S01]  /*4d7c0*/  MOV R0, R147 ;  /* 0x0000009300007202 */ /* 0x008fe20000000f00 */
[----:B------:R-:W-:Y:S04]  /*4d7d0*/  STL [R1+0x4b4], R146 ;  /* 0x0004b49201007387 */ /* 0x000fe80000100800 */
[----:B------:R-:W3:Y:S04]  /*4d7e0*/  LDL.LU.64 R142, [R1+0x700] ;  /* 0x00070000018e7983 */ /* 0x000ee80000300a00 */
[----:B------:R4:W-:Y:S02]  /*4d7f0*/  STL [R1+0x4b0], R0 ;  /* 0x0004b00001007387 */ /* 0x0009e40000100800 */
[----:B----4-:R-:W-:-:S02]  /*4d800*/  IMAD.MOV.U32 R0, RZ, RZ, R125 ;  /* 0x000000ffff007224 */ /* 0x010fc400078e007d */
[----:B------:R1:W-:Y:S04]  /*4d810*/  STL [R1+0x4bc], R124 ;  /* 0x0004bc7c01007387 */ /* 0x0003e80000100800 */
[----:B------:R-:W4:Y:S04]  /*4d820*/  LDL.LU.64 R146, [R1+0x708] ;  /* 0x0007080001927983 */ /* 0x000f280000300a00 */
[----:B------:R1:W-:Y:S04]  /*4d830*/  STL [R1+0x4b8], R0 ;  /* 0x0004b80001007387 */ /* 0x0003e80000100800 */
[----:B------:R-:W-:Y:S04]  /*4d840*/  STL [R1+0x4c4], R134 ;  /* 0x0004c48601007387 */ /* 0x000fe80000100800 */
[----:B-1----:R-:W4:Y:S01]  /*4d850*/  LDL.LU.64 R124, [R1+0x710] ;  /* 0x00071000017c7983 */ /* 0x002f220000300a00 */
[----:B------:R-:W-:-:S05]  /*4d860*/  IMAD.MOV.U32 R0, RZ, RZ, R135 ;  /* 0x000000ffff007224 */ /* 0x000fca00078e0087 */
[----:B------:R1:W-:Y:S04]  /*4d870*/  STL [R1+0x4c0], R0 ;  /* 0x0004c00001007387 */ /* 0x0003e80000100800 */
[----:B--2---:R2:W-:Y:S01]  /*4d880*/  STL [R1+0x4cc], R148 ;  /* 0x0004cc9401007387 */ /* 0x0045e20000100800 */
[----:B-1----:R-:W-:-:S03]  /*4d890*/  MOV R0, R149 ;  /* 0x0000009500007202 */ /* 0x002fc60000000f00 */
[----:B------:R-:W4:Y:S04]  /*4d8a0*/  LDL.LU.64 R134, [R1+0x718] ;  /* 0x0007180001867983 */ /* 0x000f280000300a00 */
[----:B------:R1:W-:Y:S01]  /*4d8b0*/  STL [R1+0x4c8], R0 ;  /* 0x0004c80001007387 */ /* 0x0003e20000100800 */
[----:B--2---:R-:W-:Y:S02]  /*4d8c0*/  IMAD.MOV.U32 R148, RZ, RZ, R150 ;  /* 0x000000ffff947224 */ /* 0x004fe400078e0096 */
[----:B------:R-:W-:Y:S01]  /*4d8d0*/  IMAD.MOV.U32 R149, RZ, RZ, R151 ;  /* 0x000000ffff957224 */ /* 0x000fe200078e0097 */
[----:B------:R-:W-:Y:S01]  /*4d8e0*/  STL [R1+0x4d4], R122 ;  /* 0x0004d47a01007387 */ /* 0x000fe20000100800 */
[----:B-1----:R-:W-:-:S03]  /*4d8f0*/  MOV R0, R123 ;  /* 0x0000007b00007202 */ /* 0x002fc60000000f00 */
[----:B------:R-:W2:Y:S04]  /*4d900*/  LDL.LU.64 R150, [R1+0x720] ;  /* 0x0007200001967983 */ /* 0x000ea80000300a00 */
[----:B------:R-:W-:Y:S04]  /*4d910*/  STL [R1+0x4dc], R138 ;  /* 0x0004dc8a01007387 */ /* 0x000fe80000100800 */
[----:B------:R1:W-:Y:S02]  /*4d920*/  STL [R1+0x4d0], R0 ;  /* 0x0004d00001007387 */ /* 0x0003e40000100800 */
[----:B-1----:R-:W-:-:S02]  /*4d930*/  IMAD.MOV.U32 R0, RZ, RZ, R139 ;  /* 0x000000ffff007224 */ /* 0x002fc400078e008b */
[----:B------:R-:W-:Y:S04]  /*4d940*/  STL [R1+0x4e4], R128 ;  /* 0x0004e48001007387 */ /* 0x000fe80000100800 */
[----:B------:R1:W-:Y:S04]  /*4d950*/  STL [R1+0x4d8], R0 ;  /* 0x0004d80001007387 */ /* 0x0003e80000100800 */
[----:B------:R-:W2:Y:S01]  /*4d960*/  LDL.LU.64 R138, [R1+0x730] ;  /* 0x00073000018a7983 */ /* 0x000ea20000300a00 */
[----:B-1----:R-:W-:-:S03]  /*4d970*/  IMAD.MOV.U32 R0, RZ, RZ, R129 ;  /* 0x000000ffff007224 */ /* 0x002fc600078e0081 */
[----:B------:R-:W-:Y:S04]  /*4d980*/  STL [R1+0x4ec], R130 ;  /* 0x0004ec8201007387 */ /* 0x000fe80000100800 */
[----:B------:R1:W-:Y:S04]  /*4d990*/  STL [R1+0x4e0], R0 ;  /* 0x0004e00001007387 */ /* 0x0003e80000100800 */
[----:B------:R-:W2:Y:S01]  /*4d9a0*/  LDL.LU.64 R128, [R1+0x738] ;  /* 0x0007380001807983 */ /* 0x000ea20000300a00 */
[----:B-1----:R-:W-:-:S03]  /*4d9b0*/  MOV R0, R131 ;  /* 0x0000008300007202 */ /* 0x002fc60000000f00 */
[----:B------:R-:W-:Y:S04]  /*4d9c0*/  STL [R1+0x4f4], R126 ;  /* 0x0004f47e01007387 */ /* 0x000fe80000100800 */
[----:B------:R1:W-:Y:S04]  /*4d9d0*/  STL [R1+0x4e8], R0 ;  /* 0x0004e80001007387 */ /* 0x0003e80000100800 */
[----:B------:R-:W2:Y:S01]  /*4d9e0*/  LDL.LU.64 R130, [R1+0x740] ;  /* 0x0007400001827983 */ /* 0x000ea20000300a00 */
[----:B-1----:R-:W-:-:S03]  /*4d9f0*/  IMAD.MOV.U32 R0, RZ, RZ, R127 ;  /* 0x000000ffff007224 */ /* 0x002fc600078e007f */
[----:B------:R-:W-:Y:S04]  /*4da00*/  STL [R1+0x4fc], R132 ;  /* 0x0004fc8401007387 */ /* 0x000fe80000100800 */
[----:B------:R1:W-:Y:S02]  /*4da10*/  STL [R1+0x4f0], R0 ;  /* 0x0004f00001007387 */ /* 0x0003e40000100800 */
[----:B-1----:R-:W-:Y:S02]  /*4da20*/  IMAD.MOV.U32 R0, RZ, RZ, R133 ;  /* 0x000000ffff007224 */ /* 0x002fe400078e0085 */
[----:B------:R-:W2:Y:S04]  /*4da30*/  LDL.LU.64 R132, [R1+0x748] ;  /* 0x0007480001847983 */ /* 0x000ea80000300a00 */
[----:B------:R1:W-:Y:S04]  /*4da40*/  STL [R1+0x4f8], R0 ;  /* 0x0004f80001007387 */ /* 0x0003e80000100800 */
[----:B---3--:R3:W-:Y:S01]  /*4da50*/  STL [R1+0x504], R142 ;  /* 0x0005048e01007387 */ /* 0x0087e20000100800 */
[----:B-1----:R-:W-:-:S03]  /*4da60*/  MOV R0, R143 ;  /* 0x0000008f00007202 */ /* 0x002fc60000000f00 */
[----:B------:R-:W2:Y:S04]  /*4da70*/  LDL.LU.64 R126, [R1+0x750] ;  /* 0x00075000017e7983 */ /* 0x000ea80000300a00 */
[----:B------:R1:W-:Y:S01]  /*4da80*/  STL [R1+0x500], R0 ;  /* 0x0005000001007387 */ /* 0x0003e20000100800 */
[----:B---3--:R-:W-:Y:S02]  /*4da90*/  IMAD.MOV.U32 R142, RZ, RZ, R144 ;  /* 0x000000ffff8e7224 */ /* 0x008fe400078e0090 */
[----:B------:R-:W-:Y:S01]  /*4daa0*/  IMAD.MOV.U32 R143, RZ, RZ, R145 ;  /* 0x000000ffff8f7224 */ /* 0x000fe200078e0091 */
[----:B----4-:R3:W-:Y:S01]  /*4dab0*/  STL [R1+0x50c], R146 ;  /* 0x00050c9201007387 */ /* 0x0107e20000100800 */
[----:B-1----:R-:W-:-:S03]  /*4dac0*/  MOV R0, R147 ;  /* 0x0000009300007202 */ /* 0x002fc60000000f00 */
[----:B------:R-:W4:Y:S04]  /*4dad0*/  LDL.LU.64 R144, [R1+0x758] ;  /* 0x0007580001907983 */ /* 0x000f280000300a00 */
[----:B------:R-:W-:Y:S04]  /*4dae0*/  STL [R1+0x514], R124 ;  /* 0x0005147c01007387 */ /* 0x000fe80000100800 */
[----:B------:R1:W-:Y:S04]  /*4daf0*/  STL [R1+0x508], R0 ;  /* 0x0005080001007387 */ /* 0x0003e80000100800 */
[----:B---3--:R-:W3:Y:S01]  /*4db00*/  LDL.LU.64 R146, [R1+0x760] ;  /* 0x0007600001927983 */ /* 0x008ee20000300a00 */
[----:B-1----:R-:W-:-:S03]  /*4db10*/  IMAD.MOV.U32 R0, RZ, RZ, R125 ;  /* 0x000000ffff007224 */ /* 0x002fc600078e007d */
[----:B------:R-:W-:Y:S04]  /*4db20*/  STL [R1+0x51c], R134 ;  /* 0x00051c8601007387 */ /* 0x000fe80000100800 */
[----:B------:R1:W-:Y:S02]  /*4db30*/  STL [R1+0x510], R0 ;  /* 0x0005100001007387 */ /* 0x0003e40000100800 */
[----:B-1----:R-:W-:Y:S02]  /*4db40*/  IMAD.MOV.U32 R0, RZ, RZ, R135 ;  /* 0x000000ffff007224 */ /* 0x002fe400078e0087 */
[----:B--2---:R-:W-:Y:S04]  /*4db50*/  STL [R1+0x524], R150 ;  /* 0x0005249601007387 */ /* 0x004fe80000100800 */
        /* <DEDUP_REMOVED lines=23> */
[----:B------:R-:W2:Y:S04]  /*4dcd0*/  LDL.LU.64 R132, [R1+0x7a0] ;  /* 0x0007a00001847983 */ /* 0x000ea80000300a00 */
[----:B------:R1:W-:Y:S04]  /*4dce0*/  STL [R1+0x548], R0 ;  /* 0x0005480001007387 */ /* 0x0003e80000100800 */
[----:B------:R-:W-:Y:S01]  /*4dcf0*/  STL [R1+0x554], R126 ;  /* 0x0005547e01007387 */ /* 0x000fe20000100800 */
[----:B-1----:R-:W-:-:S05]  /*4dd00*/  MOV R0, R127 ;  /* 0x0000007f00007202 */ /* 0x002fca0000000f00 */
[----:B------:R1:W-:Y:S04]  /*4dd10*/  STL [R1+0x550], R0 ;  /* 0x0005500001007387 */ /* 0x0003e80000100800 */
[----:B----4-:R4:W-:Y:S01]  /*4dd20*/  STL [R1+0x55c], R144 ;  /* 0x00055c9001007387 */ /* 0x0109e20000100800 */
[----:B-1----:R-:W-:-:S03]  /*4dd30*/  IMAD.MOV.U32 R0, RZ, RZ, R145 ;  /* 0x000000ffff007224 */ /* 0x002fc600078e0091 */
[----:B----4-:R-:W4:Y:S04]  /*4dd40*/  LDL.LU.64 R144, [R1+0x7b0] ;  /* 0x0007b00001907983 */ /* 0x010f280000300a00 */
[----:B------:R1:W-:Y:S04]  /*4dd50*/  STL [R1+0x558], R0 ;  /* 0x0005580001007387 */ /* 0x0003e80000100800 */
[----:B---3--:R3:W-:Y:S01]  /*4dd60*/  STL [R1+0x564], R146 ;  /* 0x0005649201007387 */ /* 0x0087e20000100800 */
[----:B-1----:R-:W-:-:S03]  /*4dd70*/  IMAD.MOV.U32 R0, RZ, RZ, R147 ;  /* 0x000000ffff007224 */ /* 0x002fc600078e0093 */
[----:B---3--:R-:W3:Y:S04]  /*4dd80*/  LDL.LU.64 R146, [R1+0x7b8] ;  /* 0x0007b80001927983 */ /* 0x008ee80000300a00 */
[----:B------:R1:W-:Y:S04]  /*4dd90*/  STL [R1+0x560], R0 ;  /* 0x0005600001007387 */ /* 0x0003e80000100800 */
[----:B------:R1:W-:Y:S02]  /*4dda0*/  STL [R1+0x56c], R148 ;  /* 0x00056c9401007387 */ /* 0x0003e40000100800 */
[----:B-1----:R-:W-:-:S02]  /*4ddb0*/  MOV R0, R149 ;  /* 0x0000009500007202 */ /* 0x002fc40000000f00 */
[----:B------:R-:W3:Y:S04]  /*4ddc0*/  LDL.LU.64 R148, [R1+0x7c0] ;  /* 0x0007c00001947983 */ /* 0x000ee80000300a00 */
        /* <DEDUP_REMOVED lines=16> */
[----:B------:R1:W-:Y:S02]  /*4ded0*/  STL [R1+0x588], R0 ;  /* 0x0005880001007387 */ /* 0x0003e40000100800 */
[----:B-1----:R-:W-:Y:S02]  /*4dee0*/  IMAD.MOV.U32 R0, RZ, RZ, R129 ;  /* 0x000000ffff007224 */ /* 0x002fe400078e0081 */
[----:B------:R-:W-:Y:S04]  /*4def0*/  STL [R1+0x594], R128 ;  /* 0x0005948001007387 */ /* 0x000fe80000100800 */
        /* <DEDUP_REMOVED lines=9> */
[----:B------:R1:W-:Y:S02]  /*4df90*/  STL [R1+0x5ac], R142 ;  /* 0x0005ac8e01007387 */ /* 0x0003e40000100800 */
[----:B-1----:R-:W-:-:S02]  /*4dfa0*/  IMAD.MOV.U32 R0, RZ, RZ, R143 ;  /* 0x000000ffff007224 */ /* 0x002fc400078e008f */
[----:B------:R-:W2:Y:S04]  /*4dfb0*/  LDL.LU.64 R142, [R1+0x800] ;  /* 0x00080000018e7983 */ /* 0x000ea80000300a00 */
[----:B------:R1:W-:Y:S04]  /*4dfc0*/  STL [R1+0x5a8], R0 ;  /* 0x0005a80001007387 */ /* 0x0003e80000100800 */
[----:B----4-:R4:W-:Y:S01]  /*4dfd0*/  STL [R1+0x5b4], R144 ;  /* 0x0005b49001007387 */ /* 0x0109e20000100800 */
[----:B-1----:R-:W-:-:S03]  /*4dfe0*/  MOV R0, R145 ;  /* 0x0000009100007202 */ /* 0x002fc60000000f00 */
[----:B----4-:R-:W4:Y:S04]  /*4dff0*/  LDL.LU.64 R144, [R1+0x808] ;  /* 0x0008080001907983 */ /* 0x010f280000300a00 */
[----:B------:R1:W-:Y:S04]  /*4e000*/  STL [R1+0x5b0], R0 ;  /* 0x0005b00001007387 */ /* 0x0003e80000100800 */
[----:B---3--:R3:W-:Y:S01]  /*4e010*/  STL [R1+0x5bc], R146 ;  /* 0x0005bc9201007387 */ /* 0x0087e20000100800 */
[----:B-1----:R-:W-:-:S03]  /*4e020*/  IMAD.MOV.U32 R0, RZ, RZ, R147 ;  /* 0x000000ffff007224 */ /* 0x002fc600078e0093 */
[----:B---3--:R-:W3:Y:S04]  /*4e030*/  LDL.LU.64 R146, [R1+0x810] ;  /* 0x0008100001927983 */ /* 0x008ee80000300a00 */
[----:B------:R1:W-:Y:S04]  /*4e040*/  STL [R1+0x5b8], R0 ;  /* 0x0005b80001007387 */ /* 0x0003e80000100800 */
[----:B------:R1:W-:Y:S02]  /*4e050*/  STL [R1+0x5c4], R148 ;  /* 0x0005c49401007387 */ /* 0x0003e40000100800 */
[----:B-1----:R-:W-:-:S02]  /*4e060*/  IMAD.MOV.U32 R0, RZ, RZ, R149 ;  /* 0x000000ffff007224 */ /* 0x002fc400078e0095 */
[----:B------:R-:W3:Y:S04]  /*4e070*/  LDL.LU.64 R148, [R1+0x818] ;  /* 0x0008180001947983 */ /* 0x000ee80000300a00 */
[----:B------:R1:W-:Y:S04]  /*4e080*/  STL [R1+0x5c0], R0 ;  /* 0x0005c00001007387 */ /* 0x0003e80000100800 */
[----:B--2---:R2:W-:Y:S01]  /*4e090*/  STL [R1+0x5cc], R134 ;  /* 0x0005cc8601007387 */ /* 0x0045e20000100800 */
[----:B-1----:R-:W-:-:S03]  /*4e0a0*/  MOV R0, R135 ;  /* 0x0000008700007202 */ /* 0x002fc60000000f00 */
[----:B--2---:R-:W2:Y:S04]  /*4e0b0*/  LDL.LU.64 R134, [R1+0x820] ;  /* 0x0008200001867983 */ /* 0x004ea80000300a00 */
        /* <DEDUP_REMOVED lines=29> */
[----:B----4-:R4:W-:Y:S01]  /*4e290*/  STL [R1+0x60c], R144 ;  /* 0x00060c9001007387 */ /* 0x0109e20000100800 */
[----:B-1----:R-:W-:-:S03]  /*4e2a0*/  IMAD.MOV.U32 R0, RZ, RZ, R145 ;  /* 0x000000ffff007224 */ /* 0x002fc600078e0091 */
[----:B----4-:R-:W4:Y:S04]  /*4e2b0*/  LDL.LU.64 R144, [R1+0x860] ;  /* 0x0008600001907983 */ /* 0x010f280000300a00 */
[----:B------:R1:W-:Y:S04]  /*4e2c0*/  STL [R1+0x608], R0 ;  /* 0x0006080001007387 */ /* 0x0003e80000100800 */
[----:B---3--:R3:W-:Y:S01]  /*4e2d0*/  STL [R1+0x614], R146 ;  /* 0x0006149201007387 */ /* 0x0087e20000100800 */
[----:B-1----:R-:W-:-:S03]  /*4e2e0*/  MOV R0, R147 ;  /* 0x0000009300007202 */ /* 0x002fc60000000f00 */
[----:B---3--:R-:W3:Y:S04]  /*4e2f0*/  LDL.LU.64 R146, [R1+0x868] ;  /* 0x0008680001927983 */ /* 0x008ee80000300a00 */
[----:B------:R1:W-:Y:S04]  /*4e300*/  STL [R1+0x610], R0 ;  /* 0x0006100001007387 */ /* 0x0003e80000100800 */
[----:B------:R1:W-:Y:S02]  /*4e310*/  STL [R1+0x61c], R148 ;  /* 0x00061c9401007387 */ /* 0x0003e40000100800 */
[----:B-1----:R-:W-:-:S02]  /*4e320*/  IMAD.MOV.U32 R0, RZ, RZ, R149 ;  /* 0x000000ffff007224 */ /* 0x002fc400078e0095 */
[----:B------:R-:W3:Y:S04]  /*4e330*/  LDL.LU.64 R148, [R1+0x870] ;  /* 0x0008700001947983 */ /* 0x000ee80000300a00 */
[----:B------:R1:W-:Y:S04]  /*4e340*/  STL [R1+0x618], R0 ;  /* 0x0006180001007387 */ /* 0x0003e80000100800 */
[----:B--2---:R2:W-:Y:S01]  /*4e350*/  STL [R1+0x624], R134 ;  /* 0x0006248601007387 */ /* 0x0045e20000100800 */
[----:B-1----:R-:W-:-:S03]  /*4e360*/  IMAD.MOV.U32 R0, RZ, RZ, R135 ;  /* 0x000000ffff007224 */ /* 0x002fc600078e0087 */
[----:B--2---:R-:W2:Y:S04]  /*4e370*/  LDL.LU.64 R134, [R1+0x878] ;  /* 0x0008780001867983 */ /* 0x004ea80000300a00 */
        /* <DEDUP_REMOVED lines=459> */
[----:B------:R-:W2:Y:S04]  /*50030*/  LDL.64 R130, [R1+0xc30] ;  /* 0x000c300001827983 */ /* 0x000ea80000100a00 */
        /* <DEDUP_REMOVED lines=45> */
[----:B------:R-:W-:Y:S04]  /*50310*/  STL [R1+0xa1c], R132 ;  /* 0x000a1c8401007387 */ /* 0x000fe80000100800 */
[----:B------:R-:W2:Y:S01]  /*50320*/  LDL.LU.64 R128, [R1+0xca8] ;  /* 0x000ca80001807983 */ /* 0x000ea20000300a00 */
[----:B-1----:R-:W-:-:S05]  /*50330*/  MOV R0, R133 ;  /* 0x0000008500007202 */ /* 0x002fca0000000f00 */
[----:B------:R1:W-:Y:S04]  /*50340*/  STL [R1+0xa18], R0 ;  /* 0x000a180001007387 */ /* 0x0003e80000100800 */
[----:B------:R1:W-:Y:S02]  /*50350*/  STL [R1+0xa24], R142 ;  /* 0x000a248e01007387 */ /* 0x0003e40000100800 */
[----:B-1----:R-:W-:Y:S02]  /*50360*/  IMAD.MOV.U32 R0, RZ, RZ, R143 ;  /* 0x000000ffff007224 */ /* 0x002fe400078e008f */
        /* <DEDUP_REMOVED lines=14> */
[----:B--2---:R-:W-:Y:S04]  /*50450*/  STL [R1+0xa44], R134 ;  /* 0x000a448601007387 */ /* 0x004fe80000100800 */
[----:B------:R-:W2:Y:S01]  /*50460*/  LDL.LU.64 R132, [R1+0xcc8] ;  /* 0x000cc80001847983 */ /* 0x000ea20000300a00 */
[----:B-1----:R-:W-:-:S05]  /*50470*/  IMAD.MOV.U32 R0, RZ, RZ, R135 ;  /* 0x000000ffff007224 */ /* 0x002fca00078e0087 */
[----:B------:R1:W-:Y:S02]  /*50480*/  STL [R1+0xa40], R0 ;  /* 0x000a400001007387 */ /* 0x0003e40000100800 */
[----:B-1----:R-:W-:Y:S02]  /*50490*/  MOV R0, R151 ;  /* 0x0000009700007202 */ /* 0x002fe40000000f00 */
[----:B------:R1:W-:Y:S04]  /*504a0*/  STL [R1+0xa4c], R150 ;  /* 0x000a4c9601007387 */ /* 0x0003e80000100800 */
[----:B-1----:R-:W2:Y:S04]  /*504b0*/  LDL.LU.64 R150, [R1+0xcd0] ;  /* 0x000cd00001967983 */ /* 0x002ea80000300a00 */
[----:B------:R1:W-:Y:S04]  /*504c0*/  STL [R1+0xa48], R0 ;  /* 0x000a480001007387 */ /* 0x0003e80000100800 */
        /* <DEDUP_REMOVED lines=20> */
[----:B------:R1:W-:Y:S02]  /*50610*/  STL [R1+0xa70], R0 ;  /* 0x000a700001007387 */ /* 0x0003e40000100800 */
[----:B-1----:R-:W-:Y:S02]  /*50620*/  MOV R0, R143 ;  /* 0x0000008f00007202 */ /* 0x002fe40000000f00 */
        /* <DEDUP_REMOVED lines=38> */
[----:B------:R-:W2:Y:S04]  /*50890*/  LDL.LU.64 R140, [R1+0xd38] ;  /* 0x000d3800018c7983 */ /* 0x000ea80000300a00 */
[----:B------:R-:W2:Y:S01]  /*508a0*/  LDL.LU.64 R128, [R1+0xd40] ;  /* 0x000d400001807983 */ /* 0x000ea20000300a00 */
[----:B-1----:R-:W-:-:S05]  /*508b0*/  IMAD.MOV.U32 R0, RZ, RZ, R131 ;  /* 0x000000ffff007224 */ /* 0x002fca00078e0083 */
[----:B------:R1:W-:Y:S04]  /*508c0*/  STL [R1+0xac8], R0 ;  /* 0x000ac80001007387 */ /* 0x0003e80000100800 */
[----:B------:R1:W-:Y:S02]  /*508d0*/  STL [R1+0xad4], R142 ;  /* 0x000ad48e01007387 */ /* 0x0003e40000100800 */
[----:B-1----:R-:W-:Y:S02]  /*508e0*/  IMAD.MOV.U32 R0, RZ, RZ, R143 ;  /* 0x000000ffff007224 */ /* 0x002fe400078e008f */
[----:B------:R-:W2:Y:S04]  /*508f0*/  LDL.LU.64 R142, [R1+0xd48] ;  /* 0x000d4800018e7983 */ /* 0x000ea80000300a00 */
[----:B------:R1:W-:Y:S04]  /*50900*/  STL [R1+0xad0], R0 ;  /* 0x000ad00001007387 */ /* 0x0003e80000100800 */
[----:B----4-:R4:W-:Y:S01]  /*50910*/  STL [R1+0xadc], R144 ;  /* 0x000adc9001007387 */ /* 0x0109e20000100800 */
[----:B-1----:R-:W-:-:S03]  /*50920*/  MOV R0, R145 ;  /* 0x0000009100007202 */ /* 0x002fc60000000f00 */
[----:B----4-:R-:W4:Y:S04]  /*50930*/  LDL.LU.64 R144, [R1+0xd50] ;  /* 0x000d500001907983 */ /* 0x010f280000300a00 */
[----:B------:R1:W-:Y:S04]  /*50940*/  STL [R1+0xad8], R0 ;  /* 0x000ad80001007387 */ /* 0x0003e80000100800 */
[----:B---3--:R3:W-:Y:S04]  /*50950*/  STL [R1+0xae4], R146 ;  /* 0x000ae49201007387 */ /* 0x0087e80000100800 */
[----:B------:R-:W4:Y:S01]  /*50960*/  LDL.LU.64 R130, [R1+0xd58] ;  /* 0x000d580001827983 */ /* 0x000f220000300a00 */
[----:B-1----:R-:W-:-:S03]  /*50970*/  IMAD.MOV.U32 R0, RZ, RZ, R147 ;  /* 0x000000ffff007224 */ /* 0x002fc600078e0093 */
[----:B------:R-:W-:Y:S04]  /*50980*/  STL [R1+0xaec], R148 ;  /* 0x000aec9401007387 */ /* 0x000fe80000100800 */
[----:B------:R1:W-:Y:S04]  /*50990*/  STL [R1+0xae0], R0 ;  /* 0x000ae00001007387 */ /* 0x0003e80000100800 */
[----:B---3--:R-:W3:Y:S01]  /*509a0*/  LDL.LU.64 R146, [R1+0xc18] ;  /* 0x000c180001927983 */ /* 0x008ee20000300a00 */
        /* <DEDUP_REMOVED lines=30> */
[----:B------:R1:W-:Y:S02]  /*50b90*/  STL [R1+0xb20], R0 ;  /* 0x000b200001007387 */ /* 0x0003e40000100800 */
[----:B-1----:R-:W-:Y:S02]  /*50ba0*/  IMAD.MOV.U32 R0, RZ, RZ, R143 ;  /* 0x000000ffff007224 */ /* 0x002fe400078e008f */
[----:B------:R-:W2:Y:S04]  /*50bb0*/  LDL.LU.64 R142, [R1+0xbf8] ;  /* 0x000bf800018e7983 */ /* 0x000ea80000300a00 */
[----:B------:R1:W-:Y:S04]  /*50bc0*/  STL [R1+0xb28], R0 ;  /* 0x000b280001007387 */ /* 0x0003e80000100800 */
[----:B----4-:R4:W-:Y:S01]  /*50bd0*/  STL [R1+0xb34], R144 ;  /* 0x000b349001007387 */ /* 0x0109e20000100800 */
[----:B-1----:R-:W-:-:S03]  /*50be0*/  IMAD.MOV.U32 R0, RZ, RZ, R145 ;  /* 0x000000ffff007224 */ /* 0x002fc600078e0091 */
[----:B------:R-:W-:Y:S04]  /*50bf0*/  STL [R1+0xb3c], R130 ;  /* 0x000b3c8201007387 */ /* 0x000fe80000100800 */
[----:B------:R1:W-:Y:S04]  /*50c00*/  STL [R1+0xb30], R0 ;  /* 0x000b300001007387 */ /* 0x0003e80000100800 */
[----:B----4-:R-:W4:Y:S01]  /*50c10*/  LDL.LU.64 R144, [R1+0xd98] ;  /* 0x000d980001907983 */ /* 0x010f220000300a00 */
[----:B-1----:R-:W-:-:S03]  /*50c20*/  MOV R0, R131 ;  /* 0x0000008300007202 */ /* 0x002fc60000000f00 */
[----:B---3--:R-:W-:Y:S04]  /*50c30*/  STL [R1+0xb44], R146 ;  /* 0x000b449201007387 */ /* 0x008fe80000100800 */
[----:B------:R1:W-:Y:S02]  /*50c40*/  STL [R1+0xb38], R0 ;  /* 0x000b380001007387 */ /* 0x0003e40000100800 */
[----:B-1----:R-:W-:Y:S02]  /*50c50*/  IMAD.MOV.U32 R0, RZ, RZ, R147 ;  /* 0x000000ffff007224 */ /* 0x002fe400078e0093 */
[----:B------:R-:W3:Y:S04]  /*50c60*/  LDL.LU.64 R146, [R1+0xda0] ;  /* 0x000da00001927983 */ /* 0x000ee80000300a00 */
[----:B------:R1:W-:Y:S04]  /*50c70*/  STL [R1+0xb40], R0 ;  /* 0x000b400001007387 */ /* 0x0003e80000100800 */
[----:B--2---:R2:W-:Y:S01]  /*50c80*/  STL [R1+0xb4c], R148 ;  /* 0x000b4c9401007387 */ /* 0x0045e20000100800 */
[----:B-1----:R-:W-:-:S03]  /*50c90*/  IMAD.MOV.U32 R0, RZ, RZ, R149 ;  /* 0x000000ffff007224 */ /* 0x002fc600078e0095 */
[----:B------:R-:W-:Y:S04]  /*50ca0*/  STL [R1+0xb54], R132 ;  /* 0x000b548401007387 */ /* 0x000fe80000100800 */
[----:B------:R1:W-:Y:S04]  /*50cb0*/  STL [R1+0xb48], R0 ;  /* 0x000b480001007387 */ /* 0x0003e80000100800 */
[----:B--2---:R-:W2:Y:S01]  /*50cc0*/  LDL.LU.64 R148, [R1+0xda8] ;  /* 0x000da80001947983 */ /* 0x004ea20000300a00 */
[----:B-1----:R-:W-:-:S03]  /*50cd0*/  MOV R0, R133 ;  /* 0x0000008500007202 */ /* 0x002fc60000000f00 */
[----:B------:R-:W-:Y:S04]  /*50ce0*/  STL [R1+0xb5c], R150 ;  /* 0x000b5c9601007387 */ /* 0x000fe80000100800 */
[----:B------:R1:W-:Y:S02]  /*50cf0*/  STL [R1+0xb50], R0 ;  /* 0x000b500001007387 */ /* 0x0003e40000100800 */
[----:B-1----:R-:W-:Y:S02]  /*50d00*/  IMAD.MOV.U32 R0, RZ, RZ, R151 ;  /* 0x000000ffff007224 */ /* 0x002fe400078e0097 */
[----:B------:R-:W2:Y:S04]  /*50d10*/  LDL.LU.64 R150, [R1+0xdb0] ;  /* 0x000db00001967983 */ /* 0x000ea80000300a00 */
[----:B------:R1:W-:Y:S04]  /*50d20*/  STL [R1+0xb58], R0 ;  /* 0x000b580001007387 */ /* 0x0003e80000100800 */
[----:B------:R-:W-:Y:S04]  /*50d30*/  STL [R1+0xb64], R134 ;  /* 0x000b648601007387 */ /* 0x000fe80000100800 */
[----:B------:R-:W2:Y:S01]  /*50d40*/  LDL.LU.64 R120, [R1+0xdb8] ;  /* 0x000db80001787983 */ /* 0x000ea20000300a00 */
[----:B-1----:R-:W-:-:S05]  /*50d50*/  IMAD.MOV.U32 R0, RZ, RZ, R135 ;  /* 0x000000ffff007224 */ /* 0x002fca00078e0087 */
[----:B------:R1:W-:Y:S04]  /*50d60*/  STL [R1+0xb60], R0 ;  /* 0x000b600001007387 */ /* 0x0003e80000100800 */
[----:B------:R-:W-:Y:S01]  /*50d70*/  STL [R1+0xb6c], R136 ;  /* 0x000b6c8801007387 */ /* 0x000fe20000100800 */
[----:B-1----:R-:W-:-:S03]  /*50d80*/  MOV R0, R137 ;  /* 0x0000008900007202 */ /* 0x002fc60000000f00 */
[----:B------:R-:W2:Y:S04]  /*50d90*/  LDL.LU.64 R122, [R1+0xdc0] ;  /* 0x000dc000017a7983 */ /* 0x000ea80000300a00 */
[----:B------:R1:W-:Y:S04]  /*50da0*/  STL [R1+0xb68], R0 ;  /* 0x000b680001007387 */ /* 0x0003e80000100800 */
[----:B------:R-:W-:Y:S04]  /*50db0*/  STL [R1+0xb74], R138 ;  /* 0x000b748a01007387 */ /* 0x000fe80000100800 */
[----:B------:R-:W2:Y:S01]  /*50dc0*/  LDL.LU.64 R124, [R1+0xdc8] ;  /* 0x000dc800017c7983 */ /* 0x000ea20000300a00 */
[----:B-1----:R-:W-:-:S03]  /*50dd0*/  IMAD.MOV.U32 R0, RZ, RZ, R139 ;  /* 0x000000ffff007224 */ /* 0x002fc600078e008b */
        /* <DEDUP_REMOVED lines=9> */
[----:B-1----:R-:W-:-:S03]  /*50e70*/  MOV R0, R143 ;  /* 0x0000008f00007202 */ /* 0x002fc60000000f00 */
[----:B------:R-:W2:Y:S04]  /*50e80*/  LDL.LU.64 R134, [R1+0xde8] ;  /* 0x000de80001867983 */ /* 0x000ea80000300a00 */
[----:B------:R1:W-:Y:S04]  /*50e90*/  STL [R1+0xb80], R0 ;  /* 0x000b800001007387 */ /* 0x0003e80000100800 */
[----:B----4-:R-:W-:Y:S04]  /*50ea0*/  STL [R1+0xb8c], R144 ;  /* 0x000b8c9001007387 */ /* 0x010fe80000100800 */
[----:B------:R-:W4:Y:S01]  /*50eb0*/  LDL.LU.64 R136, [R1+0xdf0] ;  /* 0x000df00001887983 */ /* 0x000f220000300a00 */
[----:B-1----:R-:W-:-:S03]  /*50ec0*/  IMAD.MOV.U32 R0, RZ, RZ, R145 ;  /* 0x000000ffff007224 */ /* 0x002fc600078e0091 */
[----:B------:R-:W4:Y:S04]  /*50ed0*/  LDL.LU.64 R138, [R1+0xdf8] ;  /* 0x000df800018a7983 */ /* 0x000f280000300a00 */
[----:B------:R1:W-:Y:S04]  /*50ee0*/  STL [R1+0xb88], R0 ;  /* 0x000b880001007387 */ /* 0x0003e80000100800 */
[----:B---3--:R-:W-:Y:S04]  /*50ef0*/  STL [R1+0xb94], R146 ;  /* 0x000b949201007387 */ /* 0x008fe80000100800 */
[----:B------:R-:W3:Y:S01]  /*50f00*/  LDL.LU.64 R140, [R1+0xe00] ;  /* 0x000e0000018c7983 */ /* 0x000ee20000300a00 */
[----:B-1----:R-:W-:-:S03]  /*50f10*/  IMAD.MOV.U32 R0, RZ, RZ, R147 ;  /* 0x000000ffff007224 */ /* 0x002fc600078e0093 */
[----:B------:R-:W3:Y:S04]  /*50f20*/  LDL.LU.64 R142, [R1+0xe08] ;  /* 0x000e0800018e7983 */ /* 0x000ee80000300a00 */
[----:B------:R1:W-:Y:S04]  /*50f30*/  STL [R1+0xb90], R0 ;  /* 0x000b900001007387 */ /* 0x0003e80000100800 */
[----:B--2---:R-:W-:Y:S04]  /*50f40*/  STL [R1+0xb9c], R148 ;  /* 0x000b9c9401007387 */ /* 0x004fe80000100800 */
[----:B------:R-:W2:Y:S01]  /*50f50*/  LDL.LU.64 R144, [R1+0xe10] ;  /* 0x000e100001907983 */ /* 0x000ea20000300a00 */
[----:B-1----:R-:W-:-:S03]  /*50f60*/  MOV R0, R149 ;  /* 0x0000009500007202 */ /* 0x002fc60000000f00 */
[----:B------:R-:W2:Y:S04]  /*50f70*/  LDL.LU.64 R146, [R1+0xe18] ;  /* 0x000e180001927983 */ /* 0x000ea80000300a00 */
[----:B------:R1:W-:Y:S02]  /*50f80*/  STL [R1+0xb98], R0 ;  /* 0x000b980001007387 */ /* 0x0003e40000100800 */
[----:B-1----:R-:W-:Y:S02]  /*50f90*/  IMAD.MOV.U32 R0, RZ, RZ, R151 ;  /* 0x000000ffff007224 */ /* 0x002fe400078e0097 */
[----:B------:R1:W-:Y:S04]  /*50fa0*/  STL [R1+0xba4], R150 ;  /* 0x000ba49601007387 */ /* 0x0003e80000100800 */
[----:B------:R-:W2:Y:S04]  /*50fb0*/  LDL.LU.64 R148, [R1+0xe20] ;  /* 0x000e200001947983 */ /* 0x000ea80000300a00 */
[----:B------:R-:W-:Y:S04]  /*50fc0*/  STL [R1+0xbac], R120 ;  /* 0x000bac7801007387 */ /* 0x000fe80000100800 */
[----:B------:R1:W-:Y:S04]  /*50fd0*/  STL [R1+0xba0], R0 ;  /* 0x000ba00001007387 */ /* 0x0003e80000100800 */
[----:B-1----:R-:W2:Y:S01]  /*50fe0*/  LDL.LU.64 R150, [R1+0xe28] ;  /* 0x000e280001967983 */ /* 0x002ea20000300a00 */
[----:B------:R-:W-:-:S03]  /*50ff0*/  IMAD.MOV.U32 R0, RZ, RZ, R121 ;  /* 0x000000ffff007224 */ /* 0x000fc600078e0079 */
[----:B------:R-:W-:Y:S04]  /*51000*/  STL [R1+0xbb4], R122 ;  /* 0x000bb47a01007387 */ /* 0x000fe80000100800 */
[----:B------:R1:W-:Y:S02]  /*51010*/  STL [R1+0xba8], R0 ;  /* 0x000ba80001007387 */ /* 0x0003e40000100800 */
[----:B-1----:R-:W-:Y:S02]  /*51020*/  MOV R0, R123 ;  /* 0x0000007b00007202 */ /* 0x002fe40000000f00 */
[----:B------:R-:W-:Y:S04]  /*51030*/  STL [R1+0xbbc], R124 ;  /* 0x000bbc7c01007387 */ /* 0x000fe80000100800 */
[----:B------:R1:W-:Y:S04]  /*51040*/  STL [R1+0xbb0], R0 ;  /* 0x000bb00001007387 */ /* 0x0003e80000100800 */
[----:B------:R-:W-:Y:S01]  /*51050*/  STL [R1+0xbc4], R126 ;  /* 0x000bc47e01007387 */ /* 0x000fe20000100800 */
[----:B-1----:R-:W-:-:S05]  /*51060*/  IMAD.MOV.U32 R0, RZ, RZ, R125 ;  /* 0x000000ffff007224 */ /* 0x002fca00078e007d */
[----:B------:R1:W-:Y:S04]  /*51070*/  STL [R1+0xbb8], R0 ;  /* 0x000bb80001007387 */ /* 0x0003e80000100800 */
[----:B------:R-:W-:Y:S01]  /*51080*/  STL [R1+0xbcc], R128 ;  /* 0x000bcc8001007387 */ /* 0x000fe20000100800 */
[----:B-1----:R-:W-:-:S05]  /*51090*/  IMAD.MOV.U32 R0, RZ, RZ, R127 ;  /* 0x000000ffff007224 */ /* 0x002fca00078e007f */
[----:B------:R1:W-:Y:S04]  /*510a0*/  STL [R1+0xbc0], R0 ;  /* 0x000bc00001007387 */ /* 0x0003e80000100800 */
[----:B------:R-:W-:Y:S01]  /*510b0*/  STL [R1+0xbd4], R130 ;  /* 0x000bd48201007387 */ /* 0x000fe20000100800 */
[----:B-1----:R-:W-:-:S05]  /*510c0*/  MOV R0, R129 ;  /* 0x0000008100007202 */ /* 0x002fca0000000f00 */
[----:B------:R1:W-:Y:S02]  /*510d0*/  STL [R1+0xbc8], R0 ;  /* 0x000bc80001007387 */ /* 0x0003e40000100800 */
[----:B-1----:R-:W-:Y:S02]  /*510e0*/  IMAD.MOV.U32 R0, RZ, RZ, R131 ;  /* 0x000000ffff007224 */ /* 0x002fe400078e0083 */
[----:B------:R-:W-:Y:S04]  /*510f0*/  STL [R1+0xbdc], R132 ;  /* 0x000bdc8401007387 */ /* 0x000fe80000100800 */
[----:B------:R1:W-:Y:S04]  /*51100*/  STL [R1+0xbd0], R0 ;  /* 0x000bd00001007387 */ /* 0x0003e80000100800 */
[----:B------:R-:W-:Y:S01]  /*51110*/  STL [R1+0xbe4], R134 ;  /* 0x000be48601007387 */ /* 0x000fe20000100800 */
[----:B-1----:R-:W-:-:S05]  /*51120*/  IMAD.MOV.U32 R0, RZ, RZ, R133 ;  /* 0x000000ffff007224 */ /* 0x002fca00078e0085 */
[----:B------:R1:W-:Y:S04]  /*51130*/  STL [R1+0xbd8], R0 ;  /* 0x000bd80001007387 */ /* 0x0003e80000100800 */
[----:B----4-:R-:W-:Y:S01]  /*51140*/  STL [R1+0xbec], R136 ;  /* 0x000bec8801007387 */ /* 0x010fe20000100800 */
[----:B-1----:R-:W-:-:S05]  /*51150*/  MOV R0, R135 ;  /* 0x0000008700007202 */ /* 0x002fca0000000f00 */
[----:B------:R1:W-:Y:S04]  /*51160*/  STL [R1+0xbe0], R0 ;  /* 0x000be00001007387 */ /* 0x0003e80000100800 */
[----:B------:R-:W-:Y:S01]  /*51170*/  STL [R1+0xbf4], R138 ;  /* 0x000bf48a01007387 */ /* 0x000fe20000100800 */
[----:B-1----:R-:W-:-:S05]  /*51180*/  IMAD.MOV.U32 R0, RZ, RZ, R137 ;  /* 0x000000ffff007224 */ /* 0x002fca00078e0089 */
[----:B------:R1:W-:Y:S04]  /*51190*/  STL [R1+0xbe8], R0 ;  /* 0x000be80001007387 */ /* 0x0003e80000100800 */
[----:B---3--:R-:W-:Y:S01]  /*511a0*/  STL [R1+0xbfc], R140 ;  /* 0x000bfc8c01007387 */ /* 0x008fe20000100800 */
[----:B-1----:R-:W-:-:S05]  /*511b0*/  IMAD.MOV.U32 R0, RZ, RZ, R139 ;  /* 0x000000ffff007224 */ /* 0x002fca00078e008b */
[----:B------:R1:W-:Y:S04]  /*511c0*/  STL [R1+0xbf0], R0 ;  /* 0x000bf00001007387 */ /* 0x0003e80000100800 */
[----:B------:R-:W-:Y:S01]  /*511d0*/  STL [R1+0xc04], R142 ;  /* 0x000c048e01007387 */ /* 0x000fe20000100800 */
[----:B-1----:R-:W-:-:S05]  /*511e0*/  MOV R0, R141 ;  /* 0x0000008d00007202 */ /* 0x002fca0000000f00 */
[----:B------:R1:W-:Y:S04]  /*511f0*/  STL [R1+0xbf8], R0 ;  /* 0x000bf80001007387 */ /* 0x0003e80000100800 */
[----:B--2---:R-:W-:Y:S01]  /*51200*/  STL [R1+0xc0c], R144 ;  /* 0x000c0c9001007387 */ /* 0x004fe20000100800 */
[----:B-1----:R-:W-:-:S05]  /*51210*/  IMAD.MOV.U32 R0, RZ, RZ, R143 ;  /* 0x000000ffff007224 */ /* 0x002fca00078e008f */
[----:B------:R1:W-:Y:S04]  /*51220*/  STL [R1+0xc00], R0 ;  /* 0x000c000001007387 */ /* 0x0003e80000100800 */
[----:B------:R-:W-:Y:S01]  /*51230*/  STL [R1+0xc14], R146 ;  /* 0x000c149201007387 */ /* 0x000fe20000100800 */
[----:B-1----:R-:W-:-:S05]  /*51240*/  IMAD.MOV.U32 R0, RZ, RZ, R145 ;  /* 0x000000ffff007224 */ /* 0x002fca00078e0091 */
[----:B------:R1:W-:Y:S04]  /*51250*/  STL [R1+0xc08], R0 ;  /* 0x000c080001007387 */ /* 0x0003e80000100800 */
[----:B------:R-:W-:Y:S01]  /*51260*/  STL [R1+0xc1c], R148 ;  /* 0x000c1c9401007387 */ /* 0x000fe20000100800 */
[----:B-1----:R-:W-:Y:S01]  /*51270*/  MOV R0, R147 ;  /* 0x0000009300007202 */ /* 0x002fe20000000f00 */
[----:B------:R-:W-:-:S04]  /*51280*/  IMAD.MOV.U32 R8, RZ, RZ, R151 ;  /* 0x000000ffff087224 */ /* 0x000fc800078e0097 */
[----:B------:R1:W-:Y:S02]  /*51290*/  STL [R1+0xc10], R0 ;  /* 0x000c100001007387 */ /* 0x0003e40000100800 */
[----:B-1----:R-:W-:-:S05]  /*512a0*/  IMAD.MOV.U32 R0, RZ, RZ, R149 ;  /* 0x000000ffff007224 */ /* 0x002fca00078e0095 */
[----:B------:R1:W-:Y:S04]  /*512b0*/  STL [R1+0xc18], R0 ;  /* 0x000c180001007387 */ /* 0x0003e80000100800 */
[----:B------:R-:W-:Y:S04]  /*512c0*/  STL [R1+0xc24], R150 ;  /* 0x000c249601007387 */ /* 0x000fe80000100800 */
[----:B------:R2:W-:Y:S04]  /*512d0*/  STL [R1+0xc20], R8 ;  /* 0x000c200801007387 */ /* 0x0005e80000100800 */
[----:B------:R3:W-:Y:S04]  /*512e0*/  STL [R1+0xc2c], R4 ;  /* 0x000c2c0401007387 */ /* 0x0007e80000100800 */
[----:B------:R3:W-:Y:S04]  /*512f0*/  STL [R1+0xc28], R5 ;  /* 0x000c280501007387 */ /* 0x0007e80000100800 */
        /* <DEDUP_REMOVED lines=128> */
[----:B-1----:R-:W-:Y:S01]  /*51b00*/  SHF.R.S32.HI R0, RZ, 0x1f, R2 ;  /* 0x0000001fff007819 */ /* 0x002fe20000011402 */
[----:B------:R-:W-:-:S03]  /*51b10*/  USHF.R.S32.HI UR8, URZ, 0x1f, UR6 ;  /* 0x0000001f3f087899 */ /* 0x000fc60008011406 */
[----:B------:R-:W-:Y:S01]  /*51b20*/  LEA.HI R0, R0, R2, RZ, 0x7 ;  /* 0x0000000200007211 */ /* 0x000fe200078f38ff */
[----:B------:R-:W-:Y:S01]  /*51b30*/  USHF.R.S32.HI UR9, URZ, 0x1f, UR7 ;  /* 0x0000001f3f097899 */ /* 0x000fe20008011407 */
[----:B--2---:R-:W-:Y:S02]  /*51b40*/  MOV R8, RZ ;  /* 0x000000ff00087202 */ /* 0x004fe40000000f00 */
        /* <DEDUP_REMOVED lines=27> */
[----:B------:R-:W-:-:S02]  /*51d00*/  SHF.R.S32.HI R0, RZ, 0x7, R0 ;  /* 0x00000007ff007819 */ /* 0x000fc40000011400 */
        /* <DEDUP_REMOVED lines=37> */
[----:B------:R-:W-:Y:S02]  /*51f60*/  USHF.L.U32 UR4, UR6, 0x2, URZ ;  /* 0x0000000206047899 */ /* 0x000fe4000800063f */
[----:B------:R-:W-:Y:S01]  /*51f70*/  USHF.L.U32 UR5, UR7, 0x2, URZ ;  /* 0x0000000207057899 */ /* 0x000fe2000800063f */
[----:B------:R-:W-:Y:S01]  /*51f80*/  UMOV UR60, 0x6 ;  /* 0x00000006003c7882 */ /* 0x000fe20000000000 */
[----:B------:R-:W-:Y:S02]  /*51f90*/  USHF.L.U64.HI UR6, UR6, 0x2, UR8 ;  /* 0x0000000206067899 */ /* 0x000fe40008010208 */
[----:B------:R-:W-:Y:S01]  /*51fa0*/  USHF.L.U64.HI UR7, UR7, 0x2, UR9 ;  /* 0x0000000207077899 */ /* 0x000fe20008010209 */
[----:B---3--:R-:W-:-:S11]  /*51fb0*/  UMOV UR55, 0xffffffff ;  /* 0xffffffff00377882 */ /* 0x008fd60000000000 */
.L_x_1:
[----:B------:R-:W-:Y:S01]  /*51fc0*/  STL.64 [R1+0x1490], R250 ;  /* 0x001490fa01007387 */ /* 0x000fe20000100a00 */
[----:B------:R-:W-:Y:S01]  /*51fd0*/  UIADD3 UR55, UR55, 0x1, URZ ;  /* 0x0000000137377890 */ /* 0x000fe2000fffe03f */
[----:B------:R-:W-:-:S04]  /*51fe0*/  DEPBAR.LE SB0, 0xc ;  /* 0x000083000000791a */ /* 0x000fc80000000000 */
[----:B------:R-:W-:Y:S01]  /*51ff0*/  STL.64 [R1+0x1488], R248 ;  /* 0x001488f801007387 */ /* 0x000fe20000100a00 */
[----:B------:R-:W-:Y:S01]  /*52000*/  UMOV UR51, 0x40000040 ;  /* 0x4000004000337882 */ /* 0x000fe20000000000 */
[----:B------:R-:W-:Y:S01]  /*52010*/  UMOV UR49, 0x40000040 ;  /* 0x4000004000317882 */ /* 0x000fe20000000000 */
[----:B------:R-:W1:Y:S01]  /*52020*/  LDC R4, c[0x0][0x230] ;  /* 0x00008c00ff047b82 */ /* 0x000e620000000800 */
[----:B------:R-:W-:Y:S04]  /*52030*/  STL.64 [R1+0x1480], R246 ;  /* 0x001480f601007387 */ /* 0x000fe80000100a00 */
[----:B------:R-:W-:Y:S03]  /*52040*/  STL.64 [R1+0x1478], R244 ;  /* 0x001478f401007387 */ /* 0x000fe60000100a00 */
[----:B------:R-:W2:Y:S01]  /*52050*/  LDC R0, c[0x0][0x230] ;  /* 0x00008c00ff007b82 */ /* 0x000ea20000000800 */
[----:B------:R-:W-:Y:S04]  /*52060*/  STL.64 [R1+0x1470], R242 ;  /* 0x001470f201007387 */ /* 0x000fe80000100a00 */
        /* <DEDUP_REMOVED lines=45> */
[----:B-----5:R-:W-:Y:S04]  /*52340*/  STL.64 [R1+0x1300], R150 ;  /* 0x0013009601007387 */ /* 0x020fe80000100a00 */
        /* <DEDUP_REMOVED lines=13> */
[----:B---3--:R-:W3:Y:S04]  /*52420*/  LDL.LU.64 R124, [R1] ;  /* 0x00000000017c7983 */ /* 0x008ee80000300a00 */
        /* <DEDUP_REMOVED lines=63> */
[----:B------:R-:W-:Y:S01]  /*52820*/  UISETP.GT.AND UP0, UPT, UR55, 0x7, UPT ;  /* 0x000000073700788c */ /* 0x000fe2000bf04270 */
[----:B------:R-:W-:Y:S03]  /*52830*/  BAR.SYNC.DEFER_BLOCKING 0x0 ;  /* 0x0000000000007b1d */ /* 0x000fe60000010000 */
[----:B------:R-:W-:-:S04]  /*52840*/  USEL UR55, UR55, URZ, !UP0 ;  /* 0x0000003f37377287 */ /* 0x000fc8000c000000 */
[----:B------:R-:W-:Y:S02]  /*52850*/  ULEA UR8, UR55, UR54, 0x10 ;  /* 0x0000003637087291 */ /* 0x000fe4000f8e803f */
[----:B------:R-:W-:Y:S01]  /*52860*/  ULEA UR9, UR55, UR54, 0x11 ;  /* 0x0000003637097291 */ /* 0x000fe2000f8e883f */
[----:B------:R-:W-:Y:S01]  /*52870*/  STL [R1+0x127c], R3 ;  /* 0x00127c0301007387 */ /* 0x000fe20000100800 */
[----:B------:R-:W-:Y:S02]  /*52880*/  UIADD3 UR8, UR8, 0x100000, URZ ;  /* 0x0010000008087890 */ /* 0x000fe4000fffe03f */
[----:B------:R-:W-:Y:S02]  /*52890*/  USHF.R.U32.HI UR9, URZ, 0x4, UR9 ;  /* 0x000000043f097899 */ /* 0x000fe40008011609 */
[----:B------:R-:W-:Y:S02]  /*528a0*/  USHF.R.U32.HI UR8, URZ, 0x4, UR8 ;  /* 0x000000043f087899 */ /* 0x000fe40008011608 */
[----:B------:R-:W-:-:S02]  /*528b0*/  USGXT.U32 UR50, UR9, 0xe ;  /* 0x0000000e0932789a */ /* 0x000fc40008000000 */
[----:B------:R-:W-:Y:S02]  /*528c0*/  USGXT.U32 UR48, UR8, 0xe ;  /* 0x0000000e0830789a */ /* 0x000fe40008000000 */
[----:B------:R-:W-:Y:S02]  /*528d0*/  UIADD3 UR46, UP1, UR50, 0x2, URZ ;  /* 0x00000002322e7890 */ /* 0x000fe4000ff3e03f */
[----:B------:R-:W-:Y:S01]  /*528e0*/  UIADD3 UR44, UP0, UR48, 0x2, URZ ;  /* 0x00000002302c7890 */ /* 0x000fe2000ff1e03f */
[----:B------:R-:W-:Y:S01]  /*528f0*/  UMOV UR8, URZ ;  /* 0x0000003f00087c82 */ /* 0x000fe20008000000 */
[----:B------:R-:W-:Y:S02]  /*52900*/  UMOV UR9, URZ ;  /* 0x0000003f00097c82 */ /* 0x000fe40008000000 */
[----:B------:R-:W-:Y:S02]  /*52910*/  UIADD3.X UR45, UR8, 0x40000040, URZ, UP0, !UPT ;  /* 0x40000040082d7890 */ /* 0x000fe400087fe43f */
[----:B------:R-:W-:-:S02]  /*52920*/  UIADD3.X UR47, UR9, 0x40000040, URZ, UP1, !UPT ;  /* 0x40000040092f7890 */ /* 0x000fc40008ffe43f */
[----:B------:R-:W-:Y:S02]  /*52930*/  UIADD3.64 UR40, UR44, 0x2, URZ ;  /* 0x000000022c287897 */ /* 0x000fe4000fffe03f */
[----:B------:R-:W-:Y:S02]  /*52940*/  UIADD3.64 UR42, UR46, 0x2, URZ ;  /* 0x000000022e2a7897 */ /* 0x000fe4000fffe03f */
[----:B------:R-:W-:Y:S02]  /*52950*/  UIADD3.64 UR38, UR46, 0x4, URZ ;  /* 0x000000042e267897 */ /* 0x000fe4000fffe03f */
[----:B------:R-:W-:Y:S02]  /*52960*/  UIADD3.64 UR36, UR44, 0x4, URZ ;  /* 0x000000042c247897 */ /* 0x000fe4000fffe03f */
[----:B------:R-:W-:Y:S02]  /*52970*/  UIADD3.64 UR58, UR46, 0x7fe, URZ ;  /* 0x000007fe2e3a7897 */ /* 0x000fe4000fffe03f */
[----:B------:R-:W-:-:S02]  /*52980*/  UIADD3.64 UR56, UR44, 0x3fe, URZ ;  /* 0x000003fe2c387897 */ /* 0x000fc4000fffe03f */
[----:B------:R-:W-:Y:S02]  /*52990*/  UIADD3.64 UR14, UR46, 0x800, URZ ;  /* 0x000008002e0e7897 */ /* 0x000fe4000fffe03f */
[----:B------:R-:W-:Y:S02]  /*529a0*/  UIADD3.64 UR12, UR44, 0x400, URZ ;  /* 0x000004002c0c7897 */ /* 0x000fe4000fffe03f */
[----:B------:R-:W-:Y:S02]  /*529b0*/  UIADD3.64 UR18, UR46, 0xffe, URZ ;  /* 0x00000ffe2e127897 */ /* 0x000fe4000fffe03f */
[----:B------:R-:W-:Y:S01]  /*529c0*/  UIADD3.64 UR16, UR44, 0x7fe, URZ ;  /* 0x000007fe2c107897 */ /* 0x000fe2000fffe03f */
[----:B------:R-:W-:Y:S01]  /*529d0*/  UMOV UR8, UR14 ;  /* 0x0000000e00087c82 */ /* 0x000fe20008000000 */
[----:B------:R-:W-:Y:S01]  /*529e0*/  UMOV UR9, UR15 ;  /* 0x0000000f00097c82 */ /* 0x000fe20008000000 */
[----:B------:R-:W-:Y:S02]  /*529f0*/  UIADD3.64 UR34, UR46, 0x1000, URZ ;  /* 0x000010002e227897 */ /* 0x000fe4000fffe03f */
[----:B------:R-:W-:-:S02]  /*52a00*/  UIADD3.64 UR32, UR44, 0x800, URZ ;  /* 0x000008002c207897 */ /* 0x000fc4000fffe03f */
[----:B------:R-:W-:Y:S02]  /*52a10*/  UIADD3.64 UR30, UR46, 0x1002, URZ ;  /* 0x000010022e1e7897 */ /* 0x000fe4000fffe03f */
[----:B------:R-:W-:Y:S02]  /*52a20*/  UIADD3.64 UR28, UR44, 0x802, URZ ;  /* 0x000008022c1c7897 */ /* 0x000fe4000fffe03f */
[----:B------:R-:W-:Y:S02]  /*52a30*/  UIADD3.64 UR26, UR46, 0x1004, URZ ;  /* 0x000010042e1a7897 */ /* 0x000fe4000fffe03f */
[----:B------:R-:W-:Y:S02]  /*52a40*/  UIADD3.64 UR24, UR44, 0x804, URZ ;  /* 0x000008042c187897 */ /* 0x000fe4000fffe03f */
[----:B------:R-:W-:Y:S02]  /*52a50*/  UIADD3.64 UR22, UR46, 0x17fe, URZ ;  /* 0x000017fe2e167897 */ /* 0x000fe4000fffe03f */
[----:B------:R-:W-:Y:S01]  /*52a60*/  UIADD3.64 UR20, UR44, 0xbfe, URZ ;  /* 0x00000bfe2c147897 */ /* 0x000fe2000fffe03f */
[----:B---3--:R-:W-:-:S06]  /*52a70*/  WARPGROUP.ARRIVE ;  /* 0x00000000000079c5 */ /* 0x008fcc0000000000 */
[----:B------:R-:W-:Y:S03]  /*52a80*/  HGMMA.64x256x8.F32.TF32 R124, gdesc[UR48], R124, gsb0 ;  /* 0x07e00000307c79f0 */ /* 0x000fe6000800287c */
[----:B------:R-:W-:Y:S02]  /*52a90*/  WARPGROUP.DEPBAR.LE gsb0, 0x0 ;  /* 0x00008000000079c5 */ /* 0x000fe40000010000 */
[----:B------:R-:W-:-:S15]  /*52aa0*/  WARPGROUP.ARRIVE ;  /* 0x00000000000079c5 */ /* 0x000fde0000000000 */
[----:B------:R-:W-:-:S08]  /*52ab0*/  NOP ;  /* 0x0000000000007918 */ /* 0x000fd00000000000 */
        /* <DEDUP_REMOVED lines=16> */
[----:B------:R-:W-:Y:S01]  /*52bc0*/  HGMMA.64x256x8.F32.TF32 R124, gdesc[UR12], R124, gsb0 ;  /* 0x07e000000c7c79f0 */ /* 0x000fe2000800287c */
[----:B------:R-:W-:Y:S02]  /*52bd0*/  UIADD3.64 UR14, UR46, 0x802, URZ ;  /* 0x000008022e0e7897 */ /* 0x000fe4000fffe03f */
[----:B------:R-:W-:-:S05]  /*52be0*/  UIADD3.64 UR12, UR44, 0x402, URZ ;  /* 0x000004022c0c7897 */ /* 0x000fca000fffe03f */
[----:B------:R-:W-:Y:S01]  /*52bf0*/  UMOV UR10, UR14 ;  /* 0x0000000e000a7c82 */ /* 0x000fe20008000000 */
[----:B------:R-:W-:Y:S01]  /*52c00*/  UMOV UR11, UR15 ;  /* 0x0000000f000b7c82 */ /* 0x000fe20008000000 */
[----:B------:R-:W-:Y:S02]  /*52c10*/  WARPGROUP.DEPBAR.LE gsb0, 0x0 ;  /* 0x00008000000079c5 */ /* 0x000fe40000010000 */
[----:B------:R-:W-:-:S15]  /*52c20*/  WARPGROUP.ARRIVE ;  /* 0x00000000000079c5 */ /* 0x000fde0000000000 */
[----:B------:R-:W-:-:S01]  /*52c30*/  NOP ;  /* 0x0000000000007918 */ /* 0x000fc20000000000 */
[----:B------:R-:W-:Y:S01]  /*52c40*/  HGMMA.64x256x8.F32.TF32 R124, gdesc[UR12], R124, gsb0 ;  /* 0x07e000000c7c79f0 */ /* 0x000fe2000800287c */
[----:B------:R-:W-:Y:S02]  /*52c50*/  UIADD3.64 UR14, UR46, 0x804, URZ ;  /* 0x000008042e0e7897 */ /* 0x000fe4000fffe03f */
[----:B------:R-:W-:Y:S01]  /*52c60*/  UIADD3.64 UR12, UR44, 0x404, URZ ;  /* 0x000004042c0c7897 */ /* 0x000fe2000fffe03f */
[----:B------:R-:W-:Y:S02]  /*52c70*/  WARPGROUP.DEPBAR.LE gsb0, 0x0 ;  /* 0x00008000000079c5 */ /* 0x000fe40000010000 */
[----:B------:R-:W-:-:S15]  /*52c80*/  WARPGROUP.ARRIVE ;  /* 0x00000000000079c5 */ /* 0x000fde0000000000 */
[----:B------:R-:W-:-:S07]  /*52c90*/  NOP ;  /* 0x0000000000007918 */ /* 0x000fce0000000000 */
[----:B------:R-:W-:Y:S01]  /*52ca0*/  HGMMA.64x256x8.F32.TF32 R124, gdesc[UR12], R124, gsb0 ;  /* 0x07e000000c7c79f0 */ /* 0x000fe2000800287c */
[----:B------:R-:W-:Y:S01]  /*52cb0*/  UMOV UR12, UR14 ;  /* 0x0000000e000c7c82 */ /* 0x000fe20008000000 */
[----:B------:R-:W-:Y:S01]  /*52cc0*/  UMOV UR13, UR15 ;  /* 0x0000000f000d7c82 */ /* 0x000fe20008000000 */
[----:B------:R-:W-:Y:S01]  /*52cd0*/  UMOV UR14, UR18 ;  /* 0x00000012000e7c82 */ /* 0x000fe20008000000 */
[----:B------:R-:W-:Y:S01]  /*52ce0*/  UMOV UR15, UR19 ;  /* 0x00000013000f7c82 */ /* 0x000fe20008000000 */
[----:B------:R-:W-:Y:S02]  /*52cf0*/  WARPGROUP.DEPBAR.LE gsb0, 0x0 ;  /* 0x00008000000079c5 */ /* 0x000fe40000010000 */
[----:B------:R-:W-:-:S15]  /*52d00*/  WARPGROUP.ARRIVE ;  /* 0x00000000000079c5 */ /* 0x000fde0000000000 */
[----:B------:R-:W-:-:S06]  /*52d10*/  NOP ;  /* 0x0000000000007918 */ /* 0x000fcc0000000000 */
        /* <DEDUP_REMOVED lines=44> */
[----:B------:R-:W-:Y:S04]  /*52fe0*/  STL.64 [R1], R124 ;  /* 0x0000007c01007387 */ /* 0x000fe80000100a00 */
        /* <DEDUP_REMOVED lines=63> */
[----:B---3--:R-:W3:Y:S04]  /*533e0*/  LDL.LU.64 R250, [R1+0x1490] ;  /* 0x0014900001fa7983 */ /* 0x008ee80000300a00 */
[----:B------:R-:W4:Y:S04]  /*533f0*/  LDL.LU.64 R248, [R1+0x1488] ;  /* 0x0014880001f87983 */ /* 0x000f280000300a00 */
[----:B------:R-:W3:Y:S04]  /*53400*/  LDL.LU.64 R246, [R1+0x1480] ;  /* 0x0014800001f67983 */ /* 0x000ee80000300a00 */
        /* <DEDUP_REMOVED lines=61> */
[----:B------:R-:W-:Y:S01]  /*537e0*/  UIADD3.64 UR48, UR44, 0x1fe, URZ ;  /* 0x000001fe2c307897 */ /* 0x000fe2000fffe03f */
[----:B-1----:R-:W-:Y:S01]  /*537f0*/  VIADD R4, R4, 0x7f ;  /* 0x0000007f04047836 */ /* 0x002fe20000000000 */
[----:B------:R-:W-:Y:S01]  /*53800*/  UIADD3.64 UR40, UR44, 0x202, URZ ;  /* 0x000002022c287897 */ /* 0x000fe2000fffe03f */
[----:B--2---:R-:W-:Y:S01]  /*53810*/  VIADD R0, R0, 0xfffffc80 ;  /* 0xfffffc8000007836 */ /* 0x004fe20000000000 */
[----:B------:R-:W-:-:S02]  /*53820*/  UIADD3.64 UR36, UR44, 0x204, URZ ;  /* 0x000002042c247897 */ /* 0x000fc4000fffe03f */
[----:B------:R-:W-:Y:S01]  /*53830*/  UIADD3 UR60, UR60, 0x1, URZ ;  /* 0x000000013c3c7890 */ /* 0x000fe2000fffe03f */
[----:B------:R-:W-:Y:S01]  /*53840*/  SHF.R.S32.HI R2, RZ, 0x1f, R4 ;  /* 0x0000001fff027819 */ /* 0x000fe20000011404 */
[----:B------:R-:W-:Y:S01]  /*53850*/  UIADD3.64 UR56, UR44, 0x5fe, URZ ;  /* 0x000005fe2c387897 */ /* 0x000fe2000fffe03f */
[----:B------:R-:W-:Y:S01]  /*53860*/  IMAD R0, R8, -0x80, R0 ;  /* 0xffffff8008007824 */ /* 0x000fe200078e0200 */
[----:B------:R-:W-:Y:S01]  /*53870*/  UIADD3.64 UR16, UR44, 0xe00, URZ ;  /* 0x00000e002c107897 */ /* 0x000fe2000fffe03f */
[----:B------:R-:W-:Y:S01]  /*53880*/  LEA.HI R2, R2, R4, RZ, 0x7 ;  /* 0x0000000402027211 */ /* 0x000fe200078f38ff */
[----:B------:R-:W-:Y:S01]  /*53890*/  UIADD3.64 UR12, UR44, 0xe02, URZ ;  /* 0x00000e022c0c7897 */ /* 0x000fe2000fffe03f */
[----:B------:R-:W-:Y:S01]  /*538a0*/  IADD3 R10, P3, R10, UR4, RZ ;  /* 0x000000040a0a7c10 */ /* 0x000fe2000ff7e0ff */
[----:B------:R-:W-:Y:S01]  /*538b0*/  UIADD3.64 UR8, UR44, 0xe04, URZ ;  /* 0x00000e042c087897 */ /* 0x000fe2000fffe03f */
[----:B------:R-:W-:Y:S01]  /*538c0*/  SHF.R.S32.HI R2, RZ, 0x7, R2 ;  /* 0x00000007ff027819 */ /* 0x000fe20000011402 */
[----:B------:R-:W2:Y:S01]  /*538d0*/  LDL.LU R3, [R1+0x24c] ;  /* 0x00024c0001037983 */ /* 0x000ea20000300800 */
[----:B------:R-:W-:-:S02]  /*538e0*/  ISETP.GT.AND P1, PT, R0, RZ, PT ;  /* 0x000000ff0000720c */ /* 0x000fc40003f24270 */
[----:B------:R-:W-:Y:S01]  /*538f0*/  IADD3 R2, R2, -0x7, RZ ;  /* 0xfffffff902027810 */ /* 0x000fe20007ffe0ff */
[----:B---3--:R-:W-:-:S06]  /*53900*/  WARPGROUP.ARRIVE ;  /* 0x00000000000079c5 */ /* 0x008fcc0000000000 */
[----:B------:R-:W-:Y:S01]  /*53910*/  HGMMA.64x256x8.F32.TF32 R24, gdesc[UR48], R24, gsb0 ;  /* 0x07e00000301879f0 */ /* 0x000fe20008002818 */
[----:B------:R-:W-:Y:S01]  /*53920*/  UIADD3.64 UR48, UR44, 0x200, URZ ;  /* 0x000002002c307897 */ /* 0x000fe2000fffe03f */
[----:B------:R-:W-:Y:S01]  /*53930*/  UMOV UR50, UR46 ;  /* 0x0000002e00327c82 */ /* 0x000fe20008000000 */
[----:B------:R-:W-:Y:S01]  /*53940*/  UMOV UR51, UR47 ;  /* 0x0000002f00337c82 */ /* 0x000fe20008000000 */
        /* <DEDUP_REMOVED lines=12> */
[----:B------:R-:W-:Y:S01]  /*53a10*/  UIADD3.64 UR36, UR44, 0x600, URZ ;  /* 0x000006002c247897 */ /* 0x000fe2000fffe03f */
[----:B------:R-:W-:Y:S01]  /*53a20*/  UMOV UR38, UR20 ;  /* 0x0000001400267c82 */ /* 0x000fe20008000000 */
[----:B------:R-:W-:Y:S01]  /*53a30*/  UMOV UR39, UR21 ;  /* 0x0000001500277c82 */ /* 0x000fe20008000000 */
[----:B------:R-:W-:Y:S01]  /*53a40*/  UIADD3.64 UR20, UR44, 0xdfe, URZ ;  /* 0x00000dfe2c147897 */ /* 0x000fe2000fffe03f */
[----:B------:R-:W-:Y:S02]  /*53a50*/  WARPGROUP.DEPBAR.LE gsb0, 0x0 ;  /* 0x00008000000079c5 */ /* 0x000fe40000010000 */
[----:B------:R-:W-:-:S15]  /*53a60*/  WARPGROUP.ARRIVE ;  /* 0x00000000000079c5 */ /* 0x000fde0000000000 */
[----:B------:R-:W-:-:S06]  /*53a70*/  NOP ;  /* 0x0000000000007918 */ /* 0x000fcc0000000000 */
        /* <DEDUP_REMOVED lines=53> */
[----:B------:R-:W-:Y:S02]  /*53dd0*/  ISETP.GE.AND P0, PT, R8, R2, PT ;  /* 0x000000020800720c */ /* 0x000fe40003f06270 */
[----:B------:R-:W-:Y:S01]  /*53de0*/  SEL R2, RZ, 0x4, !P1 ;  /* 0x00000004ff027807 */ /* 0x000fe20004800000 */
[----:B------:R-:W-:Y:S01]  /*53df0*/  UISETP.GT.AND UP0, UPT, UR60, 0x7, UPT ;  /* 0x000000073c00788c */ /* 0x000fe2000bf04270 */
[----:B------:R-:W-:Y:S02]  /*53e00*/  ISETP.GT.AND P1, PT, R0, 0x1, PT ;  /* 0x000000010000780c */ /* 0x000fe40003f24270 */
[----:B------:R-:W-:Y:S01]  /*53e10*/  SEL R2, R2, RZ, !P0 ;  /* 0x000000ff02027207 */ /* 0x000fe20004000000 */
[----:B------:R-:W-:-:S03]  /*53e20*/  USEL UR60, UR60, URZ, !UP0 ;  /* 0x0000003f3c3c7287 */ /* 0x000fc6000c000000 */
[----:B------:R-:W-:Y:S02]  /*53e30*/  ISETP.NE.U32.AND P2, PT, R2, RZ, PT ;  /* 0x000000ff0200720c */ /* 0x000fe40003f45070 */
[----:B------:R-:W-:Y:S01]  /*53e40*/  SEL R2, RZ, 0x4, !P1 ;  /* 0x00000004ff027807 */ /* 0x000fe20004800000 */
[----:B------:R-:W-:-:S03]  /*53e50*/  ULEA UR12, UR60, UR54, 0x10 ;  /* 0x000000363c0c7291 */ /* 0x000fc6000f8e803f */
[----:B------:R-:W-:Y:S02]  /*53e60*/  SEL R2, R2, RZ, !P0 ;  /* 0x000000ff02027207 */ /* 0x000fe40004000000 */
[----:B------:R-:W-:Y:S02]  /*53e70*/  IADD3.X R9, R9, UR6, RZ, P3, !PT ;  /* 0x0000000609097c10 */ /* 0x000fe40009ffe4ff */
[----:B------:R-:W-:Y:S01]  /*53e80*/  ISETP.NE.U32.AND P1, PT, R2, RZ, PT ;  /* 0x000000ff0200720c */ /* 0x000fe20003f25070 */
[----:B------:R-:W-:Y:S01]  /*53e90*/  IMAD.U32 R2, RZ, RZ, UR12 ;  /* 0x0000000cff027e24 */ /* 0x000fe2000f8e00ff */
[----:B------:R-:W-:Y:S01]  /*53ea0*/  IADD3 R12, P4, R12, UR4, RZ ;  /* 0x000000040c0c7c10 */ /* 0x000fe2000ff9e0ff */
[----:B------:R-:W-:Y:S01]  /*53eb0*/  IMAD.MOV.U32 R4, RZ, RZ, R10 ;  /* 0x000000ffff047224 */ /* 0x000fe200078e000a */
[----:B------:R-:W-:Y:S02]  /*53ec0*/  MOV R5, R9 ;  /* 0x0000000900057202 */ /* 0x000fe40000000f00 */
[----:B------:R-:W-:-:S02]  /*53ed0*/  IADD3 R2, R7, 0x100000, R2 ;  /* 0x0010000007027810 */ /* 0x000fc40007ffe002 */
[----:B------:R-:W-:Y:S02]  /*53ee0*/  IADD3.X R11, R11, UR6, RZ, P4, !PT ;  /* 0x000000060b0b7c10 */ /* 0x000fe4000a7fe4ff */
[----:B------:R-:W-:Y:S01]  /*53ef0*/  IADD3 R14, P3, R14, UR4, RZ ;  /* 0x000000040e0e7c10 */ /* 0x000fe2000ff7e0ff */
[----:B------:R-:W-:Y:S02]  /*53f00*/  WARPGROUP.DEPBAR.LE gsb0, 0x0 ;  /* 0x00008000000079c5 */ /* 0x000fe40000010000 */
[----:B------:R-:W-:-:S06]  /*53f10*/  WARPGROUP.ARRIVE ;  /* 0x00000000000079c5 */ /* 0x000fcc0000000000 */
[----:B------:R-:W-:Y:S01]  /*53f20*/  HGMMA.64x256x8.F32.TF32 R24, gdesc[UR8], R24, gsb0 ;  /* 0x07e00000081879f0 */ /* 0x000fe20008002818 */
[----:B------:R-:W-:Y:S02]  /*53f30*/  IADD3.X R13, R13, UR6, RZ, P3, !PT ;  /* 0x000000060d0d7c10 */ /* 0x000fe40009ffe4ff */
[----:B------:R-:W-:-:S04]  /*53f40*/  IADD3 R16, P4, R16, UR4, RZ ;  /* 0x0000000410107c10 */ /* 0x000fc8000ff9e0ff */
[----:B------:R-:W-:Y:S02]  /*53f50*/  IADD3.X R15, R15, UR6, RZ, P4, !PT ;  /* 0x000000060f0f7c10 */ /* 0x000fe4000a7fe4ff */
[----:B------:R-:W-:Y:S02]  /*53f60*/  IADD3 R202, P3, R202, UR4, RZ ;  /* 0x00000004caca7c10 */ /* 0x000fe4000ff7e0ff */
[----:B----4-:R-:W-:Y:S02]  /*53f70*/  IADD3 R204, P4, R204, UR4, RZ ;  /* 0x00000004cccc7c10 */ /* 0x010fe4000ff9e0ff */
[----:B------:R-:W-:Y:S02]  /*53f80*/  IADD3.X R201, R201, UR6, RZ, P3, !PT ;  /* 0x00000006c9c97c10 */ /* 0x000fe40009ffe4ff */
[----:B------:R-:W-:Y:S02]  /*53f90*/  IADD3.X R203, R203, UR6, RZ, P4, !PT ;  /* 0x00000006cbcb7c10 */ /* 0x000fe4000a7fe4ff */
[----:B------:R-:W-:Y:S01]  /*53fa0*/  IADD3 R206, P3, R206, UR4, RZ ;  /* 0x00000004cece7c10 */ /* 0x000fe2000ff7e0ff */
[----:B------:R1:W-:Y:S01]  /*53fb0*/  STL [R1+0x1284], R8 ;  /* 0x0012840801007387 */ /* 0x0003e20000100800 */
[----:B------:R-:W-:-:S02]  /*53fc0*/  IADD3 R208, P4, R208, UR4, RZ ;  /* 0x00000004d0d07c10 */ /* 0x000fc4000ff9e0ff */
[----:B------:R-:W-:Y:S02]  /*53fd0*/  IADD3.X R205, R205, UR6, RZ, P3, !PT ;  /* 0x00000006cdcd7c10 */ /* 0x000fe40009ffe4ff */
[----:B------:R-:W-:Y:S01]  /*53fe0*/  IADD3.X R207, R207, UR6, RZ, P4, !PT ;  /* 0x00000006cfcf7c10 */ /* 0x000fe2000a7fe4ff */
[----:B-1----:R-:W3:Y:S01]  /*53ff0*/  LDL.LU R8, [R1+0x248] ;  /* 0x0002480001087983 */ /* 0x002ee20000300800 */
[----:B------:R-:W-:Y:S02]  /*54000*/  WARPGROUP.DEPBAR.LE gsb0, 0x0 ;  /* 0x00008000000079c5 */ /* 0x000fe40000010000 */
[----:B------:R-:W-:Y:S06]  /*54010*/  BAR.SYNC.DEFER_BLOCKING 0x0 ;  /* 0x0000000000007b1d */ /* 0x000fec0000010000 */
[----:B------:R-:W-:Y:S01]  /*54020*/  @!PT LDS RZ, [RZ] ;  /* 0x00000000fffff984 */ /* 0x000fe20000000800 */
[----:B------:R-:W-:Y:S01]  /*54030*/  @!PT LDS RZ, [RZ] ;  /* 0x00000000fffff984 */ /* 0x000fe20000000800 */
[----:B------:R-:W-:Y:S01]  /*54040*/  @!PT LDS RZ, [RZ] ;  /* 0x00000000fffff984 */ /* 0x000fe20000000800 */
[----:B------:R1:W-:Y:S02]  /*54050*/  LDGSTS.E [R2], desc[UR52][R4.64], P2 ;  /* 0x0000000004027fae */ /* 0x0003e40009121874 */
[----:B-1----:R-:W-:-:S02]  /*54060*/  IMAD.MOV.U32 R4, RZ, RZ, R12 ;  /* 0x000000ffff047224 */ /* 0x002fc400078e000c */
[----:B------:R-:W-:-:S05]  /*54070*/  IMAD.MOV.U32 R5, RZ, RZ, R11 ;  /* 0x000000ffff057224 */ /* 0x000fca00078e000b */
[----:B------:R1:W-:Y:S01]  /*54080*/  LDGSTS.E [R2+0x4], desc[UR52][R4.64], P1 ;  /* 0x0000400004027fae */ /* 0x0003e20008921874 */
[----:B------:R-:W-:-:S04]  /*54090*/  ISETP.GT.AND P1, PT, R0, 0x2, PT ;  /* 0x000000020000780c */ /* 0x000fc80003f24270 */
[----:B-1----:R-:W-:Y:S02]  /*540a0*/  SEL R4, RZ, 0x4, !P1 ;  /* 0x00000004ff047807 */ /* 0x002fe40004800000 */
[----:B------:R-:W-:Y:S02]  /*540b0*/  ISETP.GT.AND P1, PT, R0, 0x3, PT ;  /* 0x000000030000780c */ /* 0x000fe40003f24270 */
[----:B------:R-:W-:-:S04]  /*540c0*/  SEL R4, R4, RZ, !P0 ;  /* 0x000000ff04047207 */ /* 0x000fc80004000000 */
[----:B------:R-:W-:Y:S02]  /*540d0*/  ISETP.NE.U32.AND P2, PT, R4, RZ, PT ;  /* 0x000000ff0400720c */ /* 0x000fe40003f45070 */
[----:B------:R-:W-:-:S04]  /*540e0*/  SEL R4, RZ, 0x4, !P1 ;  /* 0x00000004ff047807 */ /* 0x000fc80004800000 */
[----:B------:R-:W-:Y:S01]  /*540f0*/  SEL R4, R4, RZ, !P0 ;  /* 0x000000ff04047207 */ /* 0x000fe20004000000 */
[----:B------:R-:W-:-:S03]  /*54100*/  IMAD.MOV.U32 R5, RZ, RZ, R13 ;  /* 0x000000ffff057224 */ /* 0x000fc600078e000d */
[----:B------:R-:W-:Y:S02]  /*54110*/  ISETP.NE.U32.AND P1, PT, R4, RZ, PT ;  /* 0x000000ff0400720c */ /* 0x000fe40003f25070 */
[----:B------:R-:W-:-:S05]  /*54120*/  MOV R4, R14 ;  /* 0x0000000e00047202 */ /* 0x000fca0000000f00 */
[----:B------:R1:W-:Y:S02]  /*54130*/  LDGSTS.E [R2+0x8], desc[UR52][R4.64], P2 ;  /* 0x0000800004027fae */ /* 0x0003e40009121874 */
[----:B-1----:R-:W-:Y:S01]  /*54140*/  IMAD.MOV.U32 R4, RZ, RZ, R16 ;  /* 0x000000ffff047224 */ /* 0x002fe200078e0010 */
[----:B------:R-:W-:-:S05]  /*54150*/  MOV R5, R15 ;  /* 0x0000000f00057202 */ /* 0x000fca0000000f00 */
        /* <DEDUP_REMOVED lines=9> */
[----:B------:R-:W-:Y:S01]  /*541f0*/  ISETP.NE.U32.AND P1, PT, R4, RZ, PT ;  /* 0x000000ff0400720c */ /* 0x000fe20003f25070 */
[----:B------:R-:W-:-:S05]  /*54200*/  IMAD.MOV.U32 R4, RZ, RZ, R202 ;  /* 0x000000ffff047224 */ /* 0x000fca00078e00ca */
[----:B------:R1:W-:Y:S02]  /*54210*/  LDGSTS.E [R2+0x4000], desc[UR52][R4.64], P2 ;  /* 0x0400000004027fae */ /* 0x0003e40009121874 */
[----:B-1----:R-:W-:Y:S01]  /*54220*/  MOV R4, R204 ;  /* 0x000000cc00047202 */ /* 0x002fe20000000f00 */
        /* <DEDUP_REMOVED lines=9> */
[----:B------:R1:W-:Y:S01]  /*542c0*/  STL [R1+0x1294], R147 ;  /* 0x0012949301007387 */ /* 0x0003e20000100800 */
[----:B------:R-:W-:Y:S02]  /*542d0*/  MOV R5, R205 ;  /* 0x000000cd00057202 */ /* 0x000fe40000000f00 */
[----:B------:R-:W-:Y:S01]  /*542e0*/  ISETP.NE.U32.AND P1, PT, R4, RZ, PT ;  /* 0x000000ff0400720c */ /* 0x000fe20003f25070 */
[----:B------:R-:W-:-:S05]  /*542f0*/  IMAD.MOV.U32 R4, RZ, RZ, R206 ;  /* 0x000000ffff047224 */ /* 0x000fca00078e00ce */
[----:B------:R4:W-:Y:S04]  /*54300*/  LDGSTS.E [R2+0x4008], desc[UR52][R4.64], P2 ;  /* 0x0400800004027fae */ /* 0x0009e80009121874 */
[----:B-1----:R-:W2:Y:S04]  /*54310*/  LDL.LU R147, [R1+0x244] ;  /* 0x0002440001937983 */ /* 0x002ea80000300800 */
[----:B------:R1:W-:Y:S01]  /*54320*/  STL [R1+0x1290], R148 ;  /* 0x0012909401007387 */ /* 0x0003e20000100800 */
[----:B----4-:R-:W-:Y:S02]  /*54330*/  IMAD.MOV.U32 R4, RZ, RZ, R208 ;  /* 0x000000ffff047224 */ /* 0x010fe400078e00d0 */
[----:B------:R-:W-:Y:S01]  /*54340*/  IMAD.MOV.U32 R5, RZ, RZ, R207 ;  /* 0x000000ffff057224 */ /* 0x000fe200078e00cf */
[----:B-1----:R-:W4:Y:S04]  /*54350*/  LDL.LU R148, [R1+0x240] ;  /* 0x0002400001947983 */ /* 0x002f280000300800 */
[----:B------:R1:W-:Y:S04]  /*54360*/  STL [R1+0x128c], R149 ;  /* 0x00128c9501007387 */ /* 0x0003e80000100800 */
[----:B------:R1:W-:Y:S04]  /*54370*/  LDGSTS.E [R2+0x400c], desc[UR52][R4.64], P1 ;  /* 0x0400c00004027fae */ /* 0x0003e80008921874 */
[----:B-1----:R-:W3:Y:S04]  /*54380*/  LDL.LU R149, [R1+0x23c] ;  /* 0x00023c0001957983 */ /* 0x002ee80000300800 */
[----:B------:R1:W-:Y:S04]  /*54390*/  STL [R1+0x1288], R150 ;  /* 0x0012889601007387 */ /* 0x0003e80000100800 */
[----:B-1----:R-:W2:Y:S04]  /*543a0*/  LDL.LU R150, [R1+0x238] ;  /* 0x0002380001967983 */ /* 0x002ea80000300800 */
[----:B------:R1:W-:Y:S04]  /*543b0*/  STL [R1+0x1280], R151 ;  /* 0x0012809701007387 */ /* 0x0003e80000100800 */
[----:B-1----:R-:W4:Y:S04]  /*543c0*/  LDL.LU R151, [R1+0x234] ;  /* 0x0002340001977983 */ /* 0x002f280000300800 */
[----:B------:R-:W4:Y:S01]  /*543d0*/  LDL.LU R5, [R1+0x230] ;  /* 0x0002300001057983 */ /* 0x000f220000300800 */
[----:B------:R-:W-:-:S04]  /*543e0*/  ISETP.GT.AND P1, PT, R0, 0x40, PT ;  /* 0x000000400000780c */ /* 0x000fc80003f24270 */
[----:B------:R-:W-:Y:S02]  /*543f0*/  SEL R4, RZ, 0x4, !P1 ;  /* 0x00000004ff047807 */ /* 0x000fe40004800000 */
[----:B------:R-:W-:Y:S02]  /*54400*/  ISETP.GT.AND P1, PT, R0, 0x41, PT ;  /* 0x000000410000780c */ /* 0x000fe40003f24270 */
[----:B------:R-:W-:-:S04]  /*54410*/  SEL R4, R4, RZ, !P0 ;  /* 0x000000ff04047207 */ /* 0x000fc80004000000 */
[----:B------:R-:W-:Y:S02]  /*54420*/  ISETP.NE.U32.AND P2, PT, R4, RZ, PT ;  /* 0x000000ff0400720c */ /* 0x000fe40003f45070 */
[----:B------:R-:W-:-:S04]  /*54430*/  SEL R4, RZ, 0x4, !P1 ;  /* 0x00000004ff047807 */ /* 0x000fc80004800000 */
[----:B------:R-:W-:-:S04]  /*54440*/  SEL R4, R4, RZ, !P0 ;  /* 0x000000ff04047207 */ /* 0x000fc80004000000 */
[----:B------:R-:W-:Y:S02]  /*54450*/  ISETP.NE.U32.AND P1, PT, R4, RZ, PT ;  /* 0x000000ff0400720c */ /* 0x000fe40003f25070 */
[----:B---3--:R-:W-:-:S04]  /*54460*/  IADD3 R149, P4, R149, UR4, RZ ;  /* 0x0000000495957c10 */ /* 0x008fc8000ff9e0ff */
[----:B--2---:R-:W-:Y:S02]  /*54470*/  IADD3.X R150, R150, UR6, RZ, P4, !PT ;  /* 0x0000000696967c10 */ /* 0x004fe4000a7fe4ff */
[----:B----4-:R-:W-:-:S04]  /*54480*/  IADD3 R151, P3, R151, UR4, RZ ;  /* 0x0000000497977c10 */ /* 0x010fc8000ff7e0ff */
[----:B------:R-:W-:Y:S02]  /*54490*/  IADD3.X R5, R5, UR6, RZ, P3, !PT ;  /* 0x0000000605057c10 */ /* 0x000fe40009ffe4ff */
[----:B------:R-:W-:Y:S01]  /*544a0*/  MOV R4, R151 ;  /* 0x0000009700047202 */ /* 0x000fe20000000f00 */
[----:B------:R-:W-:Y:S04]  /*544b0*/  STL [R1+0x234], R151 ;  /* 0x0002349701007387 */ /* 0x000fe80000100800 */
[----:B------:R1:W-:Y:S04]  /*544c0*/  STL [R1+0x230], R5 ;  /* 0x0002300501007387 */ /* 0x0003e80000100800 */
[----:B------:R2:W-:Y:S02]  /*544d0*/  LDGSTS.E [R2+0x8000], desc[UR52][R4.64], P2 ;  /* 0x0800000004027fae */ /* 0x0005e40009121874 */
[----:B--2---:R-:W-:-:S02]  /*544e0*/  IMAD.MOV.U32 R4, RZ, RZ, R149 ;  /* 0x000000ffff047224 */ /* 0x004fc400078e0095 */
[----:B-1----:R-:W-:-:S05]  /*544f0*/  IMAD.MOV.U32 R5, RZ, RZ, R150 ;  /* 0x000000ffff057224 */ /* 0x002fca00078e0096 */
[----:B------:R1:W-:Y:S01]  /*54500*/  LDGSTS.E [R2+0x8004], desc[UR52][R4.64], P1 ;  /* 0x0800400004027fae */ /* 0x0003e20008921874 */
[----:B------:R-:W-:-:S04]  /*54510*/  ISETP.GT.AND P1, PT, R0, 0x42, PT ;  /* 0x000000420000780c */ /* 0x000fc80003f24270 */
[----:B-1----:R-:W-:Y:S02]  /*54520*/  SEL R4, RZ, 0x4, !P1 ;  /* 0x00000004ff047807 */ /* 0x002fe40004800000 */
[----:B------:R-:W-:Y:S02]  /*54530*/  ISETP.GT.AND P1, PT, R0, 0x43, PT ;  /* 0x000000430000780c */ /* 0x000fe40003f24270 */
[----:B------:R-:W-:Y:S02]  /*54540*/  SEL R4, R4, RZ, !P0 ;  /* 0x000000ff04047207 */ /* 0x000fe40004000000 */
[----:B------:R-:W-:Y:S02]  /*54550*/  IADD3 R147, P3, R147, UR4, RZ ;  /* 0x0000000493937c10 */ /* 0x000fe4000ff7e0ff */
[----:B------:R-:W-:Y:S02]  /*54560*/  ISETP.NE.U32.AND P2, PT, R4, RZ, PT ;  /* 0x000000ff0400720c */ /* 0x000fe40003f45070 */
[----:B------:R-:W-:-:S02]  /*54570*/  SEL R4, RZ, 0x4, !P1 ;  /* 0x00000004ff047807 */ /* 0x000fc40004800000 */
[----:B------:R-:W-:Y:S02]  /*54580*/  IADD3.X R148, R148, UR6, RZ, P3, !PT ;  /* 0x0000000694947c10 */ /* 0x000fe40009ffe4ff */
[----:B------:R-:W-:Y:S02]  /*54590*/  SEL R4, R4, RZ, !P0 ;  /* 0x000000ff04047207 */ /* 0x000fe40004000000 */
[----:B------:R-:W-:Y:S01]  /*545a0*/  IADD3 R3, P4, R3, UR4, RZ ;  /* 0x0000000403037c10 */ /* 0x000fe2000ff9e0ff */
[----:B------:R1:W-:Y:S01]  /*545b0*/  STL [R1+0x23c], R149 ;  /* 0x00023c9501007387 */ /* 0x0003e20000100800 */
[----:B------:R-:W-:Y:S01]  /*545c0*/  ISETP.NE.U32.AND P1, PT, R4, RZ, PT ;  /* 0x000000ff0400720c */ /* 0x000fe20003f25070 */
[----:B------:R-:W-:Y:S01]  /*545d0*/  IMAD.MOV.U32 R5, RZ, RZ, R148 ;  /* 0x000000ffff057224 */ /* 0x000fe200078e0094 */
[----:B------:R-:W-:Y:S01]  /*545e0*/  IADD3.X R8, R8, UR6, RZ, P4, !PT ;  /* 0x0000000608087c10 */ /* 0x000fe2000a7fe4ff */
[----:B------:R2:W-:Y:S01]  /*545f0*/  STL [R1+0x238], R150 ;  /* 0x0002389601007387 */ /* 0x0005e20000100800 */
[----:B------:R-:W-:-:S03]  /*54600*/  MOV R4, R147 ;  /* 0x0000009300047202 */ /* 0x000fc60000000f00 */
[----:B------:R-:W-:Y:S04]  /*54610*/  STL [R1+0x244], R147 ;  /* 0x0002449301007387 */ /* 0x000fe80000100800 */
[----:B------:R3:W-:Y:S04]  /*54620*/  STL [R1+0x240], R148 ;  /* 0x0002409401007387 */ /* 0x0007e80000100800 */
[----:B------:R-:W-:Y:S04]  /*54630*/  STL [R1+0x24c], R3 ;  /* 0x00024c0301007387 */ /* 0x000fe80000100800 */
[----:B------:R-:W4:Y:S04]  /*54640*/  LDL.LU R151, [R1+0x334] ;  /* 0x0003340001977983 */ /* 0x000f280000300800 */
[----:B------:R3:W-:Y:S04]  /*54650*/  STL [R1+0x248], R8 ;  /* 0x0002480801007387 */ /* 0x0007e80000100800 */
[----:B------:R3:W-:Y:S04]  /*54660*/  LDGSTS.E [R2+0x8008], desc[UR52][R4.64], P2 ;  /* 0x0800800004027fae */ /* 0x0007e80009121874 */
[----:B-1----:R-:W4:Y:S04]  /*54670*/  LDL.LU R149, [R1+0x33c] ;  /* 0x00033c0001957983 */ /* 0x002f280000300800 */
[----:B--2---:R-:W2:Y:S01]  /*54680*/  LDL.LU R150, [R1+0x338] ;  /* 0x0003380001967983 */ /* 0x004ea20000300800 */
[----:B---3--:R-:W-:Y:S01]  /*54690*/  IMAD.MOV.U32 R4, RZ, RZ, R3 ;  /* 0x000000ffff047224 */ /* 0x008fe200078e0003 */
[----:B------:R-:W-:-:S02]  /*546a0*/  MOV R5, R8 ;  /* 0x0000000800057202 */ /* 0x000fc40000000f00 */
[----:B------:R-:W3:Y:S04]  /*546b0*/  LDL.LU R148, [R1+0x340] ;  /* 0x0003400001947983 */ /* 0x000ee80000300800 */
[----:B------:R-:W3:Y:S04]  /*546c0*/  LDL.LU R147, [R1+0x344] ;  /* 0x0003440001937983 */ /* 0x000ee80000300800 */
[----:B------:R-:W3:Y:S04]  /*546d0*/  LDL.LU R8, [R1+0x348] ;  /* 0x0003480001087983 */ /* 0x000ee80000300800 */
[----:B------:R-:W3:Y:S04]  /*546e0*/  LDL.LU R3, [R1+0x34c] ;  /* 0x00034c0001037983 */ /* 0x000ee80000300800 */
[----:B------:R1:W-:Y:S04]  /*546f0*/  LDGSTS.E [R2+0x800c], desc[UR52][R4.64], P1 ;  /* 0x0800c00004027fae */ /* 0x0003e80008921874 */
[----:B------:R-:W3:Y:S01]  /*54700*/  LDL.LU R5, [R1+0x330] ;  /* 0x0003300001057983 */ /* 0x000ee20000300800 */
[----:B------:R-:W-:-:S04]  /*54710*/  ISETP.GT.AND P1, PT, R0, 0x60, PT ;  /* 0x000000600000780c */ /* 0x000fc80003f24270 */
[----:B-1----:R-:W-:Y:S02]  /*54720*/  SEL R4, RZ, 0x4, !P1 ;  /* 0x00000004ff047807 */ /* 0x002fe40004800000 */
[----:B------:R-:W-:Y:S02]  /*54730*/  ISETP.GT.AND P1, PT, R0, 0x61, PT ;  /* 0x000000610000780c */ /* 0x000fe40003f24270 */
[----:B------:R-:W-:-:S04]  /*54740*/  SEL R4, R4, RZ, !P0 ;  /* 0x000000ff04047207 */ /* 0x000fc80004000000 */
[----:B------:R-:W-:Y:S02]  /*54750*/  ISETP.NE.U32.AND P2, PT, R4, RZ, PT ;  /* 0x000000ff0400720c */ /* 0x000fe40003f45070 */
[----:B------:R-:W-:-:S04]  /*54760*/  SEL R4, RZ, 0x4, !P1 ;  /* 0x00000004ff047807 */ /* 0x000fc80004800000 */
[----:B------:R-:W-:-:S04]  /*54770*/  SEL R4, R4, RZ, !P0 ;  /* 0x000000ff04047207 */ /* 0x000fc80004000000 */
[----:B------:R-:W-:Y:S02]  /*54780*/  ISETP.NE.U32.AND P1, PT, R4, RZ, PT ;  /* 0x000000ff0400720c */ /* 0x000fe40003f25070 */
[----:B----4-:R-:W-:-:S05]  /*54790*/  IADD3 R151, P3, R151, UR4, RZ ;  /* 0x0000000497977c10 */ /* 0x010fca000ff7e0ff */
[----:B------:R-:W-:Y:S01]  /*547a0*/  IMAD.MOV.U32 R4, RZ, RZ, R151 ;  /* 0x000000ffff047224 */ /* 0x000fe200078e0097 */
[----:B------:R-:W-:Y:S01]  /*547b0*/  STL [R1+0x334], R151 ;  /* 0x0003349701007387 */ /* 0x000fe20000100800 */
[----:B------:R-:W-:-:S04]  /*547c0*/  IADD3 R149, P4, R149, UR4, RZ ;  /* 0x0000000495957c10 */ /* 0x000fc8000ff9e0ff */
[----:B--2---:R-:W-:Y:S02]  /*547d0*/  IADD3.X R150, R150, UR6, RZ, P4, !PT ;  /* 0x0000000696967c10 */ /* 0x004fe4000a7fe4ff */
[----:B---3--:R-:W-:-:S05]  /*547e0*/  IADD3.X R5, R5, UR6, RZ, P3, !PT ;  /* 0x0000000605057c10 */ /* 0x008fca0009ffe4ff */
[----:B------:R1:W-:Y:S04]  /*547f0*/  STL [R1+0x330], R5 ;  /* 0x0003300501007387 */ /* 0x0003e80000100800 */
[----:B------:R2:W-:Y:S02]  /*54800*/  LDGSTS.E [R2+0xc000], desc[UR52][R4.64], P2 ;  /* 0x0c00000004027fae */ /* 0x0005e40009121874 */
[----:B--2---:R-:W-:Y:S01]  /*54810*/  IMAD.MOV.U32 R4, RZ, RZ, R149 ;  /* 0x000000ffff047224 */ /* 0x004fe200078e0095 */
[----:B-1----:R-:W-:-:S05]  /*54820*/  MOV R5, R150 ;  /* 0x0000009600057202 */ /* 0x002fca0000000f00 */
        /* <DEDUP_REMOVED lines=10> */
[----:B------:R-:W-:Y:S02]  /*548d0*/  IADD3 R3, P4, R3, UR4, RZ ;  /* 0x0000000403037c10 */ /* 0x000fe4000ff9e0ff */
[----:B------:R-:W-:Y:S01]  /*548e0*/  ISETP.NE.U32.AND P1, PT, R4, RZ, PT ;  /* 0x000000ff0400720c */ /* 0x000fe20003f25070 */
[----:B------:R-:W-:Y:S01]  /*548f0*/  IMAD.MOV.U32 R4, RZ, RZ, R147 ;  /* 0x000000ffff047224 */ /* 0x000fe200078e0093 */
[----:B------:R-:W-:Y:S01]  /*54900*/  IADD3.X R8, R8, UR6, RZ, P4, !PT ;  /* 0x0000000608087c10 */ /* 0x000fe2000a7fe4ff */
[----:B------:R-:W-:-:S05]  /*54910*/  IMAD.MOV.U32 R5, RZ, RZ, R148 ;  /* 0x000000ffff057224 */ /* 0x000fca00078e0094 */
[----:B------:R1:W-:Y:S01]  /*54920*/  LDGSTS.E [R2+0xc008], desc[UR52][R4.64], P2 ;  /* 0x0c00800004027fae */ /* 0x0003e20009121874 */
[----:B------:R-:W-:Y:S02]  /*54930*/  ISETP.GT.AND P2, PT, R0, 0x5, PT ;  /* 0x000000050000780c */ /* 0x000fe40003f44270 */
[----:B-1----:R-:W-:Y:S01]  /*54940*/  MOV R4, R3 ;  /* 0x0000000300047202 */ /* 0x002fe20000000f00 */
[----:B------:R-:W-:-:S05]  /*54950*/  IMAD.MOV.U32 R5, RZ, RZ, R8 ;  /* 0x000000ffff057224 */ /* 0x000fca00078e0008 */
[----:B------:R1:W-:Y:S01]  /*54960*/  LDGSTS.E [R2+0xc00c], desc[UR52][R4.64], P1 ;  /* 0x0c00c00004027fae */ /* 0x0003e20008921874 */
[----:B------:R-:W-:Y:S02]  /*54970*/  ISETP.GT.AND P1, PT, R0, 0x4, PT ;  /* 0x000000040000780c */ /* 0x000fe40003f24270 */
[----:B------:R-:W-:Y:S02]  /*54980*/  IADD3 R18, P3, R18, UR4, RZ ;  /* 0x0000000412127c10 */ /* 0x000fe4000ff7e0ff */
[----:B-1----:R-:W-:Y:S02]  /*54990*/  SEL R4, RZ, 0x4, !P1 ;  /* 0x00000004ff047807 */ /* 0x002fe40004800000 */
[----:B------:R-:W-:Y:S02]  /*549a0*/  SEL R2, RZ, 0x4, !P2 ;  /* 0x00000004ff027807 */ /* 0x000fe40005000000 */
[----:B------:R-:W-:Y:S02]  /*549b0*/  SEL R4, R4, RZ, !P0 ;  /* 0x000000ff04047207 */ /* 0x000fe40004000000 */
[----:B------:R-:W-:-:S02]  /*549c0*/  SEL R2, R2, RZ, !P0 ;  /* 0x000000ff02027207 */ /* 0x000fc40004000000 */
[----:B------:R-:W-:Y:S02]  /*549d0*/  ISETP.NE.U32.AND P1, PT, R4, RZ, PT ;  /* 0x000000ff0400720c */ /* 0x000fe40003f25070 */
[----:B------:R-:W-:Y:S01]  /*549e0*/  ISETP.NE.U32.AND P2, PT, R2, RZ, PT ;  /* 0x000000ff0200720c */ /* 0x000fe20003f45070 */
[----:B------:R-:W-:Y:S01]  /*549f0*/  IMAD.U32 R2, RZ, RZ, UR12 ;  /* 0x0000000cff027e24 */ /* 0x000fe2000f8e00ff */
[----:B------:R-:W-:Y:S02]  /*54a00*/  LOP3.LUT R4, R7, 0x10, RZ, 0x3c, !PT ;  /* 0x0000001007047812 */ /* 0x000fe400078e3cff */
[----:B------:R-:W-:Y:S02]  /*54a10*/  IADD3.X R17, R17, UR6, RZ, P3, !PT ;  /* 0x0000000611117c10 */ /* 0x000fe40009ffe4ff */
[----:B------:R-:W-:Y:S02]  /*54a20*/  IADD3 R20, P4, R20, UR4, RZ ;  /* 0x0000000414147c10 */ /* 0x000fe4000ff9e0ff */
[----:B------:R-:W-:Y:S01]  /*54a30*/  IADD3 R2, R4, 0x100000, R2 ;  /* 0x0010000004027810 */ /* 0x000fe20007ffe002 */
[----:B------:R-:W-:Y:S01]  /*54a40*/  IMAD.MOV.U32 R5, RZ, RZ, R17 ;  /* 0x000000ffff057224 */ /* 0x000fe200078e0011 */
[----:B------:R-:W-:-:S02]  /*54a50*/  MOV R4, R18 ;  /* 0x0000001200047202 */ /* 0x000fc40000000f00 */
[----:B------:R-:W-:-:S03]  /*54a60*/  IADD3.X R19, R19, UR6, RZ, P4, !PT ;  /* 0x0000000613137c10 */ /* 0x000fc6000a7fe4ff */
[----:B------:R1:W-:Y:S01]  /*54a70*/  LDGSTS.E [R2], desc[UR52][R4.64], P1 ;  /* 0x0000000004027fae */ /* 0x0003e20008921874 */
[----:B------:R-:W-:Y:S01]  /*54a80*/  ISETP.GT.AND P1, PT, R0, 0x6, PT ;  /* 0x000000060000780c */ /* 0x000fe20003f24270 */
[----:B-1----:R-:W-:Y:S01]  /*54a90*/  IMAD.MOV.U32 R4, RZ, RZ, R20 ;  /* 0x000000ffff047224 */ /* 0x002fe200078e0014 */
[----:B------:R-:W-:-:S05]  /*54aa0*/  MOV R5, R19 ;  /* 0x0000001300057202 */ /* 0x000fca0000000f00 */
[----:B------:R1:W-:Y:S01]  /*54ab0*/  LDGSTS.E [R2+0x4], desc[UR52][R4.64], P2 ;  /* 0x0000400004027fae */ /* 0x0003e20009121874 */
[----:B------:R-:W-:Y:S02]  /*54ac0*/  IADD3 R22, P3, R22, UR4, RZ ;  /* 0x0000000416167c10 */ /* 0x000fe4000ff7e0ff */
[----:B-1----:R-:W-:Y:S02]  /*54ad0*/  SEL R4, RZ, 0x4, !P1 ;  /* 0x00000004ff047807 */ /* 0x002fe40004800000 */
[----:B------:R-:W-:Y:S02]  /*54ae0*/  ISETP.GT.AND P1, PT, R0, 0x7, PT ;  /* 0x000000070000780c */ /* 0x000fe40003f24270 */
[----:B------:R-:W-:-:S04]  /*54af0*/  SEL R4, R4, RZ, !P0 ;  /* 0x000000ff04047207 */ /* 0x000fc80004000000 */
[----:B------:R-:W-:Y:S02]  /*54b00*/  ISETP.NE.U32.AND P2, PT, R4, RZ, PT ;  /* 0x000000ff0400720c */ /* 0x000fe40003f45070 */
[----:B------:R-:W-:Y:S02]  /*54b10*/  SEL R4, RZ, 0x4, !P1 ;  /* 0x00000004ff047807 */ /* 0x000fe40004800000 */
[----:B------:R-:W-:Y:S02]  /*54b20*/  IADD3.X R21, R21, UR6, RZ, P3, !PT ;  /* 0x0000000615157c10 */ /* 0x000fe40009ffe4ff */
[----:B------:R-:W-:Y:S02]  /*54b30*/  SEL R4, R4, RZ, !P0 ;  /* 0x000000ff04047207 */ /* 0x000fe40004000000 */
[----:B------:R-:W-:Y:S02]  /*54b40*/  IADD3 R152, P4, R152, UR4, RZ ;  /* 0x0000000498987c10 */ /* 0x000fe4000ff9e0ff */
[----:B------:R-:W-:Y:S01]  /*54b50*/  ISETP.NE.U32.AND P1, PT, R4, RZ, PT ;  /* 0x000000ff0400720c */ /* 0x000fe20003f25070 */
[----:B------:R-:W-:Y:S01]  /*54b60*/  IMAD.MOV.U32 R4, RZ, RZ, R22 ;  /* 0x000000ffff047224 */ /* 0x000fe200078e0016 */
[----:B------:R-:W-:Y:S01]  /*54b70*/  IADD3.X R23, R23, UR6, RZ, P4, !PT ;  /* 0x0000000617177c10 */ /* 0x000fe2000a7fe4ff */
        /* <DEDUP_REMOVED lines=10> */
[----:B------:R-:W-:Y:S02]  /*54c20*/  SEL R4, RZ, 0x4, !P1 ;  /* 0x00000004ff047807 */ /* 0x000fe40004800000 */
[----:B------:R-:W-:Y:S02]  /*54c30*/  IADD3 R210, P3, R210, UR4, RZ ;  /* 0x00000004d2d27c10 */ /* 0x000fe4000ff7e0ff */
[----:B------:R-:W-:Y:S02]  /*54c40*/  SEL R4, R4, RZ, !P0 ;  /* 0x000000ff04047207 */ /* 0x000fe40004000000 */
[----:B------:R-:W-:Y:S02]  /*54c50*/  IADD3.X R209, R209, UR6, RZ, P3, !PT ;  /* 0x00000006d1d17c10 */ /* 0x000fe40009ffe4ff */
[----:B------:R-:W-:-:S02]  /*54c60*/  IADD3 R212, P4, R212, UR4, RZ ;  /* 0x00000004d4d47c10 */ /* 0x000fc4000ff9e0ff */
[----:B------:R-:W-:Y:S01]  /*54c70*/  ISETP.NE.U32.AND P1, PT, R4, RZ, PT ;  /* 0x000000ff0400720c */ /* 0x000fe20003f25070 */
[----:B------:R-:W-:Y:S01]  /*54c80*/  IMAD.MOV.U32 R4, RZ, RZ, R210 ;  /* 0x000000ffff047224 */ /* 0x000fe200078e00d2 */
[----:B------:R-:W-:Y:S02]  /*54c90*/  MOV R5, R209 ;  /* 0x000000d100057202 */ /* 0x000fe40000000f00 */
[----:B------:R-:W-:-:S03]  /*54ca0*/  IADD3.X R211, R211, UR6, RZ, P4, !PT ;  /* 0x00000006d3d37c10 */ /* 0x000fc6000a7fe4ff */
[----:B------:R1:W-:Y:S02]  /*54cb0*/  LDGSTS.E [R2+0x4000], desc[UR52][R4.64], P2 ;  /* 0x0400000004027fae */ /* 0x0003e40009121874 */
[----:B-1----:R-:W-:Y:S02]  /*54cc0*/  IMAD.MOV.U32 R4, RZ, RZ, R212 ;  /* 0x000000ffff047224 */ /* 0x002fe400078e00d4 */
[----:B------:R-:W-:-:S05]  /*54cd0*/  IMAD.MOV.U32 R5, RZ, RZ, R211 ;  /* 0x000000ffff057224 */ /* 0x000fca00078e00d3 */
        /* <DEDUP_REMOVED lines=9> */
[----:B------:R-:W-:Y:S01]  /*54d70*/  SEL R4, R4, RZ, !P0 ;  /* 0x000000ff04047207 */ /* 0x000fe20004000000 */
[----:B------:R-:W-:Y:S01]  /*54d80*/  STL [R1+0x33c], R149 ;  /* 0x00033c9501007387 */ /* 0x000fe20000100800 */
[----:B------:R-:W-:Y:S02]  /*54d90*/  IADD3 R216, P4, R216, UR4, RZ ;  /* 0x00000004d8d87c10 */ /* 0x000fe4000ff9e0ff */
[----:B------:R-:W-:Y:S01]  /*54da0*/  ISETP.NE.U32.AND P1, PT, R4, RZ, PT ;  /* 0x000000ff0400720c */ /* 0x000fe20003f25070 */
[----:B------:R1:W-:Y:S01]  /*54db0*/  STL [R1+0x338], R150 ;  /* 0x0003389601007387 */ /* 0x0003e20000100800 */
[----:B------:R-:W-:Y:S01]  /*54dc0*/  MOV R4, R214 ;  /* 0x000000d600047202 */ /* 0x000fe20000000f00 */
[----:B------:R-:W-:Y:S01]  /*54dd0*/  IMAD.MOV.U32 R5, RZ, RZ, R213 ;  /* 0x000000ffff057224 */ /* 0x000fe200078e00d5 */
[----:B------:R-:W-:Y:S01]  /*54de0*/  IADD3.X R215, R215, UR6, RZ, P4, !PT ;  /* 0x00000006d7d77c10 */ /* 0x000fe2000a7fe4ff */
[----:B------:R-:W-:Y:S04]  /*54df0*/  STL [R1+0x344], R147 ;  /* 0x0003449301007387 */ /* 0x000fe80000100800 */
[----:B------:R2:W-:Y:S04]  /*54e00*/  STL [R1+0x340], R148 ;  /* 0x0003409401007387 */ /* 0x0005e80000100800 */
[----:B------:R-:W-:Y:S04]  /*54e10*/  STL [R1+0x34c], R3 ;  /* 0x00034c0301007387 */ /* 0x000fe80000100800 */
[----:B------:R3:W-:Y:S04]  /*54e20*/  STL [R1+0x348], R8 ;  /* 0x0003480801007387 */ /* 0x0007e80000100800 */
[----:B------:R-:W4:Y:S04]  /*54e30*/  LDL.LU R151, [R1+0x254] ;  /* 0x0002540001977983 */ /* 0x000f280000300800 */
[----:B------:R2:W-:Y:S04]  /*54e40*/  LDGSTS.E [R2+0x4008], desc[UR52][R4.64], P2 ;  /* 0x0400800004027fae */ /* 0x0005e80009121874 */
[----:B-1----:R-:W4:Y:S04]  /*54e50*/  LDL.LU R150, [R1+0x258] ;  /* 0x0002580001967983 */ /* 0x002f280000300800 */
[----:B------:R-:W4:Y:S01]  /*54e60*/  LDL.LU R149, [R1+0x25c] ;  /* 0x00025c0001957983 */ /* 0x000f220000300800 */
[----:B--2---:R-:W-:Y:S01]  /*54e70*/  IMAD.MOV.U32 R4, RZ, RZ, R216 ;  /* 0x000000ffff047224 */ /* 0x004fe200078e00d8 */
[----:B------:R-:W-:-:S02]  /*54e80*/  MOV R5, R215 ;  /* 0x000000d700057202 */ /* 0x000fc40000000f00 */
[----:B------:R-:W2:Y:S04]  /*54e90*/  LDL.LU R148, [R1+0x260] ;  /* 0x0002600001947983 */ /* 0x000ea80000300800 */
[----:B------:R-:W2:Y:S04]  /*54ea0*/  LDL.LU R147, [R1+0x264] ;  /* 0x0002640001937983 */ /* 0x000ea80000300800 */
[----:B---3--:R-:W3:Y:S04]  /*54eb0*/  LDL.LU R8, [R1+0x268] ;  /* 0x0002680001087983 */ /* 0x008ee80000300800 */
[----:B------:R-:W3:Y:S04]  /*54ec0*/  LDL.LU R3, [R1+0x26c] ;  /* 0x00026c0001037983 */ /* 0x000ee80000300800 */
[----:B------:R1:W-:Y:S04]  /*54ed0*/  LDGSTS.E [R2+0x400c], desc[UR52][R4.64], P1 ;  /* 0x0400c00004027fae */ /* 0x0003e80008921874 */
[----:B------:R-:W2:Y:S01]  /*54ee0*/  LDL.LU R5, [R1+0x250] ;  /* 0x0002500001057983 */ /* 0x000ea20000300800 */
        /* <DEDUP_REMOVED lines=12> */
[----:B------:R-:W-:Y:S02]  /*54fb0*/  IADD3.X R150, R150, UR6, RZ, P4, !PT ;  /* 0x0000000696967c10 */ /* 0x000fe4000a7fe4ff */
[----:B--2---:R-:W-:-:S05]  /*54fc0*/  IADD3.X R5, R5, UR6, RZ, P3, !PT ;  /* 0x0000000605057c10 */ /* 0x004fca0009ffe4ff */
        /* <DEDUP_REMOVED lines=14> */
[----:B---3--:R-:W-:Y:S01]  /*550b0*/  IADD3 R3, P4, R3, UR4, RZ ;  /* 0x0000000403037c10 */ /* 0x008fe2000ff9e0ff */
[----:B------:R1:W-:Y:S01]  /*550c0*/  STL [R1+0x25c], R149 ;  /* 0x00025c9501007387 */ /* 0x0003e20000100800 */
[----:B------:R-:W-:Y:S01]  /*550d0*/  ISETP.NE.U32.AND P1, PT, R4, RZ, PT ;  /* 0x000000ff0400720c */ /* 0x000fe20003f25070 */
[----:B------:R-:W-:Y:S01]  /*550e0*/  IMAD.MOV.U32 R4, RZ, RZ, R147 ;  /* 0x000000ffff047224 */ /* 0x000fe200078e0093 */
[----:B------:R-:W-:Y:S01]  /*550f0*/  IADD3.X R8, R8, UR6, RZ, P4, !PT ;  /* 0x0000000608087c10 */ /* 0x000fe2000a7fe4ff */
[----:B------:R2:W-:Y:S01]  /*55100*/  STL [R1+0x258], R150 ;  /* 0x0002589601007387 */ /* 0x0005e20000100800 */
[----:B------:R-:W-:-:S03]  /*55110*/  IMAD.MOV.U32 R5, RZ, RZ, R148 ;  /* 0x000000ffff057224 */ /* 0x000fc600078e0094 */
        /* <DEDUP_REMOVED lines=8> */
[----:B---3--:R-:W-:Y:S01]  /*551a0*/  MOV R4, R3 ;  /* 0x0000000300047202 */ /* 0x008fe20000000f00 */
[----:B------:R-:W-:-:S02]  /*551b0*/  IMAD.MOV.U32 R5, RZ, RZ, R8 ;  /* 0x000000ffff057224 */ /* 0x000fc400078e0008 */
        /* <DEDUP_REMOVED lines=16> */
[----:B------:R-:W-:Y:S01]  /*552c0*/  IADD3 R149, P4, R149, UR4, RZ ;  /* 0x0000000495957c10 */ /* 0x000fe2000ff9e0ff */
[----:B------:R-:W-:Y:S03]  /*552d0*/  STL [R1+0x354], R151 ;  /* 0x0003549701007387 */ /* 0x000fe60000100800 */
[----:B--2---:R-:W-:Y:S02]  /*552e0*/  IADD3.X R150, R150, UR6, RZ, P4, !PT ;  /* 0x0000000696967c10 */ /* 0x004fe4000a7fe4ff */
[----:B---3--:R-:W-:-:S05]  /*552f0*/  IADD3.X R5, R5, UR6, RZ, P3, !PT ;  /* 0x0000000605057c10 */ /* 0x008fca0009ffe4ff */
[----:B------:R1:W-:Y:S04]  /*55300*/  STL [R1+0x350], R5 ;  /* 0x0003500501007387 */ /* 0x0003e80000100800 */
[----:B------:R2:W-:Y:S02]  /*55310*/  LDGSTS.E [R2+0xc000], desc[UR52][R4.64], P2 ;  /* 0x0c00000004027fae */ /* 0x0005e40009121874 */
[----:B--2---:R-:W-:Y:S01]  /*55320*/  MOV R4, R149 ;  /* 0x0000009500047202 */ /* 0x004fe20000000f00 */
[----:B-1----:R-:W-:-:S05]  /*55330*/  IMAD.MOV.U32 R5, RZ, RZ, R150 ;  /* 0x000000ffff057224 */ /* 0x002fca00078e0096 */
        /* <DEDUP_REMOVED lines=15> */
[----:B------:R1:W-:Y:S01]  /*55430*/  LDGSTS.E [R2+0xc008], desc[UR52][R4.64], P2 ;  /* 0x0c00800004027fae */ /* 0x0003e20009121874 */
[----:B------:R-:W-:Y:S01]  /*55440*/  ISETP.GT.AND P2, PT, R0, 0x9, PT ;  /* 0x000000090000780c */ /* 0x000fe20003f44270 */
[----:B-1----:R-:W-:Y:S02]  /*55450*/  IMAD.MOV.U32 R4, RZ, RZ, R3 ;  /* 0x000000ffff047224 */ /* 0x002fe400078e0003 */
        /* <DEDUP_REMOVED lines=9> */
[----:B------:R-:W-:Y:S02]  /*554f0*/  ISETP.NE.U32.AND P2, PT, R2, RZ, PT ;  /* 0x000000ff0200720c */ /* 0x000fe40003f45070 */
[----:B------:R-:W-:Y:S02]  /*55500*/  LOP3.LUT R4, R7, 0x20, RZ, 0x3c, !PT ;  /* 0x0000002007047812 */ /* 0x000fe400078e3cff */
[----:B------:R-:W-:Y:S02]  /*55510*/  MOV R2, UR12 ;  /* 0x0000000c00027c02 */ /* 0x000fe40008000f00 */
[----:B------:R-:W-:Y:S02]  /*55520*/  IADD3.X R153, R153, UR6, RZ, P3, !PT ;  /* 0x0000000699997c10 */ /* 0x000fe40009ffe4ff */
[----:B------:R-:W-:-:S02]  /*55530*/  IADD3 R156, P4, R156, UR4, RZ ;  /* 0x000000049c9c7c10 */ /* 0x000fc4000ff9e0ff */
[----:B------:R-:W-:Y:S01]  /*55540*/  IADD3 R2, R4, 0x100000, R2 ;  /* 0x0010000004027810 */ /* 0x000fe20007ffe002 */
[----:B------:R-:W-:Y:S01]  /*55550*/  IMAD.MOV.U32 R4, RZ, RZ, R154 ;  /* 0x000000ffff047224 */ /* 0x000fe200078e009a */
[----:B------:R-:W-:Y:S01]  /*55560*/  IADD3.X R155, R155, UR6, RZ, P4, !PT ;  /* 0x000000069b9b7c10 */ /* 0x000fe2000a7fe4ff */
[----:B------:R-:W-:-:S05]  /*55570*/  IMAD.MOV.U32 R5, RZ, RZ, R153 ;  /* 0x000000ffff057224 */ /* 0x000fca00078e0099 */
[----:B------:R1:W-:Y:S01]  /*55580*/  LDGSTS.E [R2], desc[UR52][R4.64], P1 ;  /* 0x0000000004027fae */ /* 0x0003e20008921874 */
[----:B------:R-:W-:Y:S02]  /*55590*/  ISETP.GT.AND P1, PT, R0, 0xa, PT ;  /* 0x0000000a0000780c */ /* 0x000fe40003f24270 */
[----:B-1----:R-:W-:Y:S01]  /*555a0*/  MOV R4, R156 ;  /* 0x0000009c00047202 */ /* 0x002fe20000000f00 */
[----:B------:R-:W-:-:S05]  /*555b0*/  IMAD.MOV.U32 R5, RZ, RZ, R155 ;  /* 0x000000ffff057224 */ /* 0x000fca00078e009b */
        /* <DEDUP_REMOVED lines=12> */
[----:B------:R-:W-:-:S02]  /*55680*/  MOV R5, R157 ;  /* 0x0000009d00057202 */ /* 0x000fc40000000f00 */
        /* <DEDUP_REMOVED lines=17> */
[----:B------:R-:W-:Y:S02]  /*557a0*/  MOV R4, R218 ;  /* 0x000000da00047202 */ /* 0x000fe40000000f00 */
[----:B------:R-:W-:-:S03]  /*557b0*/  IADD3.X R219, R219, UR6, RZ, P4, !PT ;  /* 0x00000006dbdb7c10 */ /* 0x000fc6000a7fe4ff */
[----:B------:R1:W-:Y:S02]  /*557c0*/  LDGSTS.E [R2+0x4000], desc[UR52][R4.64], P2 ;  /* 0x0400000004027fae */ /* 0x0003e40009121874 */
[----:B-1----:R-:W-:Y:S01]  /*557d0*/  IMAD.MOV.U32 R4, RZ, RZ, R220 ;  /* 0x000000ffff047224 */ /* 0x002fe200078e00dc */
[----:B------:R-:W-:-:S05]  /*557e0*/  MOV R5, R219 ;  /* 0x000000db00057202 */ /* 0x000fca0000000f00 */
        /* <DEDUP_REMOVED lines=11> */
[----:B------:R-:W-:Y:S01]  /*558a0*/  STL [R1+0x35c], R149 ;  /* 0x00035c9501007387 */ /* 0x000fe20000100800 */
        /* <DEDUP_REMOVED lines=13> */
[----:B--2---:R-:W-:Y:S01]  /*55980*/  MOV R4, R224 ;  /* 0x000000e000047202 */ /* 0x004fe20000000f00 */
[----:B------:R-:W-:-:S02]  /*55990*/  IMAD.MOV.U32 R5, RZ, RZ, R223 ;  /* 0x000000ffff057224 */ /* 0x000fc400078e00df */
        /* <DEDUP_REMOVED lines=18> */
[----:B------:R-:W-:Y:S02]  /*55ac0*/  IADD3.X R150, R150, UR6, RZ, P4, !PT ;  /* 0x0000000696967c10 */ /* 0x000fe4000a7fe4ff */
[----:B--2---:R-:W-:-:S05]  /*55ad0*/  IADD3.X R5, R5, UR6, RZ, P3, !PT ;  /* 0x0000000605057c10 */ /* 0x004fca0009ffe4ff */
        /* <DEDUP_REMOVED lines=13> */
[----:B---3--:R-:W-:Y:S02]  /*55bb0*/  IADD3 R3, P4, R3, UR4, RZ ;  /* 0x0000000403037c10 */ /* 0x008fe4000ff9e0ff */
[----:B------:R-:W-:Y:S01]  /*55bc0*/  IADD3.X R148, R148, UR6, RZ, P3, !PT ;  /* 0x0000000694947c10 */ /* 0x000fe20009ffe4ff */
        /* <DEDUP_REMOVED lines=14> */
[----:B---3--:R-:W-:-:S03]  /*55cb0*/  IMAD.MOV.U32 R4, RZ, RZ, R3 ;  /* 0x000000ffff047224 */ /* 0x008fc600078e0003 */
[----:B------:R-:W3:Y:S01]  /*55cc0*/  LDL.LU R148, [R1+0x380] ;  /* 0x0003800001947983 */ /* 0x000ee20000300800 */
[----:B------:R-:W-:-:S03]  /*55cd0*/  IMAD.MOV.U32 R5, RZ, RZ, R8 ;  /* 0x000000ffff057224 */ /* 0x000fc600078e0008 */
        /* <DEDUP_REMOVED lines=13> */
[----:B----4-:R-:W-:-:S04]  /*55db0*/  IADD3 R151, P3, R151, UR4, RZ ;  /* 0x0000000497977c10 */ /* 0x010fc8000ff7e0ff */
[----:B------:R-:W-:Y:S01]  /*55dc0*/  MOV R4, R151 ;  /* 0x0000009700047202 */ /* 0x000fe20000000f00 */
[----:B------:R-:W-:Y:S01]  /*55dd0*/  STL [R1+0x374], R151 ;  /* 0x0003749701007387 */ /* 0x000fe20000100800 */
[----:B------:R-:W-:-:S04]  /*55de0*/  IADD3 R149, P4, R149, UR4, RZ ;  /* 0x0000000495957c10 */ /* 0x000fc8000ff9e0ff */
[----:B--2---:R-:W-:Y:S02]  /*55df0*/  IADD3.X R150, R150, UR6, RZ, P4, !PT ;  /* 0x0000000696967c10 */ /* 0x004fe4000a7fe4ff */
[----:B---3--:R-:W-:-:S05]  /*55e00*/  IADD3.X R5, R5, UR6, RZ, P3, !PT ;  /* 0x0000000605057c10 */ /* 0x008fca0009ffe4ff */
[----:B------:R1:W-:Y:S04]  /*55e10*/  STL [R1+0x370], R5 ;  /* 0x0003700501007387 */ /* 0x0003e80000100800 */
[----:B------:R2:W-:Y:S02]  /*55e20*/  LDGSTS.E [R2+0xc000], desc[UR52][R4.64], P2 ;  /* 0x0c00000004027fae */ /* 0x0005e40009121874 */
[----:B--2---:R-:W-:Y:S02]  /*55e30*/  IMAD.MOV.U32 R4, RZ, RZ, R149 ;  /* 0x000000ffff047224 */ /* 0x004fe400078e0095 */
        /* <DEDUP_REMOVED lines=16> */
[----:B------:R1:W-:Y:S01]  /*55f40*/  LDGSTS.E [R2+0xc008], desc[UR52][R4.64], P2 ;  /* 0x0c00800004027fae */ /* 0x0003e20009121874 */
[----:B------:R-:W-:Y:S01]  /*55f50*/  ISETP.GT.AND P2, PT, R0, 0xd, PT ;  /* 0x0000000d0000780c */ /* 0x000fe20003f44270 */
[----:B-1----:R-:W-:Y:S01]  /*55f60*/  IMAD.MOV.U32 R4, RZ, RZ, R3 ;  /* 0x000000ffff047224 */ /* 0x002fe200078e0003 */
[----:B------:R-:W-:-:S05]  /*55f70*/  MOV R5, R8 ;  /* 0x0000000800057202 */ /* 0x000fca0000000f00 */
        /* <DEDUP_REMOVED lines=19> */
[----:B-1----:R-:W-:Y:S02]  /*560b0*/  IMAD.MOV.U32 R4, RZ, RZ, R164 ;  /* 0x000000ffff047224 */ /* 0x002fe400078e00a4 */
        /* <DEDUP_REMOVED lines=46> */
[----:B------:R-:W-:Y:S01]  /*563a0*/  IADD3 R232, P4, R232, UR4, RZ ;  /* 0x00000004e8e87c10 */ /* 0x000fe2000ff9e0ff */
[----:B------:R-:W-:Y:S01]  /*563b0*/  STL [R1+0x37c], R149 ;  /* 0x00037c9501007387 */ /* 0x000fe20000100800 */
[----:B------:R-:W-:Y:S01]  /*563c0*/  ISETP.NE.U32.AND P1, PT, R4, RZ, PT ;  /* 0x000000ff0400720c */ /* 0x000fe20003f25070 */
[----:B------:R-:W-:Y:S01]  /*563d0*/  IMAD.MOV.U32 R4, RZ, RZ, R230 ;  /* 0x000000ffff047224 */ /* 0x000fe200078e00e6 */
[----:B------:R-:W-:Y:S01]  /*563e0*/  MOV R5, R229 ;  /* 0x000000e500057202 */ /* 0x000fe20000000f00 */
[----:B------:R1:W-:Y:S01]  /*563f0*/  STL [R1+0x378], R150 ;  /* 0x0003789601007387 */ /* 0x0003e20000100800 */
[----:B------:R-:W-:-:S03]  /*56400*/  IADD3.X R231, R231, UR6, RZ, P4, !PT ;  /* 0x00000006e7e77c10 */ /* 0x000fc6000a7fe4ff */
        /* <DEDUP_REMOVED lines=8> */
[----:B--2---:R-:W-:-:S03]  /*56490*/  IMAD.MOV.U32 R4, RZ, RZ, R232 ;  /* 0x000000ffff047224 */ /* 0x004fc600078e00e8 */
[----:B------:R-:W2:Y:S01]  /*564a0*/  LDL.LU R148, [R1+0x2a0] ;  /* 0x0002a00001947983 */ /* 0x000ea20000300800 */
[----:B------:R-:W-:-:S03]  /*564b0*/  IMAD.MOV.U32 R5, RZ, RZ, R231 ;  /* 0x000000ffff057224 */ /* 0x000fc600078e00e7 */
        /* <DEDUP_REMOVED lines=17> */
[----:B------:R-:W-:Y:S02]  /*565d0*/  IADD3.X R150, R150, UR6, RZ, P4, !PT ;  /* 0x0000000696967c10 */ /* 0x000fe4000a7fe4ff */
[----:B--2---:R-:W-:-:S05]  /*565e0*/  IADD3.X R5, R5, UR6, RZ, P3, !PT ;  /* 0x0000000605057c10 */ /* 0x004fca0009ffe4ff */
        /* <DEDUP_REMOVED lines=410> */
[C---:B------:R-:W-:Y:S02]  /*57f90*/  ISETP.GT.AND P1, PT, R0.reuse, 0x76, PT ;  /* 0x000000760000780c */ /* 0x040fe40003f24270 */
[----:B------:R-:W-:Y:S02]  /*57fa0*/  IADD3 R147, P3, R147, UR4, RZ ;  /* 0x0000000493937c10 */ /* 0x000fe4000ff7e0ff */
[----:B-1----:R-:W-:Y:S02]  /*57fb0*/  SEL R4, RZ, 0x4, !P1 ;  /* 0x00000004ff047807 */ /* 0x002fe40004800000 */
[----:B------:R-:W-:Y:S02]  /*57fc0*/  ISETP.GT.AND P1, PT, R0, 0x77, PT ;  /* 0x000000770000780c */ /* 0x000fe40003f24270 */
[----:B------:R-:W-:-:S04]  /*57fd0*/  SEL R4, R4, RZ, !P0 ;  /* 0x000000ff04047207 */ /* 0x000fc80004000000 */
[----:B------:R-:W-:Y:S02]  /*57fe0*/  ISETP.NE.U32.AND P2, PT, R4, RZ, PT ;  /* 0x000000ff0400720c */ /* 0x000fe40003f45070 */
[----:B------:R-:W-:Y:S02]  /*57ff0*/  SEL R4, RZ, 0x4, !P1 ;  /* 0x00000004ff047807 */ /* 0x000fe40004800000 */
[----:B------:R-:W-:Y:S02]  /*58000*/  IADD3 R3, P4, R3, UR4, RZ ;  /* 0x0000000403037c10 */ /* 0x000fe4000ff9e0ff */
[----:B------:R-:W-:Y:S02]  /*58010*/  SEL R4, R4, RZ, !P0 ;  /* 0x000000ff04047207 */ /* 0x000fe40004000000 */
[----:B------:R-:W-:Y:S01]  /*58020*/  IADD3.X R148, R148, UR6, RZ, P3, !PT ;  /* 0x0000000694947c10 */ /* 0x000fe20009ffe4ff */
[----:B------:R-:W-:Y:S01]  /*58030*/  STL [R1+0x3dc], R149 ;  /* 0x0003dc9501007387 */ /* 0x000fe20000100800 */
[----:B------:R-:W-:-:S02]  /*58040*/  IADD3.X R8, R8, UR6, RZ, P4, !PT ;  /* 0x0000000608087c10 */ /* 0x000fc4000a7fe4ff */
[----:B------:R-:W-:Y:S01]  /*58050*/  ISETP.NE.U32.AND P1, PT, R4, RZ, PT ;  /* 0x000000ff0400720c */ /* 0x000fe20003f25070 */
[----:B------:R-:W-:Y:S01]  /*58060*/  STL [R1+0x3d8], R150 ;  /* 0x0003d89601007387 */ /* 0x000fe20000100800 */
[----:B------:R-:W-:Y:S01]  /*58070*/  MOV R4, R147 ;  /* 0x0000009300047202 */ /* 0x000fe20000000f00 */
[----:B------:R-:W-:Y:S02]  /*58080*/  IMAD.MOV.U32 R5, RZ, RZ, R148 ;  /* 0x000000ffff057224 */ /* 0x000fe400078e0094 */
[----:B------:R-:W-:Y:S04]  /*58090*/  STL [R1+0x3e4], R147 ;  /* 0x0003e49301007387 */ /* 0x000fe80000100800 */
[----:B------:R1:W-:Y:S04]  /*580a0*/  STL [R1+0x3e0], R148 ;  /* 0x0003e09401007387 */ /* 0x0003e80000100800 */
[----:B------:R-:W-:Y:S04]  /*580b0*/  STL [R1+0x3ec], R3 ;  /* 0x0003ec0301007387 */ /* 0x000fe80000100800 */
[----:B------:R2:W-:Y:S04]  /*580c0*/  STL [R1+0x3e8], R8 ;  /* 0x0003e80801007387 */ /* 0x0005e80000100800 */
[----:B-1----:R-:W3:Y:S04]  /*580d0*/  LDL.LU R148, [R1+0x200] ;  /* 0x0002000001947983 */ /* 0x002ee80000300800 */
[----:B------:R-:W4:Y:S04]  /*580e0*/  LDL.LU R147, [R1+0x204] ;  /* 0x0002040001937983 */ /* 0x000f280000300800 */
[----:B------:R1:W-:Y:S02]  /*580f0*/  LDGSTS.E [R2+0xc008], desc[UR52][R4.64], P2 ;  /* 0x0c00800004027fae */ /* 0x0003e40009121874 */
[----:B-1----:R-:W-:Y:S01]  /*58100*/  MOV R5, R8 ;  /* 0x0000000800057202 */ /* 0x002fe20000000f00 */
[----:B------:R-:W-:Y:S01]  /*58110*/  IMAD.MOV.U32 R4, RZ, RZ, R3 ;  /* 0x000000ffff047224 */ /* 0x000fe200078e0003 */
[----:B--2---:R-:W2:Y:S04]  /*58120*/  LDL.LU R8, [R1+0x208] ;  /* 0x0002080001087983 */ /* 0x004ea80000300800 */
[----:B------:R-:W2:Y:S01]  /*58130*/  LDL.LU R3, [R1+0x20c] ;  /* 0x00020c0001037983 */ /* 0x000ea20000300800 */
[----:B------:R-:W-:-:S03]  /*58140*/  ISETP.GT.AND P2, PT, R0, 0x19, PT ;  /* 0x000000190000780c */ /* 0x000fc60003f44270 */
        /* <DEDUP_REMOVED lines=66> */
[----:B---3--:R-:W-:Y:S01]  /*58570*/  IADD3.X R148, R148, UR6, RZ, P3, !PT ;  /* 0x0000000694947c10 */ /* 0x008fe20009ffe4ff */
[----:B------:R-:W-:Y:S01]  /*58580*/  IMAD.MOV.U32 R4, RZ, RZ, R147 ;  /* 0x000000ffff047224 */ /* 0x000fe200078e0093 */
[----:B------:R-:W-:Y:S02]  /*58590*/  STL [R1+0x204], R147 ;  /* 0x0002049301007387 */ /* 0x000fe40000100800 */
[----:B------:R-:W-:Y:S02]  /*585a0*/  MOV R5, R148 ;  /* 0x0000009400057202 */ /* 0x000fe40000000f00 */
[----:B------:R1:W-:Y:S04]  /*585b0*/  STL [R1+0x200], R148 ;  /* 0x0002009401007387 */ /* 0x0003e80000100800 */
[----:B------:R3:W-:Y:S01]  /*585c0*/  LDGSTS.E [R2+0x4008], desc[UR52][R4.64], P2 ;  /* 0x0400800004027fae */ /* 0x0007e20009121874 */
[----:B--2---:R-:W-:-:S04]  /*585d0*/  IADD3 R3, P4, R3, UR4, RZ ;  /* 0x0000000403037c10 */ /* 0x004fc8000ff9e0ff */
[----:B------:R-:W-:Y:S01]  /*585e0*/  IADD3.X R8, R8, UR6, RZ, P4, !PT ;  /* 0x0000000608087c10 */ /* 0x000fe2000a7fe4ff */
[----:B------:R-:W-:Y:S01]  /*585f0*/  STL [R1+0x20c], R3 ;  /* 0x00020c0301007387 */ /* 0x000fe20000100800 */
[----:B---3--:R-:W-:-:S03]  /*58600*/  IMAD.MOV.U32 R4, RZ, RZ, R3 ;  /* 0x000000ffff047224 */ /* 0x008fc600078e0003 */
[----:B------:R-:W2:Y:S01]  /*58610*/  LDL.LU R151, [R1+0x2f4] ;  /* 0x0002f40001977983 */ /* 0x000ea20000300800 */
[----:B------:R-:W-:-:S03]  /*58620*/  IMAD.MOV.U32 R5, RZ, RZ, R8 ;  /* 0x000000ffff057224 */ /* 0x000fc600078e0008 */
[----:B------:R3:W-:Y:S04]  /*58630*/  STL [R1+0x208], R8 ;  /* 0x0002080801007387 */ /* 0x0007e80000100800 */
[----:B------:R-:W4:Y:S04]  /*58640*/  LDL.LU R149, [R1+0x2fc] ;  /* 0x0002fc0001957983 */ /* 0x000f280000300800 */
[----:B------:R-:W4:Y:S04]  /*58650*/  LDL.LU R150, [R1+0x2f8] ;  /* 0x0002f80001967983 */ /* 0x000f280000300800 */
[----:B-1----:R-:W4:Y:S04]  /*58660*/  LDL.LU R148, [R1+0x300] ;  /* 0x0003000001947983 */ /* 0x002f280000300800 */
[----:B------:R-:W4:Y:S04]  /*58670*/  LDL.LU R147, [R1+0x304] ;  /* 0x0003040001937983 */ /* 0x000f280000300800 */
[----:B---3--:R-:W3:Y:S04]  /*58680*/  LDL.LU R8, [R1+0x308] ;  /* 0x0003080001087983 */ /* 0x008ee80000300800 */
        /* <DEDUP_REMOVED lines=11> */
[----:B--2---:R-:W-:-:S04]  /*58740*/  IADD3 R151, P3, R151, UR4, RZ ;  /* 0x0000000497977c10 */ /* 0x004fc8000ff7e0ff */
[----:B------:R-:W-:Y:S02]  /*58750*/  MOV R4, R151 ;  /* 0x0000009700047202 */ /* 0x000fe40000000f00 */
[----:B----4-:R-:W-:Y:S01]  /*58760*/  IADD3 R149, P4, R149, UR4, RZ ;  /* 0x0000000495957c10 */ /* 0x010fe2000ff9e0ff */
[----:B------:R-:W-:Y:S03]  /*58770*/  STL [R1+0x2f4], R151 ;  /* 0x0002f49701007387 */ /* 0x000fe60000100800 */
[----:B------:R-:W-:Y:S02]  /*58780*/  IADD3.X R150, R150, UR6, RZ, P4, !PT ;  /* 0x0000000696967c10 */ /* 0x000fe4000a7fe4ff */
        /* <DEDUP_REMOVED lines=57> */
[C---:B------:R-:W-:Y:S02]  /*58b20*/  ISETP.GT.AND P1, PT, R0.reuse, 0x7a, PT ;  /* 0x0000007a0000780c */ /* 0x040fe40003f24270 */
[----:B------:R-:W-:Y:S02]  /*58b30*/  IADD3 R147, P3, R147, UR4, RZ ;  /* 0x0000000493937c10 */ /* 0x000fe4000ff7e0ff */
[----:B-1----:R-:W-:Y:S02]  /*58b40*/  SEL R4, RZ, 0x4, !P1 ;  /* 0x00000004ff047807 */ /* 0x002fe40004800000 */
[----:B------:R-:W-:Y:S02]  /*58b50*/  ISETP.GT.AND P1, PT, R0, 0x7b, PT ;  /* 0x0000007b0000780c */ /* 0x000fe40003f24270 */
[----:B------:R-:W-:Y:S02]  /*58b60*/  SEL R4, R4, RZ, !P0 ;  /* 0x000000ff04047207 */ /* 0x000fe40004000000 */
[----:B------:R-:W-:-:S02]  /*58b70*/  IADD3 R3, P4, R3, UR4, RZ ;  /* 0x0000000403037c10 */ /* 0x000fc4000ff9e0ff */
[----:B------:R-:W-:Y:S02]  /*58b80*/  ISETP.NE.U32.AND P2, PT, R4, RZ, PT ;  /* 0x000000ff0400720c */ /* 0x000fe40003f45070 */
[----:B------:R-:W-:Y:S02]  /*58b90*/  SEL R4, RZ, 0x4, !P1 ;  /* 0x00000004ff047807 */ /* 0x000fe40004800000 */
[----:B------:R-:W-:Y:S01]  /*58ba0*/  IADD3.X R148, R148, UR6, RZ, P3, !PT ;  /* 0x0000000694947c10 */ /* 0x000fe20009ffe4ff */
[----:B------:R-:W-:Y:S01]  /*58bb0*/  STL [R1+0x3fc], R149 ;  /* 0x0003fc9501007387 */ /* 0x000fe20000100800 */
[----:B------:R-:W-:Y:S02]  /*58bc0*/  SEL R4, R4, RZ, !P0 ;  /* 0x000000ff04047207 */ /* 0x000fe40004000000 */
[----:B------:R-:W-:Y:S01]  /*58bd0*/  IADD3.X R8, R8, UR6, RZ, P4, !PT ;  /* 0x0000000608087c10 */ /* 0x000fe2000a7fe4ff */
[----:B------:R1:W-:Y:S01]  /*58be0*/  STL [R1+0x3f8], R150 ;  /* 0x0003f89601007387 */ /* 0x0003e20000100800 */
[----:B------:R-:W-:-:S03]  /*58bf0*/  ISETP.NE.U32.AND P1, PT, R4, RZ, PT ;  /* 0x000000ff0400720c */ /* 0x000fc60003f25070 */
[----:B------:R-:W-:Y:S01]  /*58c00*/  STL [R1+0x404], R147 ;  /* 0x0004049301007387 */ /* 0x000fe20000100800 */
[----:B------:R-:W-:-:S03]  /*58c10*/  IMAD.MOV.U32 R4, RZ, RZ, R147 ;  /* 0x000000ffff047224 */ /* 0x000fc600078e0093 */
[----:B------:R2:W-:Y:S01]  /*58c20*/  STL [R1+0x400], R148 ;  /* 0x0004009401007387 */ /* 0x0005e20000100800 */
[----:B------:R-:W-:-:S03]  /*58c30*/  IMAD.MOV.U32 R5, RZ, RZ, R148 ;  /* 0x000000ffff057224 */ /* 0x000fc600078e0094 */
[----:B------:R-:W-:Y:S04]  /*58c40*/  STL [R1+0x40c], R3 ;  /* 0x00040c0301007387 */ /* 0x000fe80000100800 */
[----:B------:R3:W-:Y:S04]  /*58c50*/  STL [R1+0x408], R8 ;  /* 0x0004080801007387 */ /* 0x0007e80000100800 */
[----:B-1----:R-:W4:Y:S04]  /*58c60*/  LDL.LU R150, [R1+0x210] ;  /* 0x0002100001967983 */ /* 0x002f280000300800 */
[----:B--2---:R-:W2:Y:S04]  /*58c70*/  LDL.LU R148, [R1+0x214] ;  /* 0x0002140001947983 */ /* 0x004ea80000300800 */
[----:B------:R1:W-:Y:S04]  /*58c80*/  LDGSTS.E [R2+0xc008], desc[UR52][R4.64], P2 ;  /* 0x0c00800004027fae */ /* 0x0003e80009121874 */
[----:B------:R-:W4:Y:S01]  /*58c90*/  LDL.LU R147, [R1+0x218] ;  /* 0x0002180001937983 */ /* 0x000f220000300800 */
[----:B-1----:R-:W-:-:S03]  /*58ca0*/  IMAD.MOV.U32 R5, RZ, RZ, R8 ;  /* 0x000000ffff057224 */ /* 0x002fc600078e0008 */
[----:B---3--:R-:W3:Y:S01]  /*58cb0*/  LDL.LU R8, [R1+0x21c] ;  /* 0x00021c0001087983 */ /* 0x008ee20000300800 */
[----:B------:R-:W-:Y:S02]  /*58cc0*/  MOV R4, R3 ;  /* 0x0000000300047202 */ /* 0x000fe40000000f00 */
[C---:B------:R-:W-:Y:S01]  /*58cd0*/  ISETP.GT.AND P2, PT, R0.reuse, 0x1d, PT ;  /* 0x0000001d0000780c */ /* 0x040fe20003f44270 */
[----:B------:R-:W3:Y:S04]  /*58ce0*/  LDL.LU R149, [R1+0x224] ;  /* 0x0002240001957983 */ /* 0x000ee80000300800 */
[----:B------:R1:W-:Y:S01]  /*58cf0*/  LDGSTS.E [R2+0xc00c], desc[UR52][R4.64], P1 ;  /* 0x0c00c00004027fae */ /* 0x0003e20008921874 */
[----:B------:R-:W-:Y:S02]  /*58d00*/  ISETP.GT.AND P1, PT, R0, 0x1c, PT ;  /* 0x0000001c0000780c */ /* 0x000fe40003f24270 */
[----:B------:R-:W-:Y:S01]  /*58d10*/  IADD3 R194, P3, R194, UR4, RZ ;  /* 0x00000004c2c27c10 */ /* 0x000fe2000ff7e0ff */
[----:B------:R-:W3:Y:S01]  /*58d20*/  LDL.LU R3, [R1+0x22c] ;  /* 0x00022c0001037983 */ /* 0x000ee20000300800 */
[----:B-1----:R-:W-:-:S02]  /*58d30*/  SEL R4, RZ, 0x4, !P1 ;  /* 0x00000004ff047807 */ /* 0x002fc40004800000 */
[----:B------:R-:W-:Y:S02]  /*58d40*/  SEL R2, RZ, 0x4, !P2 ;  /* 0x00000004ff027807 */ /* 0x000fe40005000000 */
[----:B------:R-:W-:Y:S02]  /*58d50*/  SEL R4, R4, RZ, !P0 ;  /* 0x000000ff04047207 */ /* 0x000fe40004000000 */
[----:B------:R-:W-:Y:S02]  /*58d60*/  SEL R2, R2, RZ, !P0 ;  /* 0x000000ff02027207 */ /* 0x000fe40004000000 */
[----:B------:R-:W-:Y:S02]  /*58d70*/  ISETP.NE.U32.AND P1, PT, R4, RZ, PT ;  /* 0x000000ff0400720c */ /* 0x000fe40003f25070 */
[----:B------:R-:W-:Y:S01]  /*58d80*/  ISETP.NE.U32.AND P2, PT, R2, RZ, PT ;  /* 0x000000ff0200720c */ /* 0x000fe20003f45070 */
[----:B------:R-:W-:Y:S01]  /*58d90*/  IMAD.U32 R2, RZ, RZ, UR12 ;  /* 0x0000000cff027e24 */ /* 0x000fe2000f8e00ff */
[----:B------:R-:W-:-:S02]  /*58da0*/  LOP3.LUT R4, R7, 0x70, RZ, 0x3c, !PT ;  /* 0x0000007007047812 */ /* 0x000fc400078e3cff */
[----:B------:R-:W-:Y:S02]  /*58db0*/  IADD3.X R193, R193, UR6, RZ, P3, !PT ;  /* 0x00000006c1c17c10 */ /* 0x000fe40009ffe4ff */
[----:B------:R-:W-:Y:S02]  /*58dc0*/  IADD3 R196, P4, R196, UR4, RZ ;  /* 0x00000004c4c47c10 */ /* 0x000fe4000ff9e0ff */
[----:B------:R-:W-:Y:S01]  /*58dd0*/  IADD3 R2, R4, 0x100000, R2 ;  /* 0x0010000004027810 */ /* 0x000fe20007ffe002 */
[----:B------:R-:W-:Y:S01]  /*58de0*/  IMAD.MOV.U32 R5, RZ, RZ, R193 ;  /* 0x000000ffff057224 */ /* 0x000fe200078e00c1 */
[----:B------:R-:W-:Y:S02]  /*58df0*/  MOV R4, R194 ;  /* 0x000000c200047202 */ /* 0x000fe40000000f00 */
        /* <DEDUP_REMOVED lines=32> */
[----:B----4-:R-:W-:Y:S01]  /*59000*/  IADD3.X R150, R150, UR6, RZ, P3, !PT ;  /* 0x0000000696967c10 */ /* 0x010fe20009ffe4ff */
[----:B------:R-:W-:Y:S03]  /*59010*/  STL [R1+0x214], R148 ;  /* 0x0002149401007387 */ /* 0x000fe60000100800 */
[----:B------:R-:W-:Y:S01]  /*59020*/  MOV R5, R150 ;  /* 0x0000009600057202 */ /* 0x000fe20000000f00 */
[----:B------:R1:W-:Y:S01]  /*59030*/  STL [R1+0x210], R150 ;  /* 0x0002109601007387 */ /* 0x0003e20000100800 */
[----:B---3--:R-:W-:-:S05]  /*59040*/  IADD3 R8, P4, R8, UR4, RZ ;  /* 0x0000000408087c10 */ /* 0x008fca000ff9e0ff */
[----:B------:R-:W-:Y:S04]  /*59050*/  STL [R1+0x21c], R8 ;  /* 0x00021c0801007387 */ /* 0x000fe80000100800 */
[----:B-1----:R-:W2:Y:S01]  /*59060*/  LDL.LU R150, [R1+0x220] ;  /* 0x0002200001967983 */ /* 0x002ea20000300800 */
[----:B------:R-:W-:Y:S01]  /*59070*/  IADD3.X R147, R147, UR6, RZ, P4, !PT ;  /* 0x0000000693937c10 */ /* 0x000fe2000a7fe4ff */
[----:B------:R-:W-:-:S04]  /*59080*/  IMAD.MOV.U32 R4, RZ, RZ, R148 ;  /* 0x000000ffff047224 */ /* 0x000fc800078e0094 */
[----:B------:R1:W-:Y:S04]  /*59090*/  STL [R1+0x218], R147 ;  /* 0x0002189301007387 */ /* 0x0003e80000100800 */
[----:B------:R-:W3:Y:S04]  /*590a0*/  LDL.LU R148, [R1+0x228] ;  /* 0x0002280001947983 */ /* 0x000ee80000300800 */
[----:B------:R4:W-:Y:S01]  /*590b0*/  LDGSTS.E [R2+0x4000], desc[UR52][R4.64], P2 ;  /* 0x0400000004027fae */ /* 0x0009e20009121874 */
[----:B------:R-:W-:Y:S01]  /*590c0*/  IADD3 R149, P3, R149, UR4, RZ ;  /* 0x0000000495957c10 */ /* 0x000fe2000ff7e0ff */
[----:B----4-:R-:W-:-:S02]  /*590d0*/  IMAD.MOV.U32 R4, RZ, RZ, R8 ;  /* 0x000000ffff047224 */ /* 0x010fc400078e0008 */
[----:B------:R-:W-:Y:S01]  /*590e0*/  IMAD.MOV.U32 R5, RZ, RZ, R147 ;  /* 0x000000ffff057224 */ /* 0x000fe200078e0093 */
[----:B------:R-:W-:Y:S01]  /*590f0*/  IADD3 R3, P4, R3, UR4, RZ ;  /* 0x0000000403037c10 */ /* 0x000fe2000ff9e0ff */
[----:B-1----:R-:W4:Y:S04]  /*59100*/  LDL.LU R147, [R1+0x314] ;  /* 0x0003140001937983 */ /* 0x002f280000300800 */
[----:B------:R1:W-:Y:S01]  /*59110*/  LDGSTS.E [R2+0x4004], desc[UR52][R4.64], P1 ;  /* 0x0400400004027fae */ /* 0x0003e20008921874 */
[----:B------:R-:W-:-:S03]  /*59120*/  ISETP.GT.AND P1, PT, R0, 0x3e, PT ;  /* 0x0000003e0000780c */ /* 0x000fc60003f24270 */
[----:B------:R-:W4:Y:S01]  /*59130*/  LDL.LU R8, [R1+0x31c] ;  /* 0x00031c0001087983 */ /* 0x000f220000300800 */
[----:B-1----:R-:W-:Y:S02]  /*59140*/  SEL R4, RZ, 0x4, !P1 ;  /* 0x00000004ff047807 */ /* 0x002fe40004800000 */
[----:B------:R-:W-:Y:S02]  /*59150*/  ISETP.GT.AND P1, PT, R0, 0x3f, PT ;  /* 0x0000003f0000780c */ /* 0x000fe40003f24270 */
[----:B------:R-:W-:Y:S01]  /*59160*/  SEL R4, R4, RZ, !P0 ;  /* 0x000000ff04047207 */ /* 0x000fe20004000000 */
[----:B------:R-:W-:Y:S03]  /*59170*/  STL [R1+0x224], R149 ;  /* 0x0002249501007387 */ /* 0x000fe60000100800 */
[----:B------:R-:W-:Y:S02]  /*59180*/  ISETP.NE.U32.AND P2, PT, R4, RZ, PT ;  /* 0x000000ff0400720c */ /* 0x000fe40003f45070 */
[----:B------:R-:W-:-:S04]  /*59190*/  SEL R4, RZ, 0x4, !P1 ;  /* 0x00000004ff047807 */ /* 0x000fc80004800000 */
[----:B------:R-:W-:-:S04]  /*591a0*/  SEL R4, R4, RZ, !P0 ;  /* 0x000000ff04047207 */ /* 0x000fc80004000000 */
[----:B------:R-:W-:Y:S02]  /*591b0*/  ISETP.NE.U32.AND P1, PT, R4, RZ, PT ;  /* 0x000000ff0400720c */ /* 0x000fe40003f25070 */
[----:B------:R-:W-:Y:S02]  /*591c0*/  MOV R4, R149 ;  /* 0x0000009500047202 */ /* 0x000fe40000000f00 */
[----:B--2---:R-:W-:-:S05]  /*591d0*/  IADD3.X R150, R150, UR6, RZ, P3, !PT ;  /* 0x0000000696967c10 */ /* 0x004fca0009ffe4ff */
[----:B------:R1:W-:Y:S01]  /*591e0*/  STL [R1+0x220], R150 ;  /* 0x0002209601007387 */ /* 0x0003e20000100800 */
[----:B------:R-:W-:-:S03]  /*591f0*/  IMAD.MOV.U32 R5, RZ, RZ, R150 ;  /* 0x000000ffff057224 */ /* 0x000fc600078e0096 */
[----:B------:R-:W-:Y:S01]  /*59200*/  STL [R1+0x22c], R3 ;  /* 0x00022c0301007387 */ /* 0x000fe20000100800 */
[----:B---3--:R-:W-:-:S03]  /*59210*/  IADD3.X R148, R148, UR6, RZ, P4, !PT ;  /* 0x0000000694947c10 */ /* 0x008fc6000a7fe4ff */
[----:B------:R2:W-:Y:S04]  /*59220*/  LDGSTS.E [R2+0x4008], desc[UR52][R4.64], P2 ;  /* 0x0400800004027fae */ /* 0x0005e80009121874 */
[----:B-1----:R-:W3:Y:S04]  /*59230*/  LDL.LU R150, [R1+0x310] ;  /* 0x0003100001967983 */ /* 0x002ee80000300800 */
[----:B------:R1:W-:Y:S04]  /*59240*/  STL [R1+0x228], R148 ;  /* 0x0002289401007387 */ /* 0x0003e80000100800 */
[----:B------:R-:W3:Y:S01]  /*59250*/  LDL.LU R149, [R1+0x318] ;  /* 0x0003180001957983 */ /* 0x000ee20000300800 */
[----:B--2---:R-:W-:Y:S01]  /*59260*/  IMAD.MOV.U32 R4, RZ, RZ, R3 ;  /* 0x000000ffff047224 */ /* 0x004fe200078e0003 */
[----:B------:R-:W-:-:S02]  /*59270*/  MOV R5, R148 ;  /* 0x0000009400057202 */ /* 0x000fc40000000f00 */
[----:B----4-:R-:W-:Y:S01]  /*59280*/  IADD3 R147, P3, R147, UR4, RZ ;  /* 0x0000000493937c10 */ /* 0x010fe2000ff7e0ff */
[----:B-1----:R-:W2:Y:S04]  /*59290*/  LDL.LU R148, [R1+0x324] ;  /* 0x0003240001947983 */ /* 0x002ea80000300800 */
[----:B------:R1:W-:Y:S01]  /*592a0*/  LDGSTS.E [R2+0x400c], desc[UR52][R4.64], P1 ;  /* 0x0400c00004027fae */ /* 0x0003e20008921874 */
[----:B------:R-:W-:Y:S02]  /*592b0*/  ISETP.GT.AND P1, PT, R0, 0x5c, PT ;  /* 0x0000005c0000780c */ /* 0x000fe40003f24270 */
[----:B------:R-:W-:Y:S01]  /*592c0*/  IADD3 R8, P4, R8, UR4, RZ ;  /* 0x0000000408087c10 */ /* 0x000fe2000ff9e0ff */
[----:B------:R-:W4:Y:S01]  /*592d0*/  LDL.LU R3, [R1+0x32c] ;  /* 0x00032c0001037983 */ /* 0x000f220000300800 */
[----:B-1----:R-:W-:-:S02]  /*592e0*/  SEL R4, RZ, 0x4, !P1 ;  /* 0x00000004ff047807 */ /* 0x002fc40004800000 */
[----:B------:R-:W-:Y:S02]  /*592f0*/  ISETP.GT.AND P1, PT, R0, 0x5d, PT ;  /* 0x0000005d0000780c */ /* 0x000fe40003f24270 */
[----:B------:R-:W-:Y:S01]  /*59300*/  SEL R4, R4, RZ, !P0 ;  /* 0x000000ff04047207 */ /* 0x000fe20004000000 */
[----:B------:R-:W-:Y:S03]  /*59310*/  STL [R1+0x314], R147 ;  /* 0x0003149301007387 */ /* 0x000fe60000100800 */
[----:B------:R-:W-:Y:S02]  /*59320*/  ISETP.NE.U32.AND P2, PT, R4, RZ, PT ;  /* 0x000000ff0400720c */ /* 0x000fe40003f45070 */
[----:B------:R-:W-:-:S04]  /*59330*/  SEL R4, RZ, 0x4, !P1 ;  /* 0x00000004ff047807 */ /* 0x000fc80004800000 */
[----:B------:R-:W-:-:S04]  /*59340*/  SEL R4, R4, RZ, !P0 ;  /* 0x000000ff04047207 */ /* 0x000fc80004000000 */
[----:B------:R-:W-:Y:S01]  /*59350*/  ISETP.NE.U32.AND P1, PT, R4, RZ, PT ;  /* 0x000000ff0400720c */ /* 0x000fe20003f25070 */
[----:B------:R-:W-:Y:S01]  /*59360*/  IMAD.MOV.U32 R4, RZ, RZ, R147 ;  /* 0x000000ffff047224 */ /* 0x000fe200078e0093 */
[----:B---3--:R-:W-:-:S05]  /*59370*/  IADD3.X R150, R150, UR6, RZ, P3, !PT ;  /* 0x0000000696967c10 */ /* 0x008fca0009ffe4ff */
[----:B------:R1:W-:Y:S01]  /*59380*/  STL [R1+0x310], R150 ;  /* 0x0003109601007387 */ /* 0x0003e20000100800 */
[----:B------:R-:W-:-:S03]  /*59390*/  IMAD.MOV.U32 R5, RZ, RZ, R150 ;  /* 0x000000ffff057224 */ /* 0x000fc600078e0096 */
[----:B------:R-:W-:Y:S01]  /*593a0*/  STL [R1+0x31c], R8 ;  /* 0x00031c0801007387 */ /* 0x000fe20000100800 */
[----:B------:R-:W-:-:S03]  /*593b0*/  IADD3.X R149, R149, UR6, RZ, P4, !PT ;  /* 0x0000000695957c10 */ /* 0x000fc6000a7fe4ff */
[----:B------:R3:W-:Y:S04]  /*593c0*/  LDGSTS.E [R2+0x8000], desc[UR52][R4.64], P2 ;  /* 0x0800000004027fae */ /* 0x0007e80009121874 */
[----:B-1----:R-:W4:Y:S04]  /*593d0*/  LDL.LU R150, [R1+0x320] ;  /* 0x0003200001967983 */ /* 0x002f280000300800 */
[----:B------:R1:W-:Y:S04]  /*593e0*/  STL [R1+0x318], R149 ;  /* 0x0003189501007387 */ /* 0x0003e80000100800 */
[----:B------:R-:W4:Y:S01]  /*593f0*/  LDL.LU R147, [R1+0x328] ;  /* 0x0003280001937983 */ /* 0x000f220000300800 */
[----:B---3--:R-:W-:Y:S01]  /*59400*/  MOV R4, R8 ;  /* 0x0000000800047202 */ /* 0x008fe20000000f00 */
[----:B------:R-:W-:Y:S01]  /*59410*/  IMAD.MOV.U32 R5, RZ, RZ, R149 ;  /* 0x000000ffff057224 */ /* 0x000fe200078e0095 */
[----:B--2---:R-:W-:-:S02]  /*59420*/  IADD3 R148, P3, R148, UR4, RZ ;  /* 0x0000000494947c10 */ /* 0x004fc4000ff7e0ff */
[----:B----4-:R-:W-:Y:S01]  /*59430*/  IADD3 R3, P4, R3, UR4, RZ ;  /* 0x0000000403037c10 */ /* 0x010fe2000ff9e0ff */
[----:B-1----:R-:W2:Y:S04]  /*59440*/  LDL.LU R149, [R1+0x414] ;  /* 0x0004140001957983 */ /* 0x002ea80000300800 */
[----:B------:R1:W-:Y:S01]  /*59450*/  LDGSTS.E [R2+0x8004], desc[UR52][R4.64], P1 ;  /* 0x0800400004027fae */ /* 0x0003e20008921874 */
[----:B------:R-:W-:-:S03]  /*59460*/  ISETP.GT.AND P1, PT, R0, 0x5e, PT ;  /* 0x0000005e0000780c */ /* 0x000fc60003f24270 */
[----:B------:R-:W3:Y:S01]  /*59470*/  LDL.LU R8, [R1+0x41c] ;  /* 0x00041c0001087983 */ /* 0x000ee20000300800 */
[----:B-1----:R-:W-:Y:S02]  /*59480*/  SEL R4, RZ, 0x4, !P1 ;  /* 0x00000004ff047807 */ /* 0x002fe40004800000 */
        /* <DEDUP_REMOVED lines=8> */
[----:B------:R-:W-:-:S04]  /*59510*/  IADD3.X R150, R150, UR6, RZ, P3, !PT ;  /* 0x0000000696967c10 */ /* 0x000fc80009ffe4ff */
[----:B------:R-:W-:Y:S01]  /*59520*/  MOV R5, R150 ;  /* 0x0000009600057202 */ /* 0x000fe20000000f00 */
[----:B------:R1:W-:Y:S04]  /*59530*/  STL [R1+0x320], R150 ;  /* 0x0003209601007387 */ /* 0x0003e80000100800 */
[----:B------:R4:W-:Y:S01]  /*59540*/  STL [R1+0x32c], R3 ;  /* 0x00032c0301007387 */ /* 0x0009e20000100800 */
[----:B------:R-:W-:-:S03]  /*59550*/  IADD3.X R147, R147, UR6, RZ, P4, !PT ;  /* 0x0000000693937c10 */ /* 0x000fc6000a7fe4ff */
[----:B------:R2:W-:Y:S04]  /*59560*/  LDGSTS.E [R2+0x8008], desc[UR52][R4.64], P2 ;  /* 0x0800800004027fae */ /* 0x0005e80009121874 */
[----:B-1----:R-:W3:Y:S04]  /*59570*/  LDL.LU R150, [R1+0x410] ;  /* 0x0004100001967983 */ /* 0x002ee80000300800 */
[----:B------:R1:W-:Y:S04]  /*59580*/  STL [R1+0x328], R147 ;  /* 0x0003289301007387 */ /* 0x0003e80000100800 */
[----:B------:R-:W3:Y:S01]  /*59590*/  LDL.LU R148, [R1+0x418] ;  /* 0x0004180001947983 */ /* 0x000ee20000300800 */
[----:B--2---:R-:W-:-:S02]  /*595a0*/  IMAD.MOV.U32 R4, RZ, RZ, R3 ;  /* 0x000000ffff047224 */ /* 0x004fc400078e0003 */
[----:B------:R-:W-:Y:S01]  /*595b0*/  IMAD.MOV.U32 R5, RZ, RZ, R147 ;  /* 0x000000ffff057224 */ /* 0x000fe200078e0093 */
[----:B------:R-:W-:Y:S01]  /*595c0*/  IADD3 R149, P3, R149, UR4, RZ ;  /* 0x0000000495957c10 */ /* 0x000fe2000ff7e0ff */
[----:B----4-:R-:W2:Y:S04]  /*595d0*/  LDL.LU R3, [R1+0x424] ;  /* 0x0004240001037983 */ /* 0x010ea80000300800 */
[----:B------:R4:W-:Y:S01]  /*595e0*/  LDGSTS.E [R2+0x800c], desc[UR52][R4.64], P1 ;  /* 0x0800c00004027fae */ /* 0x0009e20008921874 */
[----:B------:R-:W-:Y:S02]  /*595f0*/  ISETP.GT.AND P1, PT, R0, 0x7c, PT ;  /* 0x0000007c0000780c */ /* 0x000fe40003f24270 */
[----:B---3--:R-:W-:Y:S01]  /*59600*/  IADD3 R8, P4, R8, UR4, RZ ;  /* 0x0000000408087c10 */ /* 0x008fe2000ff9e0ff */
[----:B-1----:R-:W3:Y:S01]  /*59610*/  LDL.LU R147, [R1+0x42c] ;  /* 0x00042c0001937983 */ /* 0x002ee20000300800 */
[----:B----4-:R-:W-:-:S02]  /*59620*/  SEL R4, RZ, 0x4, !P1 ;  /* 0x00000004ff047807 */ /* 0x010fc40004800000 */
        /* <DEDUP_REMOVED lines=8> */
[----:B------:R-:W-:-:S05]  /*596b0*/  IADD3.X R150, R150, UR6, RZ, P3, !PT ;  /* 0x0000000696967c10 */ /* 0x000fca0009ffe4ff */
[----:B------:R1:W-:Y:S01]  /*596c0*/  STL [R1+0x410], R150 ;  /* 0x0004109601007387 */ /* 0x0003e20000100800 */
[----:B------:R-:W-:Y:S01]  /*596d0*/  IMAD.MOV.U32 R5, RZ, RZ, R150 ;  /* 0x000000ffff057224 */ /* 0x000fe200078e0096 */
[----:B------:R-:W-:Y:S02]  /*596e0*/  IADD3.X R148, R148, UR6, RZ, P4, !PT ;  /* 0x0000000694947c10 */ /* 0x000fe4000a7fe4ff */
[----:B------:R-:W-:Y:S04]  /*596f0*/  STL [R1+0x41c], R8 ;  /* 0x00041c0801007387 */ /* 0x000fe80000100800 */
[----:B------:R4:W-:Y:S04]  /*59700*/  LDGSTS.E [R2+0xc000], desc[UR52][R4.64], P2 ;  /* 0x0c00000004027fae */ /* 0x0009e80009121874 */
[----:B-1----:R-:W3:Y:S04]  /*59710*/  LDL.LU R150, [R1+0x420] ;  /* 0x0004200001967983 */ /* 0x002ee80000300800 */
[----:B------:R1:W-:Y:S04]  /*59720*/  STL [R1+0x418], R148 ;  /* 0x0004189401007387 */ /* 0x0003e80000100800 */
[----:B------:R-:W3:Y:S01]  /*59730*/  LDL.LU R149, [R1+0x428] ;  /* 0x0004280001957983 */ /* 0x000ee20000300800 */
[----:B----4-:R-:W-:Y:S01]  /*59740*/  IMAD.MOV.U32 R4, RZ, RZ, R8 ;  /* 0x000000ffff047224 */ /* 0x010fe200078e0008 */
[----:B------:R-:W-:-:S02]  /*59750*/  MOV R5, R148 ;  /* 0x0000009400057202 */ /* 0x000fc40000000f00 */
[----:B--2---:R-:W-:Y:S02]  /*59760*/  IADD3 R3, P3, R3, UR4, RZ ;  /* 0x0000000403037c10 */ /* 0x004fe4000ff7e0ff */
[----:B---3--:R-:W-:Y:S01]  /*59770*/  IADD3 R147, P4, R147, UR4, RZ ;  /* 0x0000000493937c10 */ /* 0x008fe2000ff9e0ff */
[----:B------:R2:W-:Y:S01]  /*59780*/  LDGSTS.E [R2+0xc004], desc[UR52][R4.64], P1 ;  /* 0x0c00400004027fae */ /* 0x0005e20008921874 */
[----:B------:R-:W-:-:S03]  /*59790*/  ISETP.GT.AND P1, PT, R0, 0x7e, PT ;  /* 0x0000007e0000780c */ /* 0x000fc60003f24270 */
[----:B-1----:R-:W3:Y:S04]  /*597a0*/  LDL.LU R148, [R1+0x434] ;  /* 0x0004340001947983 */ /* 0x002ee80000300800 */
[----:B------:R-:W4:Y:S01]  /*597b0*/  LDL.LU R8, [R1+0x474] ;  /* 0x0004740001087983 */ /* 0x000f220000300800 */
[----:B--2---:R-:W-:Y:S02]  /*597c0*/  SEL R4, RZ, 0x4, !P1 ;  /* 0x00000004ff047807 */ /* 0x004fe40004800000 */
[----:B------:R-:W-:Y:S02]  /*597d0*/  ISETP.GT.AND P1, PT, R0, 0x7f, PT ;  /* 0x0000007f0000780c */ /* 0x000fe40003f24270 */
[----:B------:R-:W-:-:S04]  /*597e0*/  SEL R4, R4, RZ, !P0 ;  /* 0x000000ff04047207 */ /* 0x000fc80004000000 */
[----:B------:R-:W-:Y:S02]  /*597f0*/  ISETP.NE.U32.AND P2, PT, R4, RZ, PT ;  /* 0x000000ff0400720c */ /* 0x000fe40003f45070 */
[----:B------:R-:W-:-:S04]  /*59800*/  SEL R4, RZ, 0x4, !P1 ;  /* 0x00000004ff047807 */ /* 0x000fc80004800000 */
[----:B------:R-:W-:-:S04]  /*59810*/  SEL R4, R4, RZ, !P0 ;  /* 0x000000ff04047207 */ /* 0x000fc80004000000 */
[----:B------:R-:W-:Y:S01]  /*59820*/  ISETP.NE.U32.AND P1, PT, R4, RZ, PT ;  /* 0x000000ff0400720c */ /* 0x000fe20003f25070 */
[----:B------:R-:W-:Y:S01]  /*59830*/  IMAD.MOV.U32 R4, RZ, RZ, R3 ;  /* 0x000000ffff047224 */ /* 0x000fe200078e0003 */
[----:B------:R1:W-:Y:S01]  /*59840*/  STL [R1+0x424], R3 ;  /* 0x0004240301007387 */ /* 0x0003e20000100800 */
[----:B------:R-:W-:-:S05]  /*59850*/  IADD3.X R150, R150, UR6, RZ, P3, !PT ;  /* 0x0000000696967c10 */ /* 0x000fca0009ffe4ff */
[----:B------:R-:W-:Y:S01]  /*59860*/  IMAD.MOV.U32 R5, RZ, RZ, R150 ;  /* 0x000000ffff057224 */ /* 0x000fe200078e0096 */
[----:B------:R-:W-:-:S04]  /*59870*/  IADD3.X R149, R149, UR6, RZ, P4, !PT ;  /* 0x0000000695957c10 */ /* 0x000fc8000a7fe4ff */
[----:B------:R2:W-:Y:S04]  /*59880*/  LDGSTS.E [R2+0xc008], desc[UR52][R4.64], P2 ;  /* 0x0c00800004027fae */ /* 0x0005e80009121874 */
[----:B------:R-:W-:Y:S04]  /*59890*/  STL [R1+0x420], R150 ;  /* 0x0004209601007387 */ /* 0x000fe80000100800 */
[----:B------:R-:W-:Y:S01]  /*598a0*/  STL [R1+0x42c], R147 ;  /* 0x00042c9301007387 */ /* 0x000fe20000100800 */
[----:B--2---:R-:W-:Y:S01]  /*598b0*/  MOV R4, R147 ;  /* 0x0000009300047202 */ /* 0x004fe20000000f00 */
[----:B------:R-:W-:-:S02]  /*598c0*/  IMAD.MOV.U32 R5, RZ, RZ, R149 ;  /* 0x000000ffff057224 */ /* 0x000fc400078e0095 */
[----:B------:R-:W2:Y:S04]  /*598d0*/  LDL.LU R151, [R1+0x470] ;  /* 0x0004700001977983 */ /* 0x000ea80000300800 */
[----:B------:R3:W-:Y:S04]  /*598e0*/  STL [R1+0x428], R149 ;  /* 0x0004289501007387 */ /* 0x0007e80000100800 */
[----:B------:R3:W-:Y:S01]  /*598f0*/  LDGSTS.E [R2+0xc00c], desc[UR52][R4.64], P1 ;  /* 0x0c00c00004027fae */ /* 0x0007e20008921874 */
[----:B-1----:R-:W1:Y:S01]  /*59900*/  S2R R3, SR_TID.X ;  /* 0x0000000000037919 */ /* 0x002e620000002100 */
[----:B----4-:R-:W-:Y:S01]  /*59910*/  IADD3 R8, P2, R8, UR5, RZ ;  /* 0x0000000508087c10 */ /* 0x010fe2000ff5e0ff */
[----:B------:R-:W-:Y:S01]  /*59920*/  ULEA UR8, UR60, UR54, 0x11 ;  /* 0x000000363c087291 */ /* 0x000fe2000f8e883f */
[----:B------:R-:W0:Y:S04]  /*59930*/  LDGDEPBAR ;  /* 0x00000000000079af */ /* 0x000e280000000000 */
[----:B------:R-:W4:Y:S04]  /*59940*/  LDL.LU R5, [R1+0x430] ;  /* 0x0004300001057983 */ /* 0x000f280000300800 */
[----:B---3--:R-:W3:Y:S01]  /*59950*/  LDL.LU R149, [R1+0x4b0] ;  /* 0x0004b00001957983 */ /* 0x008ee20000300800 */
[----:B-1----:R-:W-:-:S04]  /*59960*/  LOP3.LUT R3, R3, 0x7f, RZ, 0xc0, !PT ;  /* 0x0000007f03037812 */ /* 0x002fc800078ec0ff */
[----:B------:R-:W-:Y:S02]  /*59970*/  ISETP.GE.AND P1, PT, R3, R0, PT ;  /* 0x000000000300720c */ /* 0x000fe40003f26270 */
[----:B------:R-:W3:Y:S04]  /*59980*/  LDL.LU R3, [R1+0x4b4] ;  /* 0x0004b40001037983 */ /* 0x000ee80000300800 */
[----:B------:R-:W3:Y:S04]  /*59990*/  LDL.LU R150, [R1+0x4f0] ;  /* 0x0004f00001967983 */ /* 0x000ee80000300800 */
[----:B------:R-:W3:Y:S01]  /*599a0*/  LDL.LU R147, [R1+0x4f4] ;  /* 0x0004f40001937983 */ /* 0x000ee20000300800 */
[----:B------:R-:W-:-:S04]  /*599b0*/  SEL R0, RZ, 0x4, P1 ;  /* 0x00000004ff007807 */ /* 0x000fc80000800000 */
[----:B------:R-:W-:Y:S02]  /*599c0*/  SEL R0, R0, RZ, !P0 ;  /* 0x000000ff00007207 */ /* 0x000fe40004000000 */
[----:B------:R-:W-:Y:S02]  /*599d0*/  IADD3 R148, P1, R148, UR5, RZ ;  /* 0x0000000594947c10 */ /* 0x000fe4000ff3e0ff */
[----:B------:R-:W-:Y:S01]  /*599e0*/  ISETP.NE.U32.AND P0, PT, R0, RZ, PT ;  /* 0x000000ff0000720c */ /* 0x000fe20003f05070 */
[----:B------:R-:W-:Y:S01]  /*599f0*/  VIADD R0, R6, UR8 ;  /* 0x0000000806007c36 */ /* 0x000fe20008000000 */
[----:B------:R-:W-:Y:S01]  /*59a00*/  MOV R4, R148 ;  /* 0x0000009400047202 */ /* 0x000fe20000000f00 */
[----:B------:R1:W-:Y:S01]  /*59a10*/  STL [R1+0x434], R148 ;  /* 0x0004349401007387 */ /* 0x0003e20000100800 */
[----:B--2---:R-:W-:Y:S02]  /*59a20*/  IADD3.X R151, R151, UR7, RZ, P2, !PT ;  /* 0x0000000797977c10 */ /* 0x004fe400097fe4ff */
[----:B----4-:R-:W-:-:S05]  /*59a30*/  IADD3.X R5, R5, UR7, RZ, P1, !PT ;  /* 0x0000000705057c10 */ /* 0x010fca0008ffe4ff */
[----:B------:R-:W-:Y:S04]  /*59a40*/  STL [R1+0x430], R5 ;  /* 0x0004300501007387 */ /* 0x000fe80000100800 */
[----:B------:R2:W-:Y:S04]  /*59a50*/  STL [R1+0x474], R8 ;  /* 0x0004740801007387 */ /* 0x0005e80000100800 */
[----:B------:R4:W-:Y:S04]  /*59a60*/  STL [R1+0x470], R151 ;  /* 0x0004709701007387 */ /* 0x0009e80000100800 */
[----:B------:R-:W3:Y:S04]  /*59a70*/  LDL.LU R2, [R1+0x534] ;  /* 0x0005340001027983 */ /* 0x000ee80000300800 */
[----:B------:R2:W-:Y:S04]  /*59a80*/  LDGSTS.E [R0], desc[UR52][R4.64], P0 ;  /* 0x0000000004007fae */ /* 0x0005e80008121874 */
[----:B-1----:R-:W3:Y:S01]  /*59a90*/  LDL.LU R148, [R1+0x574] ;  /* 0x0005740001947983 */ /* 0x002ee20000300800 */
[----:B--2---:R-:W-:-:S03]  /*59aa0*/  IMAD.MOV.U32 R4, RZ, RZ, R8 ;  /* 0x000000ffff047224 */ /* 0x004fc600078e0008 */
[----:B------:R-:W2:Y:S01]  /*59ab0*/  LDL.LU R8, [R1+0x530] ;  /* 0x0005300001087983 */ /* 0x000ea20000300800 */
[----:B------:R-:W-:-:S03]  /*59ac0*/  IMAD.MOV.U32 R5, RZ, RZ, R151 ;  /* 0x000000ffff057224 */ /* 0x000fc600078e0097 */
[----:B----4-:R-:W4:Y:S01]  /*59ad0*/  LDL.LU R151, [R1+0x570] ;  /* 0x0005700001977983 */ /* 0x010f220000300800 */
[----:B---3--:R-:W-:Y:S02]  /*59ae0*/  IADD3 R3, P1, R3, UR5, RZ ;  /* 0x0000000503037c10 */ /* 0x008fe4000ff3e0ff */
[----:B------:R-:W-:Y:S01]  /*59af0*/  IADD3 R147, P2, R147, UR5, RZ ;  /* 0x0000000593937c10 */ /* 0x000fe2000ff5e0ff */
[----:B------:R1:W-:Y:S01]  /*59b00*/  LDGSTS.E [R0+0x400], desc[UR52][R4.64], P0 ;  /* 0x0040000004007fae */ /* 0x0003e20008121874 */
[----:B------:R-:W-:Y:S02]  /*59b10*/  IADD3.X R149, R149, UR7, RZ, P1, !PT ;  /* 0x0000000795957c10 */ /* 0x000fe40008ffe4ff */
[----:B------:R-:W-:Y:S01]  /*59b20*/  IADD3.X R150, R150, UR7, RZ, P2, !PT ;  /* 0x0000000796967c10 */ /* 0x000fe200097fe4ff */
[----:B------:R3:W-:Y:S04]  /*59b30*/  STL [R1+0x4b4], R3 ;  /* 0x0004b40301007387 */ /* 0x0007e80000100800 */
[----:B------:R3:W-:Y:S01]  /*59b40*/  STL [R1+0x4b0], R149 ;  /* 0x0004b09501007387 */ /* 0x0007e20000100800 */
[----:B-1----:R-:W-:Y:S01]  /*59b50*/  MOV R4, R3 ;  /* 0x0000000300047202 */ /* 0x002fe20000000f00 */
[----:B------:R-:W-:-:S02]  /*59b60*/  IMAD.MOV.U32 R5, RZ, RZ, R149 ;  /* 0x000000ffff057224 */ /* 0x000fc400078e0095 */
[----:B------:R1:W-:Y:S04]  /*59b70*/  STL [R1+0x4f4], R147 ;  /* 0x0004f49301007387 */ /* 0x0003e80000100800 */
[----:B---3--:R-:W3:Y:S04]  /*59b80*/  LDL.LU R3, [R1+0x5b4] ;  /* 0x0005b40001037983 */ /* 0x008ee80000300800 */
[----:B------:R1:W-:Y:S04]  /*59b90*/  STL [R1+0x4f0], R150 ;  /* 0x0004f09601007387 */ /* 0x0003e80000100800 */
[----:B------:R1:W-:Y:S04]  /*59ba0*/  LDGSTS.E [R0+0x800], desc[UR52][R4.64], P0 ;  /* 0x0080000004007fae */ /* 0x0003e80008121874 */
[----:B------:R-:W3:Y:S01]  /*59bb0*/  LDL.LU R149, [R1+0x5f4] ;  /* 0x0005f40001957983 */ /* 0x000ee20000300800 */
[----:B-1----:R-:W-:-:S03]  /*59bc0*/  IMAD.MOV.U32 R4, RZ, RZ, R147 ;  /* 0x000000ffff047224 */ /* 0x002fc600078e0093 */
[----:B------:R-:W3:Y:S01]  /*59bd0*/  LDL.LU R147, [R1+0x5b0] ;  /* 0x0005b00001937983 */ /* 0x000ee20000300800 */
[----:B------:R-:W-:-:S03]  /*59be0*/  MOV R5, R150 ;  /* 0x0000009600057202 */ /* 0x000fc60000000f00 */
[----:B------:R-:W3:Y:S04]  /*59bf0*/  LDL.LU R150, [R1+0x5f0] ;  /* 0x0005f00001967983 */ /* 0x000ee80000300800 */
[----:B------:R1:W-:Y:S01]  /*59c00*/  LDGSTS.E [R0+0xc00], desc[UR52][R4.64], P0 ;  /* 0x00c0000004007fae */ /* 0x0003e20008121874 */
[----:B------:R-:W-:Y:S02]  /*59c10*/  IADD3 R2, P1, R2, UR5, RZ ;  /* 0x0000000502027c10 */ /* 0x000fe4000ff3e0ff */
[----:B------:R-:W-:-:S03]  /*59c20*/  IADD3 R148, P2, R148, UR5, RZ ;  /* 0x0000000594947c10 */ /* 0x000fc6000ff5e0ff */
[----:B------:R4:W-:Y:S01]  /*59c30*/  STL [R1+0x534], R2 ;  /* 0x0005340201007387 */ /* 0x0009e20000100800 */
[----:B-1----:R-:W-:Y:S01]  /*59c40*/  IMAD.MOV.U32 R4, RZ, RZ, R2 ;  /* 0x000000ffff047224 */ /* 0x002fe200078e0002 */
[----:B--2---:R-:W-:Y:S02]  /*59c50*/  IADD3.X R8, R8, UR7, RZ, P1, !PT ;  /* 0x0000000708087c10 */ /* 0x004fe40008ffe4ff */
[----:B----4-:R-:W-:-:S03]  /*59c60*/  IADD3.X R151, R151, UR7, RZ, P2, !PT ;  /* 0x0000000797977c10 */ /* 0x010fc600097fe4ff */
[----:B------:R-:W-:Y:S01]  /*59c70*/  IMAD.MOV.U32 R5, RZ, RZ, R8 ;  /* 0x000000ffff057224 */ /* 0x000fe200078e0008 */
[----:B------:R1:W-:Y:S04]  /*59c80*/  STL [R1+0x530], R8 ;  /* 0x0005300801007387 */ /* 0x0003e80000100800 */
[----:B------:R2:W-:Y:S04]  /*59c90*/  STL [R1+0x574], R148 ;  /* 0x0005749401007387 */ /* 0x0005e80000100800 */
[----:B------:R-:W4:Y:S04]  /*59ca0*/  LDL.LU R2, [R1+0x634] ;  /* 0x0006340001027983 */ /* 0x000f280000300800 */
[----:B------:R2:W-:Y:S04]  /*59cb0*/  STL [R1+0x570], R151 ;  /* 0x0005709701007387 */ /* 0x0005e80000100800 */
[----:B------:R2:W-:Y:S04]  /*59cc0*/  LDGSTS.E [R0+0x1000], desc[UR52][R4.64], P0 ;  /* 0x0100000004007fae */ /* 0x0005e80008121874 */
[----:B-1----:R-:W4:Y:S01]  /*59cd0*/  LDL.LU R8, [R1+0x674] ;  /* 0x0006740001087983 */ /* 0x002f220000300800 */
[----:B--2---:R-:W-:-:S03]  /*59ce0*/  MOV R4, R148 ;  /* 0x0000009400047202 */ /* 0x004fc60000000f00 */
[----:B------:R-:W2:Y:S01]  /*59cf0*/  LDL.LU R148, [R1+0x630] ;  /* 0x0006300001947983 */ /* 0x000ea20000300800 */
[----:B------:R-:W-:-:S03]  /*59d00*/  IMAD.MOV.U32 R5, RZ, RZ, R151 ;  /* 0x000000ffff057224 */ /* 0x000fc600078e0097 */
[----:B------:R-:W2:Y:S01]  /*59d10*/  LDL.LU R151, [R1+0x670] ;  /* 0x0006700001977983 */ /* 0x000ea20000300800 */
[----:B---3--:R-:W-:Y:S02]  /*59d20*/  IADD3 R3, P1, R3, UR5, RZ ;  /* 0x0000000503037c10 */ /* 0x008fe4000ff3e0ff */
[----:B------:R-:W-:Y:S01]  /*59d30*/  IADD3 R149, P2, R149, UR5, RZ ;  /* 0x0000000595957c10 */ /* 0x000fe2000ff5e0ff */
[----:B------:R1:W-:Y:S01]  /*59d40*/  LDGSTS.E [R0+0x1400], desc[UR52][R4.64], P0 ;  /* 0x0140000004007fae */ /* 0x0003e20008121874 */
[----:B------:R-:W-:-:S03]  /*59d50*/  IADD3.X R147, R147, UR7, RZ, P1, !PT ;  /* 0x0000000793937c10 */ /* 0x000fc60008ffe4ff */
[----:B------:R3:W-:Y:S01]  /*59d60*/  STL [R1+0x5b4], R3 ;  /* 0x0005b40301007387 */ /* 0x0007e20000100800 */
[----:B------:R-:W-:-:S03]  /*59d70*/  IADD3.X R150, R150, UR7, RZ, P2, !PT ;  /* 0x0000000796967c10 */ /* 0x000fc600097fe4ff */
[----:B------:R3:W-:Y:S01]  /*59d80*/  STL [R1+0x5b0], R147 ;  /* 0x0005b09301007387 */ /* 0x0007e20000100800 */
[----:B-1----:R-:W-:Y:S01]  /*59d90*/  IMAD.MOV.U32 R4, RZ, RZ, R3 ;  /* 0x000000ffff047224 */ /* 0x002fe200078e0003 */
[----:B------:R-:W-:Y:S02]  /*59da0*/  MOV R5, R147 ;  /* 0x0000009300057202 */ /* 0x000fe40000000f00 */
[----:B------:R1:W-:Y:S04]  /*59db0*/  STL [R1+0x5f4], R149 ;  /* 0x0005f49501007387 */ /* 0x0003e80000100800 */
[----:B---3--:R-:W3:Y:S04]  /*59dc0*/  LDL.LU R3, [R1+0x6b4] ;  /* 0x0006b40001037983 */ /* 0x008ee80000300800 */
[----:B------:R1:W-:Y:S04]  /*59dd0*/  STL [R1+0x5f0], R150 ;  /* 0x0005f09601007387 */ /* 0x0003e80000100800 */
[----:B------:R1:W-:Y:S04]  /*59de0*/  LDGSTS.E [R0+0x1800], desc[UR52][R4.64], P0 ;  /* 0x0180000004007fae */ /* 0x0003e80008121874 */
[----:B------:R-:W3:Y:S01]  /*59df0*/  LDL.LU R147, [R1+0x6f4] ;  /* 0x0006f40001937983 */ /* 0x000ee20000300800 */
[----:B-1----:R-:W-:-:S03]  /*59e00*/  IMAD.MOV.U32 R4, RZ, RZ, R149 ;  /* 0x000000ffff047224 */ /* 0x002fc600078e0095 */
[----:B------:R-:W3:Y:S01]  /*59e10*/  LDL.LU R149, [R1+0x6b0] ;  /* 0x0006b00001957983 */ /* 0x000ee20000300800 */
[----:B------:R-:W-:-:S03]  /*59e20*/  IMAD.MOV.U32 R5, RZ, RZ, R150 ;  /* 0x000000ffff057224 */ /* 0x000fc600078e0096 */
[----:B------:R-:W3:Y:S04]  /*59e30*/  LDL.LU R150, [R1+0x6f0] ;  /* 0x0006f00001967983 */ /* 0x000ee80000300800 */
[----:B------:R1:W-:Y:S01]  /*59e40*/  LDGSTS.E [R0+0x1c00], desc[UR52][R4.64], P0 ;  /* 0x01c0000004007fae */ /* 0x0003e20008121874 */
[----:B----4-:R-:W-:-:S04]  /*59e50*/  IADD3 R2, P1, R2, UR5, RZ ;  /* 0x0000000502027c10 */ /* 0x010fc8000ff3e0ff */
[----:B-1----:R-:W-:Y:S01]  /*59e60*/  MOV R4, R2 ;  /* 0x0000000200047202 */ /* 0x002fe20000000f00 */
[----:B------:R1:W-:Y:S01]  /*59e70*/  STL [R1+0x634], R2 ;  /* 0x0006340201007387 */ /* 0x0003e20000100800 */
[----:B------:R-:W-:Y:S02]  /*59e80*/  IADD3 R8, P2, R8, UR5, RZ ;  /* 0x0000000508087c10 */ /* 0x000fe4000ff5e0ff */
[----:B--2---:R-:W-:Y:S02]  /*59e90*/  IADD3.X R148, R148, UR7, RZ, P1, !PT ;  /* 0x0000000794947c10 */ /* 0x004fe40008ffe4ff */
[----:B------:R-:W-:-:S03]  /*59ea0*/  IADD3.X R151, R151, UR7, RZ, P2, !PT ;  /* 0x0000000797977c10 */ /* 0x000fc600097fe4ff */
[----:B------:R-:W-:Y:S01]  /*59eb0*/  IMAD.MOV.U32 R5, RZ, RZ, R148 ;  /* 0x000000ffff057224 */ /* 0x000fe200078e0094 */
[----:B------:R2:W-:Y:S04]  /*59ec0*/  STL [R1+0x630], R148 ;  /* 0x0006309401007387 */ /* 0x0005e80000100800 */
[----:B------:R4:W-:Y:S04]  /*59ed0*/  STL [R1+0x674], R8 ;  /* 0x0006740801007387 */ /* 0x0009e80000100800 */
[----:B-1----:R-:W3:Y:S04]  /*59ee0*/  LDL.LU R2, [R1+0x734] ;  /* 0x0007340001027983 */ /* 0x002ee80000300800 */
[----:B------:R1:W-:Y:S04]  /*59ef0*/  STL [R1+0x670], R151 ;  /* 0x0006709701007387 */ /* 0x0003e80000100800 */
[----:B------:R4:W-:Y:S04]  /*59f00*/  LDGSTS.E [R0+0x2000], desc[UR52][R4.64], P0 ;  /* 0x0200000004007fae */ /* 0x0009e80008121874 */
[----:B--2---:R-:W2:Y:S01]  /*59f10*/  LDL.LU R148, [R1+0x774] ;  /* 0x0007740001947983 */ /* 0x004ea20000300800 */
[----:B----4-:R-:W-:-:S03]  /*59f20*/  IMAD.MOV.U32 R4, RZ, RZ, R8 ;  /* 0x000000ffff047224 */ /* 0x010fc600078e0008 */
[----:B------:R-:W4:Y:S01]  /*59f30*/  LDL.LU R8, [R1+0x730] ;  /* 0x0007300001087983 */ /* 0x000f220000300800 */
[----:B------:R-:W-:-:S03]  /*59f40*/  MOV R5, R151 ;  /* 0x0000009700057202 */ /* 0x000fc60000000f00 */
[----:B-1----:R-:W4:Y:S01]  /*59f50*/  LDL.LU R151, [R1+0x770] ;  /* 0x0007700001977983 */ /* 0x002f220000300800 */
[----:B---3--:R-:W-:Y:S02]  /*59f60*/  IADD3 R3, P1, R3, UR5, RZ ;  /* 0x0000000503037c10 */ /* 0x008fe4000ff3e0ff */
[----:B------:R-:W-:Y:S01]  /*59f70*/  IADD3 R147, P2, R147, UR5, RZ ;  /* 0x0000000593937c10 */ /* 0x000fe2000ff5e0ff */
[----:B------:R1:W-:Y:S01]  /*59f80*/  LDGSTS.E [R0+0x2400], desc[UR52][R4.64], P0 ;  /* 0x0240000004007fae */ /* 0x0003e20008121874 */
[----:B------:R-:W-:-:S03]  /*59f90*/  IADD3.X R149, R149, UR7, RZ, P1, !PT ;  /* 0x0000000795957c10 */ /* 0x000fc60008ffe4ff */
[----:B------:R3:W-:Y:S01]  /*59fa0*/  STL [R1+0x6b4], R3 ;  /* 0x0006b40301007387 */ /* 0x0007e20000100800 */
[----:B------:R-:W-:-:S03]  /*59fb0*/  IADD3.X R150, R150, UR7, RZ, P2, !PT ;  /* 0x0000000796967c10 */ /* 0x000fc600097fe4ff */
[----:B------:R3:W-:Y:S01]  /*59fc0*/  STL [R1+0x6b0], R149 ;  /* 0x0006b09501007387 */ /* 0x0007e20000100800 */
[----:B-1----:R-:W-:Y:S02]  /*59fd0*/  IMAD.MOV.U32 R4, RZ, RZ, R3 ;  /* 0x000000ffff047224 */ /* 0x002fe400078e0003 */
[----:B------:R-:W-:Y:S01]  /*59fe0*/  IMAD.MOV.U32 R5, RZ, RZ, R149 ;  /* 0x000000ffff057224 */ /* 0x000fe200078e0095 */
[----:B------:R1:W-:Y:S04]  /*59ff0*/  STL [R1+0x6f4], R147 ;  /* 0x0006f49301007387 */ /* 0x0003e80000100800 */
[----:B---3--:R-:W3:Y:S04]  /*5a000*/  LDL.LU R3, [R1+0x7b4] ;  /* 0x0007b40001037983 */ /* 0x008ee80000300800 */
[----:B------:R1:W-:Y:S04]  /*5a010*/  STL [R1+0x6f0], R150 ;  /* 0x0006f09601007387 */ /* 0x0003e80000100800 */
[----:B------:R1:W-:Y:S04]  /*5a020*/  LDGSTS.E [R0+0x2800], desc[UR52][R4.64], P0 ;  /* 0x0280000004007fae */ /* 0x0003e80008121874 */
[----:B------:R-:W3:Y:S01]  /*5a030*/  LDL.LU R149, [R1+0x7f4] ;  /* 0x0007f40001957983 */ /* 0x000ee20000300800 */
[----:B-1----:R-:W-:-:S03]  /*5a040*/  MOV R4, R147 ;  /* 0x0000009300047202 */ /* 0x002fc60000000f00 */
[----:B------:R-:W3:Y:S01]  /*5a050*/  LDL.LU R147, [R1+0x7b0] ;  /* 0x0007b00001937983 */ /* 0x000ee20000300800 */
[----:B------:R-:W-:-:S03]  /*5a060*/  IMAD.MOV.U32 R5, RZ, RZ, R150 ;  /* 0x000000ffff057224 */ /* 0x000fc600078e0096 */
[----:B------:R-:W3:Y:S04]  /*5a070*/  LDL.LU R150, [R1+0x7f0] ;  /* 0x0007f00001967983 */ /* 0x000ee80000300800 */
[----:B------:R1:W-:Y:S01]  /*5a080*/  LDGSTS.E [R0+0x2c00], desc[UR52][R4.64], P0 ;  /* 0x02c0000004007fae */ /* 0x0003e20008121874 */
[----:B------:R-:W-:-:S05]  /*5a090*/  IADD3 R2, P1, R2, UR5, RZ ;  /* 0x0000000502027c10 */ /* 0x000fca000ff3e0ff */
[----:B------:R4:W-:Y:S01]  /*5a0a0*/  STL [R1+0x734], R2 ;  /* 0x0007340201007387 */ /* 0x0009e20000100800 */
[----:B-1----:R-:W-:Y:S01]  /*5a0b0*/  IMAD.MOV.U32 R4, RZ, RZ, R2 ;  /* 0x000000ffff047224 */ /* 0x002fe200078e0002 */
[----:B--2---:R-:W-:Y:S02]  /*5a0c0*/  IADD3 R148, P2, R148, UR5, RZ ;  /* 0x0000000594947c10 */ /* 0x004fe4000ff5e0ff */
[----:B----4-:R-:W-:Y:S02]  /*5a0d0*/  IADD3.X R8, R8, UR7, RZ, P1, !PT ;  /* 0x0000000708087c10 */ /* 0x010fe40008ffe4ff */
[----:B------:R-:W-:-:S03]  /*5a0e0*/  IADD3.X R151, R151, UR7, RZ, P2, !PT ;  /* 0x0000000797977c10 */ /* 0x000fc600097fe4ff */
[----:B------:R1:W-:Y:S01]  /*5a0f0*/  STL [R1+0x730], R8 ;  /* 0x0007300801007387 */ /* 0x0003e20000100800 */
[----:B------:R-:W-:-:S03]  /*5a100*/  MOV R5, R8 ;  /* 0x0000000800057202 */ /* 0x000fc60000000f00 */
[----:B------:R2:W-:Y:S04]  /*5a110*/  STL [R1+0x774], R148 ;  /* 0x0007749401007387 */ /* 0x0005e80000100800 */
[----:B------:R-:W4:Y:S04]  /*5a120*/  LDL.LU R2, [R1+0x834] ;  /* 0x0008340001027983 */ /* 0x000f280000300800 */
[----:B------:R2:W-:Y:S04]  /*5a130*/  STL [R1+0x770], R151 ;  /* 0x0007709701007387 */ /* 0x0005e80000100800 */
[----:B------:R2:W-:Y:S04]  /*5a140*/  LDGSTS.E [R0+0x3000], desc[UR52][R4.64], P0 ;  /* 0x0300000004007fae */ /* 0x0005e80008121874 */
[----:B-1----:R-:W4:Y:S01]  /*5a150*/  LDL.LU R8, [R1+0x874] ;  /* 0x0008740001087983 */ /* 0x002f220000300800 */
[----:B--2---:R-:W-:-:S03]  /*5a160*/  IMAD.MOV.U32 R4, RZ, RZ, R148 ;  /* 0x000000ffff047224 */ /* 0x004fc600078e0094 */
        /* <DEDUP_REMOVED lines=10> */
[----:B-1----:R-:W-:Y:S01]  /*5a210*/  MOV R4, R3 ;  /* 0x0000000300047202 */ /* 0x002fe20000000f00 */
[----:B------:R-:W-:Y:S02]  /*5a220*/  IMAD.MOV.U32 R5, RZ, RZ, R147 ;  /* 0x000000ffff057224 */ /* 0x000fe400078e0093 */
        /* <DEDUP_REMOVED lines=10> */
[----:B----4-:R-:W-:-:S05]  /*5a2d0*/  IADD3 R2, P1, R2, UR5, RZ ;  /* 0x0000000502027c10 */ /* 0x010fca000ff3e0ff */
[----:B------:R4:W-:Y:S01]  /*5a2e0*/  STL [R1+0x834], R2 ;  /* 0x0008340201007387 */ /* 0x0009e20000100800 */
[----:B-1----:R-:W-:Y:S01]  /*5a2f0*/  IMAD.MOV.U32 R4, RZ, RZ, R2 ;  /* 0x000000ffff047224 */ /* 0x002fe200078e0002 */
[----:B------:R-:W-:Y:S02]  /*5a300*/  IADD3 R8, P2, R8, UR5, RZ ;  /* 0x0000000508087c10 */ /* 0x000fe4000ff5e0ff */
[----:B--2---:R-:W-:Y:S02]  /*5a310*/  IADD3.X R148, R148, UR7, RZ, P1, !PT ;  /* 0x0000000794947c10 */ /* 0x004fe40008ffe4ff */
[----:B------:R-:W-:-:S03]  /*5a320*/  IADD3.X R151, R151, UR7, RZ, P2, !PT ;  /* 0x0000000797977c10 */ /* 0x000fc600097fe4ff */
[----:B------:R-:W-:Y:S01]  /*5a330*/  IMAD.MOV.U32 R5, RZ, RZ, R148 ;  /* 0x000000ffff057224 */ /* 0x000fe200078e0094 */
[----:B------:R1:W-:Y:S04]  /*5a340*/  STL [R1+0x830], R148 ;  /* 0x0008309401007387 */ /* 0x0003e80000100800 */
[----:B------:R2:W-:Y:S04]  /*5a350*/  STL [R1+0x874], R8 ;  /* 0x0008740801007387 */ /* 0x0005e80000100800 */
[----:B----4-:R-:W4:Y:S04]  /*5a360*/  LDL.LU R2, [R1+0x934] ;  /* 0x0009340001027983 */ /* 0x010f280000300800 */
        /* <DEDUP_REMOVED lines=83> */
[----:B------:R-:W-:Y:S01]  /*5a8a0*/  STL [R1+0xab4], R3 ;  /* 0x000ab40301007387 */ /* 0x000fe20000100800 */
[----:B------:R-:W-:-:S03]  /*5a8b0*/  IADD3.X R150, R150, UR7, RZ, P2, !PT ;  /* 0x0000000796967c10 */ /* 0x000fc600097fe4ff */
[----:B------:R3:W-:Y:S01]  /*5a8c0*/  STL [R1+0xab0], R149 ;  /* 0x000ab09501007387 */ /* 0x0007e20000100800 */
[----:B-1----:R-:W-:Y:S01]  /*5a8d0*/  MOV R4, R3 ;  /* 0x0000000300047202 */ /* 0x002fe20000000f00 */
[----:B------:R-:W-:Y:S02]  /*5a8e0*/  IMAD.MOV.U32 R5, RZ, RZ, R149 ;  /* 0x000000ffff057224 */ /* 0x000fe400078e0095 */
[----:B------:R-:W-:Y:S04]  /*5a8f0*/  STL [R1+0xaf4], R147 ;  /* 0x000af49301007387 */ /* 0x000fe80000100800 */
[----:B------:R1:W-:Y:S04]  /*5a900*/  LDGSTS.E [R0+0x6800], desc[UR52][R4.64], P0 ;  /* 0x0680000004007fae */ /* 0x0003e80008121874 */
[----:B---3--:R-:W3:Y:S04]  /*5a910*/  LDL.LU R149, [R1+0xbb4] ;  /* 0x000bb40001957983 */ /* 0x008ee80000300800 */
[----:B------:R1:W-:Y:S04]  /*5a920*/  STL [R1+0xaf0], R150 ;  /* 0x000af09601007387 */ /* 0x0003e80000100800 */
[----:B------:R-:W3:Y:S01]  /*5a930*/  LDL.LU R3, [R1+0xbf4] ;  /* 0x000bf40001037983 */ /* 0x000ee20000300800 */
[----:B-1----:R-:W-:Y:S01]  /*5a940*/  MOV R5, R150 ;  /* 0x0000009600057202 */ /* 0x002fe20000000f00 */
[----:B------:R-:W-:-:S02]  /*5a950*/  IMAD.MOV.U32 R4, RZ, RZ, R147 ;  /* 0x000000ffff047224 */ /* 0x000fc400078e0093 */
[----:B------:R-:W3:Y:S04]  /*5a960*/  LDL.LU R150, [R1+0xbb0] ;  /* 0x000bb00001967983 */ /* 0x000ee80000300800 */
        /* <DEDUP_REMOVED lines=22> */
[----:B------:R-:W-:Y:S02]  /*5aad0*/  IADD3.X R150, R150, UR7, RZ, P1, !PT ;  /* 0x0000000796967c10 */ /* 0x000fe40008ffe4ff */
[----:B------:R-:W-:Y:S01]  /*5aae0*/  IADD3.X R147, R147, UR7, RZ, P2, !PT ;  /* 0x0000000793937c10 */ /* 0x000fe200097fe4ff */
[----:B------:R3:W-:Y:S01]  /*5aaf0*/  STL [R1+0xbb4], R149 ;  /* 0x000bb49501007387 */ /* 0x0007e20000100800 */
[----:B-1----:R-:W-:Y:S01]  /*5ab00*/  IMAD.MOV.U32 R4, RZ, RZ, R149 ;  /* 0x000000ffff047224 */ /* 0x002fe200078e0095 */
[----:B------:R-:W-:-:S02]  /*5ab10*/  MOV R5, R150 ;  /* 0x0000009600057202 */ /* 0x000fc40000000f00 */
[----:B------:R-:W-:Y:S04]  /*5ab20*/  STL [R1+0xbb0], R150 ;  /* 0x000bb09601007387 */ /* 0x000fe80000100800 */
[----:B------:R1:W-:Y:S04]  /*5ab30*/  STL [R1+0xbf4], R3 ;  /* 0x000bf40301007387 */ /* 0x0003e80000100800 */
[----:B------:R1:W-:Y:S04]  /*5ab40*/  LDGSTS.E [R0+0x7800], desc[UR52][R4.64], P0 ;  /* 0x0780000004007fae */ /* 0x0003e80008121874 */
[----:B------:R1:W-:Y:S04]  /*5ab50*/  STL [R1+0xbf0], R147 ;  /* 0x000bf09301007387 */ /* 0x0003e80000100800 */
[----:B---3--:R-:W3:Y:S01]  /*5ab60*/  LDL.LU R149, [R1+0x4b8] ;  /* 0x0004b80001957983 */ /* 0x008ee20000300800 */
[----:B-1----:R-:W-:-:S03]  /*5ab70*/  IMAD.MOV.U32 R4, RZ, RZ, R3 ;  /* 0x000000ffff047224 */ /* 0x002fc600078e0003 */
[----:B------:R-:W3:Y:S01]  /*5ab80*/  LDL.LU R3, [R1+0x4bc] ;  /* 0x0004bc0001037983 */ /* 0x000ee20000300800 */
[----:B------:R-:W-:-:S03]  /*5ab90*/  IMAD.MOV.U32 R5, RZ, RZ, R147 ;  /* 0x000000ffff057224 */ /* 0x000fc600078e0093 */
[----:B------:R-:W3:Y:S04]  /*5aba0*/  LDL.LU R150, [R1+0x4f8] ;  /* 0x0004f80001967983 */ /* 0x000ee80000300800 */
[----:B------:R-:W3:Y:S04]  /*5abb0*/  LDL.LU R147, [R1+0x4fc] ;  /* 0x0004fc0001937983 */ /* 0x000ee80000300800 */
[----:B------:R1:W-:Y:S02]  /*5abc0*/  LDGSTS.E [R0+0x7c00], desc[UR52][R4.64], P0 ;  /* 0x07c0000004007fae */ /* 0x0003e40008121874 */
[----:B-1----:R-:W-:-:S04]  /*5abd0*/  LOP3.LUT R0, R6, 0x10, RZ, 0x3c, !PT ;  /* 0x0000001006007812 */ /* 0x002fc800078e3cff */
[----:B------:R-:W-:Y:S02]  /*5abe0*/  IADD3 R0, R0, UR8, RZ ;  /* 0x0000000800007c10 */ /* 0x000fe4000fffe0ff */
[----:B----4-:R-:W-:-:S05]  /*5abf0*/  IADD3 R2, P1, R2, UR5, RZ ;  /* 0x0000000502027c10 */ /* 0x010fca000ff3e0ff */
[----:B------:R1:W-:Y:S01]  /*5ac00*/  STL [R1+0x43c], R2 ;  /* 0x00043c0201007387 */ /* 0x0003e20000100800 */
[----:B------:R-:W-:Y:S01]  /*5ac10*/  IMAD.MOV.U32 R4, RZ, RZ, R2 ;  /* 0x000000ffff047224 */ /* 0x000fe200078e0002 */
[----:B------:R-:W-:Y:S02]  /*5ac20*/  IADD3 R8, P2, R8, UR5, RZ ;  /* 0x0000000508087c10 */ /* 0x000fe4000ff5e0ff */
[----:B--2---:R-:W-:-:S03]  /*5ac30*/  IADD3.X R148, R148, UR7, RZ, P1, !PT ;  /* 0x0000000794947c10 */ /* 0x004fc60008ffe4ff */
[----:B------:R-:W-:Y:S01]  /*5ac40*/  STL [R1+0x47c], R8 ;  /* 0x00047c0801007387 */ /* 0x000fe20000100800 */
[----:B------:R-:W-:Y:S01]  /*5ac50*/  IADD3.X R151, R151, UR7, RZ, P2, !PT ;  /* 0x0000000797977c10 */ /* 0x000fe200097fe4ff */
[----:B------:R-:W-:Y:S02]  /*5ac60*/  IMAD.MOV.U32 R5, RZ, RZ, R148 ;  /* 0x000000ffff057224 */ /* 0x000fe400078e0094 */
[----:B------:R2:W-:Y:S04]  /*5ac70*/  STL [R1+0x438], R148 ;  /* 0x0004389401007387 */ /* 0x0005e80000100800 */
[----:B-1----:R-:W4:Y:S04]  /*5ac80*/  LDL.LU R2, [R1+0x53c] ;  /* 0x00053c0001027983 */ /* 0x002f280000300800 */
[----:B------:R1:W-:Y:S04]  /*5ac90*/  LDGSTS.E [R0+0x80], desc[UR52][R4.64], P0 ;  /* 0x0008000004007fae */ /* 0x0003e80008121874 */
[----:B--2---:R-:W2:Y:S04]  /*5aca0*/  LDL.LU R148, [R1+0x57c] ;  /* 0x00057c0001947983 */ /* 0x004ea80000300800 */
[----:B------:R1:W-:Y:S02]  /*5acb0*/  STL [R1+0x478], R151 ;  /* 0x0004789701007387 */ /* 0x0003e40000100800 */
[----:B-1----:R-:W-:-:S02]  /*5acc0*/  MOV R4, R8 ;  /* 0x0000000800047202 */ /* 0x002fc40000000f00 */
[----:B------:R-:W2:Y:S01]  /*5acd0*/  LDL.LU R8, [R1+0x538] ;  /* 0x0005380001087983 */ /* 0x000ea20000300800 */
[----:B------:R-:W-:-:S03]  /*5ace0*/  IMAD.MOV.U32 R5, RZ, RZ, R151 ;  /* 0x000000ffff057224 */ /* 0x000fc600078e0097 */
[----:B------:R-:W2:Y:S04]  /*5acf0*/  LDL.LU R151, [R1+0x578] ;  /* 0x0005780001977983 */ /* 0x000ea80000300800 */
[----:B------:R1:W-:Y:S01]  /*5ad00*/  LDGSTS.E [R0+0x480], desc[UR52][R4.64], P0 ;  /* 0x0048000004007fae */ /* 0x0003e20008121874 */
[----:B---3--:R-:W-:-:S04]  /*5ad10*/  IADD3 R3, P1, R3, UR5, RZ ;  /* 0x0000000503037c10 */ /* 0x008fc8000ff3e0ff */
[----:B------:R-:W-:Y:S02]  /*5ad20*/  IADD3.X R149, R149, UR7, RZ, P1, !PT ;  /* 0x0000000795957c10 */ /* 0x000fe40008ffe4ff */
[----:B------:R-:W-:Y:S01]  /*5ad30*/  IADD3 R147, P2, R147, UR5, RZ ;  /* 0x0000000593937c10 */ /* 0x000fe2000ff5e0ff */
[----:B------:R3:W-:Y:S01]  /*5ad40*/  STL [R1+0x4bc], R3 ;  /* 0x0004bc0301007387 */ /* 0x0007e20000100800 */
[----:B-1----:R-:W-:Y:S01]  /*5ad50*/  IMAD.MOV.U32 R4, RZ, RZ, R3 ;  /* 0x000000ffff047224 */ /* 0x002fe200078e0003 */
[----:B------:R-:W-:Y:S02]  /*5ad60*/  MOV R5, R149 ;  /* 0x0000009500057202 */ /* 0x000fe40000000f00 */
[----:B------:R-:W-:Y:S01]  /*5ad70*/  IADD3.X R150, R150, UR7, RZ, P2, !PT ;  /* 0x0000000796967c10 */ /* 0x000fe200097fe4ff */
[----:B------:R1:W-:Y:S04]  /*5ad80*/  STL [R1+0x4b8], R149 ;  /* 0x0004b89501007387 */ /* 0x0003e80000100800 */
[----:B------:R1:W-:Y:S04]  /*5ad90*/  STL [R1+0x4fc], R147 ;  /* 0x0004fc9301007387 */ /* 0x0003e80000100800 */
[----:B---3--:R-:W3:Y:S04]  /*5ada0*/  LDL.LU R3, [R1+0x5bc] ;  /* 0x0005bc0001037983 */ /* 0x008ee80000300800 */
[----:B------:R1:W-:Y:S04]  /*5adb0*/  STL [R1+0x4f8], R150 ;  /* 0x0004f89601007387 */ /* 0x0003e80000100800 */
[----:B------:R1:W-:Y:S04]  /*5adc0*/  LDGSTS.E [R0+0x880], desc[UR52][R4.64], P0 ;  /* 0x0088000004007fae */ /* 0x0003e80008121874 */
[----:B-1----:R-:W3:Y:S01]  /*5add0*/  LDL.LU R149, [R1+0x5fc] ;  /* 0x0005fc0001957983 */ /* 0x002ee20000300800 */
[----:B------:R-:W-:-:S03]  /*5ade0*/  IMAD.MOV.U32 R4, RZ, RZ, R147 ;  /* 0x000000ffff047224 */ /* 0x000fc600078e0093 */
[----:B------:R-:W3:Y:S01]  /*5adf0*/  LDL.LU R147, [R1+0x5b8] ;  /* 0x0005b80001937983 */ /* 0x000ee20000300800 */
[----:B------:R-:W-:-:S03]  /*5ae00*/  IMAD.MOV.U32 R5, RZ, RZ, R150 ;  /* 0x000000ffff057224 */ /* 0x000fc600078e0096 */
[----:B------:R-:W3:Y:S04]  /*5ae10*/  LDL.LU R150, [R1+0x5f8] ;  /* 0x0005f80001967983 */ /* 0x000ee80000300800 */
[----:B------:R1:W-:Y:S01]  /*5ae20*/  LDGSTS.E [R0+0xc80], desc[UR52][R4.64], P0 ;  /* 0x00c8000004007fae */ /* 0x0003e20008121874 */
[----:B----4-:R-:W-:-:S04]  /*5ae30*/  IADD3 R2, P1, R2, UR5, RZ ;  /* 0x0000000502027c10 */ /* 0x010fc8000ff3e0ff */
[----:B-1----:R-:W-:Y:S02]  /*5ae40*/  MOV R4, R2 ;  /* 0x0000000200047202 */ /* 0x002fe40000000f00 */
[----:B--2---:R-:W-:Y:S01]  /*5ae50*/  IADD3 R148, P2, R148, UR5, RZ ;  /* 0x0000000594947c10 */ /* 0x004fe2000ff5e0ff */
[----:B------:R1:W-:Y:S01]  /*5ae60*/  STL [R1+0x53c], R2 ;  /* 0x00053c0201007387 */ /* 0x0003e20000100800 */
[----:B------:R-:W-:Y:S02]  /*5ae70*/  IADD3.X R8, R8, UR7, RZ, P1, !PT ;  /* 0x0000000708087c10 */ /* 0x000fe40008ffe4ff */
        /* <DEDUP_REMOVED lines=12> */
[----:B---3--:R-:W-:-:S03]  /*5af40*/  IADD3 R3, P1, R3, UR5, RZ ;  /* 0x0000000503037c10 */ /* 0x008fc6000ff3e0ff */
[----:B------:R1:W-:Y:S01]  /*5af50*/  LDGSTS.E [R0+0x1480], desc[UR52][R4.64], P0 ;  /* 0x0148000004007fae */ /* 0x0003e20008121874 */
[----:B------:R-:W-:-:S03]  /*5af60*/  IADD3 R149, P2, R149, UR5, RZ ;  /* 0x0000000595957c10 */ /* 0x000fc6000ff5e0ff */
[----:B------:R3:W-:Y:S01]  /*5af70*/  STL [R1+0x5bc], R3 ;  /* 0x0005bc0301007387 */ /* 0x0007e20000100800 */
[----:B------:R-:W-:Y:S01]  /*5af80*/  IADD3.X R147, R147, UR7, RZ, P1, !PT ;  /* 0x0000000793937c10 */ /* 0x000fe20008ffe4ff */
[----:B-1----:R-:W-:Y:S01]  /*5af90*/  IMAD.MOV.U32 R4, RZ, RZ, R3 ;  /* 0x000000ffff047224 */ /* 0x002fe200078e0003 */
[----:B------:R-:W-:-:S03]  /*5afa0*/  IADD3.X R150, R150, UR7, RZ, P2, !PT ;  /* 0x0000000796967c10 */ /* 0x000fc600097fe4ff */
[----:B------:R-:W-:Y:S01]  /*5afb0*/  IMAD.MOV.U32 R5, RZ, RZ, R147 ;  /* 0x000000ffff057224 */ /* 0x000fe200078e0093 */
[----:B------:R1:W-:Y:S04]  /*5afc0*/  STL [R1+0x5b8], R147 ;  /* 0x0005b89301007387 */ /* 0x0003e80000100800 */
[----:B------:R1:W-:Y:S04]  /*5afd0*/  STL [R1+0x5fc], R149 ;  /* 0x0005fc9501007387 */ /* 0x0003e80000100800 */
[----:B---3--:R-:W3:Y:S04]  /*5afe0*/  LDL.LU R3, [R1+0x6bc] ;  /* 0x0006bc0001037983 */ /* 0x008ee80000300800 */
[----:B------:R1:W-:Y:S04]  /*5aff0*/  STL [R1+0x5f8], R150 ;  /* 0x0005f89601007387 */ /* 0x0003e80000100800 */
[----:B------:R1:W-:Y:S04]  /*5b000*/  LDGSTS.E [R0+0x1880], desc[UR52][R4.64], P0 ;  /* 0x0188000004007fae */ /* 0x0003e80008121874 */
[----:B-1----:R-:W3:Y:S01]  /*5b010*/  LDL.LU R147, [R1+0x6fc] ;  /* 0x0006fc0001937983 */ /* 0x002ee20000300800 */
[----:B------:R-:W-:-:S03]  /*5b020*/  MOV R4, R149 ;  /* 0x0000009500047202 */ /* 0x000fc60000000f00 */
        /* <DEDUP_REMOVED lines=21> */
[----:B---3--:R-:W-:-:S03]  /*5b180*/  IADD3 R3, P1, R3, UR5, RZ ;  /* 0x0000000503037c10 */ /* 0x008fc6000ff3e0ff */
[----:B------:R1:W-:Y:S01]  /*5b190*/  LDGSTS.E [R0+0x2480], desc[UR52][R4.64], P0 ;  /* 0x0248000004007fae */ /* 0x0003e20008121874 */
[----:B------:R-:W-:-:S03]  /*5b1a0*/  IADD3 R147, P2, R147, UR5, RZ ;  /* 0x0000000593937c10 */ /* 0x000fc6000ff5e0ff */
[----:B------:R3:W-:Y:S01]  /*5b1b0*/  STL [R1+0x6bc], R3 ;  /* 0x0006bc0301007387 */ /* 0x0007e20000100800 */
[----:B-1----:R-:W-:Y:S02]  /*5b1c0*/  MOV R4, R3 ;  /* 0x0000000300047202 */ /* 0x002fe40000000f00 */
[----:B------:R-:W-:Y:S02]  /*5b1d0*/  IADD3.X R149, R149, UR7, RZ, P1, !PT ;  /* 0x0000000795957c10 */ /* 0x000fe40008ffe4ff */
        /* <DEDUP_REMOVED lines=30> */
[----:B---3--:R-:W-:-:S03]  /*5b3c0*/  IADD3 R3, P1, R3, UR5, RZ ;  /* 0x0000000503037c10 */ /* 0x008fc6000ff3e0ff */
[----:B------:R1:W-:Y:S01]  /*5b3d0*/  LDGSTS.E [R0+0x3480], desc[UR52][R4.64], P0 ;  /* 0x0348000004007fae */ /* 0x0003e20008121874 */
[----:B------:R-:W-:-:S03]  /*5b3e0*/  IADD3 R149, P2, R149, UR5, RZ ;  /* 0x0000000595957c10 */ /* 0x000fc6000ff5e0ff */
[----:B------:R3:W-:Y:S01]  /*5b3f0*/  STL [R1+0x7bc], R3 ;  /* 0x0007bc0301007387 */ /* 0x0007e20000100800 */
[----:B-1----:R-:W-:Y:S01]  /*5b400*/  IMAD.MOV.U32 R4, RZ, RZ, R3 ;  /* 0x000000ffff047224 */ /* 0x002fe200078e0003 */
[----:B------:R-:W-:Y:S02]  /*5b410*/  IADD3.X R147, R147, UR7, RZ, P1, !PT ;  /* 0x0000000793937c10 */ /* 0x000fe40008ffe4ff */
[----:B------:R-:W-:-:S03]  /*5b420*/  IADD3.X R150, R150, UR7, RZ, P2, !PT ;  /* 0x0000000796967c10 */ /* 0x000fc600097fe4ff */
[----:B------:R1:W-:Y:S01]  /*5b430*/  STL [R1+0x7b8], R147 ;  /* 0x0007b89301007387 */ /* 0x0003e20000100800 */
[----:B------:R-:W-:-:S03]  /*5b440*/  MOV R5, R147 ;  /* 0x0000009300057202 */ /* 0x000fc60000000f00 */
        /* <DEDUP_REMOVED lines=102> */
[----:B------:R-:W-:Y:S01]  /*5bab0*/  STL [R1+0xabc], R3 ;  /* 0x000abc0301007387 */ /* 0x000fe20000100800 */
[----:B-1----:R-:W-:Y:S01]  /*5bac0*/  IMAD.MOV.U32 R4, RZ, RZ, R3 ;  /* 0x000000ffff047224 */ /* 0x002fe200078e0003 */
[----:B------:R-:W-:Y:S02]  /*5bad0*/  IADD3.X R149, R149, UR7, RZ, P1, !PT ;  /* 0x0000000795957c10 */ /* 0x000fe40008ffe4ff */
[----:B------:R-:W-:-:S03]  /*5bae0*/  IADD3.X R150, R150, UR7, RZ, P2, !PT ;  /* 0x0000000796967c10 */ /* 0x000fc600097fe4ff */
[----:B------:R1:W-:Y:S01]  /*5baf0*/  STL [R1+0xab8], R149 ;  /* 0x000ab89501007387 */ /* 0x0003e20000100800 */
[----:B------:R-:W-:-:S03]  /*5bb00*/  MOV R5, R149 ;  /* 0x0000009500057202 */ /* 0x000fc60000000f00 */
[----:B------:R-:W-:Y:S04]  /*5bb10*/  STL [R1+0xafc], R147 ;  /* 0x000afc9301007387 */ /* 0x000fe80000100800 */
[----:B------:R3:W-:Y:S04]  /*5bb20*/  LDGSTS.E [R0+0x6880], desc[UR52][R4.64], P0 ;  /* 0x0688000004007fae */ /* 0x0007e80008121874 */
[----:B-1----:R-:W2:Y:S04]  /*5bb30*/  LDL.LU R149, [R1+0xbbc] ;  /* 0x000bbc0001957983 */ /* 0x002ea80000300800 */
[----:B------:R1:W-:Y:S04]  /*5bb40*/  STL [R1+0xaf8], R150 ;  /* 0x000af89601007387 */ /* 0x0003e80000100800 */
[----:B------:R-:W2:Y:S01]  /*5bb50*/  LDL.LU R3, [R1+0xbfc] ;  /* 0x000bfc0001037983 */ /* 0x000ea20000300800 */
[----:B---3--:R-:W-:-:S03]  /*5bb60*/  IMAD.MOV.U32 R5, RZ, RZ, R150 ;  /* 0x000000ffff057224 */ /* 0x008fc600078e0096 */
[----:B-1----:R-:W3:Y:S01]  /*5bb70*/  LDL.LU R150, [R1+0xbb8] ;  /* 0x000bb80001967983 */ /* 0x002ee20000300800 */
        /* <DEDUP_REMOVED lines=20> */
[----:B------:R-:W-:-:S03]  /*5bcc0*/  IADD3 R149, P1, R149, UR5, RZ ;  /* 0x0000000595957c10 */ /* 0x000fc6000ff3e0ff */
[----:B------:R1:W-:Y:S01]  /*5bcd0*/  LDGSTS.E [R0+0x7480], desc[UR52][R4.64], P0 ;  /* 0x0748000004007fae */ /* 0x0003e20008121874 */
[----:B------:R-:W-:Y:S02]  /*5bce0*/  IADD3 R3, P2, R3, UR5, RZ ;  /* 0x0000000503037c10 */ /* 0x000fe4000ff5e0ff */
[----:B---3--:R-:W-:Y:S01]  /*5bcf0*/  IADD3.X R150, R150, UR7, RZ, P1, !PT ;  /* 0x0000000796967c10 */ /* 0x008fe20008ffe4ff */
[----:B-1----:R-:W-:Y:S01]  /*5bd00*/  IMAD.MOV.U32 R4, RZ, RZ, R149 ;  /* 0x000000ffff047224 */ /* 0x002fe200078e0095 */
[----:B------:R1:W-:Y:S01]  /*5bd10*/  STL [R1+0xbbc], R149 ;  /* 0x000bbc9501007387 */ /* 0x0003e20000100800 */
[----:B------:R-:W-:Y:S02]  /*5bd20*/  IADD3.X R147, R147, UR7, RZ, P2, !PT ;  /* 0x0000000793937c10 */ /* 0x000fe400097fe4ff */
[----:B------:R-:W-:Y:S01]  /*5bd30*/  IMAD.MOV.U32 R5, RZ, RZ, R150 ;  /* 0x000000ffff057224 */ /* 0x000fe200078e0096 */
[----:B------:R-:W-:Y:S04]  /*5bd40*/  STL [R1+0xbb8], R150 ;  /* 0x000bb89601007387 */ /* 0x000fe80000100800 */
[----:B------:R3:W-:Y:S04]  /*5bd50*/  STL [R1+0xbfc], R3 ;  /* 0x000bfc0301007387 */ /* 0x0007e80000100800 */
[----:B------:R3:W-:Y:S04]  /*5bd60*/  LDGSTS.E [R0+0x7880], desc[UR52][R4.64], P0 ;  /* 0x0788000004007fae */ /* 0x0007e80008121874 */
[----:B------:R3:W-:Y:S04]  /*5bd70*/  STL [R1+0xbf8], R147 ;  /* 0x000bf89301007387 */ /* 0x0007e80000100800 */
[----:B-1----:R-:W4:Y:S01]  /*5bd80*/  LDL.LU R149, [R1+0x4c0] ;  /* 0x0004c00001957983 */ /* 0x002f220000300800 */
[----:B---3--:R-:W-:-:S03]  /*5bd90*/  MOV R4, R3 ;  /* 0x0000000300047202 */ /* 0x008fc60000000f00 */
[----:B------:R-:W3:Y:S01]  /*5bda0*/  LDL.LU R3, [R1+0x4c4] ;  /* 0x0004c40001037983 */ /* 0x000ee20000300800 */
[----:B------:R-:W-:-:S03]  /*5bdb0*/  IMAD.MOV.U32 R5, RZ, RZ, R147 ;  /* 0x000000ffff057224 */ /* 0x000fc600078e0093 */
[----:B------:R-:W3:Y:S04]  /*5bdc0*/  LDL.LU R150, [R1+0x500] ;  /* 0x0005000001967983 */ /* 0x000ee80000300800 */
[----:B------:R-:W3:Y:S04]  /*5bdd0*/  LDL.LU R147, [R1+0x504] ;  /* 0x0005040001937983 */ /* 0x000ee80000300800 */
[----:B------:R1:W-:Y:S02]  /*5bde0*/  LDGSTS.E [R0+0x7c80], desc[UR52][R4.64], P0 ;  /* 0x07c8000004007fae */ /* 0x0003e40008121874 */
[----:B-1----:R-:W-:-:S05]  /*5bdf0*/  LOP3.LUT R0, R6, 0x20, RZ, 0x3c, !PT ;  /* 0x0000002006007812 */ /* 0x002fca00078e3cff */
[----:B------:R-:W-:Y:S01]  /*5be00*/  VIADD R0, R0, UR8 ;  /* 0x0000000800007c36 */ /* 0x000fe20008000000 */
[----:B------:R-:W-:-:S04]  /*5be10*/  IADD3 R2, P1, R2, UR5, RZ ;  /* 0x0000000502027c10 */ /* 0x000fc8000ff3e0ff */
[----:B------:R-:W-:Y:S01]  /*5be20*/  MOV R4, R2 ;  /* 0x0000000200047202 */ /* 0x000fe20000000f00 */
[----:B------:R1:W-:Y:S01]  /*5be30*/  STL [R1+0x444], R2 ;  /* 0x0004440201007387 */ /* 0x0003e20000100800 */
[----:B--2---:R-:W-:Y:S02]  /*5be40*/  IADD3 R8, P2, R8, UR5, RZ ;  /* 0x0000000508087c10 */ /* 0x004fe4000ff5e0ff */
[----:B----4-:R-:W-:-:S03]  /*5be50*/  IADD3.X R148, R148, UR7, RZ, P1, !PT ;  /* 0x0000000794947c10 */ /* 0x010fc60008ffe4ff */
        /* <DEDUP_REMOVED lines=8> */
[----:B-1----:R-:W-:-:S02]  /*5bee0*/  IMAD.MOV.U32 R4, RZ, RZ, R8 ;  /* 0x000000ffff047224 */ /* 0x002fc400078e0008 */
[----:B------:R-:W2:Y:S01]  /*5bef0*/  LDL.LU R8, [R1+0x540] ;  /* 0x0005400001087983 */ /* 0x000ea20000300800 */
[----:B------:R-:W-:-:S03]  /*5bf00*/  MOV R5, R151 ;  /* 0x0000009700057202 */ /* 0x000fc60000000f00 */
[----:B------:R-:W2:Y:S04]  /*5bf10*/  LDL.LU R151, [R1+0x580] ;  /* 0x0005800001977983 */ /* 0x000ea80000300800 */
[----:B------:R1:W-:Y:S01]  /*5bf20*/  LDGSTS.E [R0+0x500], desc[UR52][R4.64], P0 ;  /* 0x0050000004007fae */ /* 0x0003e20008121874 */
[----:B---3--:R-:W-:-:S04]  /*5bf30*/  IADD3 R3, P1, R3, UR5, RZ ;  /* 0x0000000503037c10 */ /* 0x008fc8000ff3e0ff */
[----:B------:R-:W-:Y:S02]  /*5bf40*/  IADD3.X R149, R149, UR7, RZ, P1, !PT ;  /* 0x0000000795957c10 */ /* 0x000fe40008ffe4ff */
[----:B------:R-:W-:Y:S01]  /*5bf50*/  IADD3 R147, P2, R147, UR5, RZ ;  /* 0x0000000593937c10 */ /* 0x000fe2000ff5e0ff */
[----:B------:R3:W-:Y:S01]  /*5bf60*/  STL [R1+0x4c4], R3 ;  /* 0x0004c40301007387 */ /* 0x0007e20000100800 */
[----:B-1----:R-:W-:Y:S02]  /*5bf70*/  IMAD.MOV.U32 R4, RZ, RZ, R3 ;  /* 0x000000ffff047224 */ /* 0x002fe400078e0003 */
[----:B------:R-:W-:Y:S01]  /*5bf80*/  IADD3.X R150, R150, UR7, RZ, P2, !PT ;  /* 0x0000000796967c10 */ /* 0x000fe200097fe4ff */
        /* <DEDUP_REMOVED lines=12> */
[----:B----4-:R-:W-:Y:S02]  /*5c050*/  IADD3 R2, P1, R2, UR5, RZ ;  /* 0x0000000502027c10 */ /* 0x010fe4000ff3e0ff */
[----:B--2---:R-:W-:-:S03]  /*5c060*/  IADD3 R148, P2, R148, UR5, RZ ;  /* 0x0000000594947c10 */ /* 0x004fc6000ff5e0ff */
[----:B------:R2:W-:Y:S01]  /*5c070*/  STL [R1+0x544], R2 ;  /* 0x0005440201007387 */ /* 0x0005e20000100800 */
[----:B-1----:R-:W-:Y:S01]  /*5c080*/  IMAD.MOV.U32 R4, RZ, RZ, R2 ;  /* 0x000000ffff047224 */ /* 0x002fe200078e0002 */
[----:B------:R-:W-:Y:S02]  /*5c090*/  IADD3.X R8, R8, UR7, RZ, P1, !PT ;  /* 0x0000000708087c10 */ /* 0x000fe40008ffe4ff */
[----:B------:R-:W-:-:S03]  /*5c0a0*/  IADD3.X R151, R151, UR7, RZ, P2, !PT ;  /* 0x0000000797977c10 */ /* 0x000fc600097fe4ff */
[----:B------:R1:W-:Y:S01]  /*5c0b0*/  STL [R1+0x540], R8 ;  /* 0x0005400801007387 */ /* 0x0003e20000100800 */
[----:B------:R-:W-:-:S03]  /*5c0c0*/  MOV R5, R8 ;  /* 0x0000000800057202 */ /* 0x000fc60000000f00 */
[----:B------:R4:W-:Y:S04]  /*5c0d0*/  STL [R1+0x584], R148 ;  /* 0x0005849401007387 */ /* 0x0009e80000100800 */
[----:B--2---:R-:W2:Y:S04]  /*5c0e0*/  LDL.LU R2, [R1+0x644] ;  /* 0x0006440001027983 */ /* 0x004ea80000300800 */
[----:B------:R4:W-:Y:S04]  /*5c0f0*/  STL [R1+0x580], R151 ;  /* 0x0005809701007387 */ /* 0x0009e80000100800 */
[----:B------:R4:W-:Y:S04]  /*5c100*/  LDGSTS.E [R0+0x1100], desc[UR52][R4.64], P0 ;  /* 0x0110000004007fae */ /* 0x0009e80008121874 */
[----:B-1----:R-:W2:Y:S01]  /*5c110*/  LDL.LU R8, [R1+0x684] ;  /* 0x0006840001087983 */ /* 0x002ea20000300800 */
[----:B----4-:R-:W-:-:S03]  /*5c120*/  IMAD.MOV.U32 R4, RZ, RZ, R148 ;  /* 0x000000ffff047224 */ /* 0x010fc600078e0094 */
[----:B------:R-:W4:Y:S01]  /*5c130*/  LDL.LU R148, [R1+0x640] ;  /* 0x0006400001947983 */ /* 0x000f220000300800 */
[----:B------:R-:W-:-:S03]  /*5c140*/  IMAD.MOV.U32 R5, RZ, RZ, R151 ;  /* 0x000000ffff057224 */ /* 0x000fc600078e0097 */
[----:B------:R-:W4:Y:S01]  /*5c150*/  LDL.LU R151, [R1+0x680] ;  /* 0x0006800001977983 */ /* 0x000f220000300800 */
[----:B---3--:R-:W-:-:S03]  /*5c160*/  IADD3 R3, P1, R3, UR5, RZ ;  /* 0x0000000503037c10 */ /* 0x008fc6000ff3e0ff */
[----:B------:R1:W-:Y:S04]  /*5c170*/  LDGSTS.E [R0+0x1500], desc[UR52][R4.64], P0 ;  /* 0x0150000004007fae */ /* 0x0003e80008121874 */
[----:B------:R3:W-:Y:S01]  /*5c180*/  STL [R1+0x5c4], R3 ;  /* 0x0005c40301007387 */ /* 0x0007e20000100800 */
[----:B------:R-:W-:Y:S02]  /*5c190*/  IADD3 R149, P2, R149, UR5, RZ ;  /* 0x0000000595957c10 */ /* 0x000fe4000ff5e0ff */
        /* <DEDUP_REMOVED lines=15> */
[----:B--2---:R-:W-:-:S05]  /*5c290*/  IADD3 R2, P1, R2, UR5, RZ ;  /* 0x0000000502027c10 */ /* 0x004fca000ff3e0ff */
[----:B------:R2:W-:Y:S01]  /*5c2a0*/  STL [R1+0x644], R2 ;  /* 0x0006440201007387 */ /* 0x0005e20000100800 */
[----:B-1----:R-:W-:Y:S01]  /*5c2b0*/  IMAD.MOV.U32 R4, RZ, RZ, R2 ;  /* 0x000000ffff047224 */ /* 0x002fe200078e0002 */
[----:B------:R-:W-:Y:S02]  /*5c2c0*/  IADD3 R8, P2, R8, UR5, RZ ;  /* 0x0000000508087c10 */ /* 0x000fe4000ff5e0ff */
[----:B----4-:R-:W-:Y:S02]  /*5c2d0*/  IADD3.X R148, R148, UR7, RZ, P1, !PT ;  /* 0x0000000794947c10 */ /* 0x010fe40008ffe4ff */
[----:B------:R-:W-:-:S03]  /*5c2e0*/  IADD3.X R151, R151, UR7, RZ, P2, !PT ;  /* 0x0000000797977c10 */ /* 0x000fc600097fe4ff */
[----:B------:R-:W-:Y:S01]  /*5c2f0*/  IMAD.MOV.U32 R5, RZ, RZ, R148 ;  /* 0x000000ffff057224 */ /* 0x000fe200078e0094 */
[----:B------:R1:W-:Y:S04]  /*5c300*/  STL [R1+0x640], R148 ;  /* 0x0006409401007387 */ /* 0x0003e80000100800 */
[----:B------:R4:W-:Y:S04]  /*5c310*/  STL [R1+0x684], R8 ;  /* 0x0006840801007387 */ /* 0x0009e80000100800 */
[----:B--2---:R-:W2:Y:S04]  /*5c320*/  LDL.LU R2, [R1+0x744] ;  /* 0x0007440001027983 */ /* 0x004ea80000300800 */
[----:B------:R4:W-:Y:S04]  /*5c330*/  STL [R1+0x680], R151 ;  /* 0x0006809701007387 */ /* 0x0009e80000100800 */
[----:B------:R4:W-:Y:S04]  /*5c340*/  LDGSTS.E [R0+0x2100], desc[UR52][R4.64], P0 ;  /* 0x0210000004007fae */ /* 0x0009e80008121874 */
[----:B-1----:R-:W2:Y:S01]  /*5c350*/  LDL.LU R148, [R1+0x784] ;  /* 0x0007840001947983 */ /* 0x002ea20000300800 */
[----:B----4-:R-:W-:-:S03]  /*5c360*/  MOV R4, R8 ;  /* 0x0000000800047202 */ /* 0x010fc60000000f00 */
[----:B------:R-:W4:Y:S01]  /*5c370*/  LDL.LU R8, [R1+0x740] ;  /* 0x0007400001087983 */ /* 0x000f220000300800 */
[----:B------:R-:W-:-:S03]  /*5c380*/  IMAD.MOV.U32 R5, RZ, RZ, R151 ;  /* 0x000000ffff057224 */ /* 0x000fc600078e0097 */
[----:B------:R-:W4:Y:S01]  /*5c390*/  LDL.LU R151, [R1+0x780] ;  /* 0x0007800001977983 */ /* 0x000f220000300800 */
[----:B---3--:R-:W-:-:S03]  /*5c3a0*/  IADD3 R3, P1, R3, UR5, RZ ;  /* 0x0000000503037c10 */ /* 0x008fc6000ff3e0ff */
[----:B------:R1:W-:Y:S04]  /*5c3b0*/  LDGSTS.E [R0+0x2500], desc[UR52][R4.64], P0 ;  /* 0x0250000004007fae */ /* 0x0003e80008121874 */
[----:B------:R3:W-:Y:S01]  /*5c3c0*/  STL [R1+0x6c4], R3 ;  /* 0x0006c40301007387 */ /* 0x0007e20000100800 */
[----:B------:R-:W-:Y:S01]  /*5c3d0*/  IADD3 R147, P2, R147, UR5, RZ ;  /* 0x0000000593937c10 */ /* 0x000fe2000ff5e0ff */
        /* <DEDUP_REMOVED lines=15> */
[----:B--2---:R-:W-:-:S04]  /*5c4d0*/  IADD3 R2, P1, R2, UR5, RZ ;  /* 0x0000000502027c10 */ /* 0x004fc8000ff3e0ff */
[----:B-1----:R-:W-:Y:S01]  /*5c4e0*/  MOV R4, R2 ;  /* 0x0000000200047202 */ /* 0x002fe20000000f00 */
[----:B------:R1:W-:Y:S01]  /*5c4f0*/  STL [R1+0x744], R2 ;  /* 0x0007440201007387 */ /* 0x0003e20000100800 */
[----:B------:R-:W-:Y:S02]  /*5c500*/  IADD3 R148, P2, R148, UR5, RZ ;  /* 0x0000000594947c10 */ /* 0x000fe4000ff5e0ff */
[----:B----4-:R-:W-:Y:S02]  /*5c510*/  IADD3.X R8, R8, UR7, RZ, P1, !PT ;  /* 0x0000000708087c10 */ /* 0x010fe40008ffe4ff */
        /* <DEDUP_REMOVED lines=13> */
[----:B------:R1:W-:Y:S04]  /*5c5f0*/  LDGSTS.E [R0+0x3500], desc[UR52][R4.64], P0 ;  /* 0x0350000004007fae */ /* 0x0003e80008121874 */
[----:B------:R3:W-:Y:S01]  /*5c600*/  STL [R1+0x7c4], R3 ;  /* 0x0007c40301007387 */ /* 0x0007e20000100800 */
[----:B------:R-:W-:Y:S01]  /*5c610*/  IADD3 R149, P2, R149, UR5, RZ ;  /* 0x0000000595957c10 */ /* 0x000fe2000ff5e0ff */
[----:B-1----:R-:W-:Y:S01]  /*5c620*/  IMAD.MOV.U32 R4, RZ, RZ, R3 ;  /* 0x000000ffff047224 */ /* 0x002fe200078e0003 */
        /* <DEDUP_REMOVED lines=105> */
[----:B------:R-:W-:Y:S01]  /*5ccc0*/  STL [R1+0xac4], R3 ;  /* 0x000ac40301007387 */ /* 0x000fe20000100800 */
[----:B------:R-:W-:Y:S01]  /*5ccd0*/  IADD3 R147, P2, R147, UR5, RZ ;  /* 0x0000000593937c10 */ /* 0x000fe2000ff5e0ff */
[----:B-1----:R-:W-:Y:S01]  /*5cce0*/  IMAD.MOV.U32 R4, RZ, RZ, R3 ;  /* 0x000000ffff047224 */ /* 0x002fe200078e0003 */
[----:B------:R-:W-:Y:S02]  /*5ccf0*/  IADD3.X R149, R149, UR7, RZ, P1, !PT ;  /* 0x0000000795957c10 */ /* 0x000fe40008ffe4ff */
[----:B------:R-:W-:-:S03]  /*5cd00*/  IADD3.X R150, R150, UR7, RZ, P2, !PT ;  /* 0x0000000796967c10 */ /* 0x000fc600097fe4ff */
[----:B------:R-:W-:Y:S01]  /*5cd10*/  IMAD.MOV.U32 R5, RZ, RZ, R149 ;  /* 0x000000ffff057224 */ /* 0x000fe200078e0095 */
[----:B------:R1:W-:Y:S04]  /*5cd20*/  STL [R1+0xac0], R149 ;  /* 0x000ac09501007387 */ /* 0x0003e80000100800 */
[----:B------:R-:W-:Y:S04]  /*5cd30*/  STL [R1+0xb04], R147 ;  /* 0x000b049301007387 */ /* 0x000fe80000100800 */
[----:B------:R3:W-:Y:S04]  /*5cd40*/  LDGSTS.E [R0+0x6900], desc[UR52][R4.64], P0 ;  /* 0x0690000004007fae */ /* 0x0007e80008121874 */
[----:B-1----:R-:W4:Y:S04]  /*5cd50*/  LDL.LU R149, [R1+0xbc4] ;  /* 0x000bc40001957983 */ /* 0x002f280000300800 */
[----:B------:R1:W-:Y:S04]  /*5cd60*/  STL [R1+0xb00], R150 ;  /* 0x000b009601007387 */ /* 0x0003e80000100800 */
[----:B------:R-:W4:Y:S01]  /*5cd70*/  LDL.LU R3, [R1+0xc04] ;  /* 0x000c040001037983 */ /* 0x000f220000300800 */
[----:B---3--:R-:W-:Y:S01]  /*5cd80*/  IMAD.MOV.U32 R5, RZ, RZ, R150 ;  /* 0x000000ffff057224 */ /* 0x008fe200078e0096 */
[----:B------:R-:W-:-:S02]  /*5cd90*/  MOV R4, R147 ;  /* 0x0000009300047202 */ /* 0x000fc40000000f00 */
[----:B-1----:R-:W3:Y:S04]  /*5cda0*/  LDL.LU R150, [R1+0xbc0] ;  /* 0x000bc00001967983 */ /* 0x002ee80000300800 */
        /* <DEDUP_REMOVED lines=18> */
[----:B------:R-:W2:Y:S04]  /*5ced0*/  LDL.LU R151, [R1+0x488] ;  /* 0x0004880001977983 */ /* 0x000ea80000300800 */
[----:B------:R1:W-:Y:S01]  /*5cee0*/  LDGSTS.E [R0+0x7500], desc[UR52][R4.64], P0 ;  /* 0x0750000004007fae */ /* 0x0003e20008121874 */
[----:B------:R-:W-:Y:S02]  /*5cef0*/  IADD3 R149, P1, R149, UR5, RZ ;  /* 0x0000000595957c10 */ /* 0x000fe4000ff3e0ff */
[----:B------:R-:W-:Y:S02]  /*5cf00*/  IADD3 R3, P2, R3, UR5, RZ ;  /* 0x0000000503037c10 */ /* 0x000fe4000ff5e0ff */
[----:B---3--:R-:W-:Y:S02]  /*5cf10*/  IADD3.X R150, R150, UR7, RZ, P1, !PT ;  /* 0x0000000796967c10 */ /* 0x008fe40008ffe4ff */
[----:B-1----:R-:W-:-:S02]  /*5cf20*/  MOV R4, R149 ;  /* 0x0000009500047202 */ /* 0x002fc40000000f00 */
[----:B------:R-:W-:Y:S01]  /*5cf30*/  IADD3.X R147, R147, UR7, RZ, P2, !PT ;  /* 0x0000000793937c10 */ /* 0x000fe200097fe4ff */
[----:B------:R-:W-:Y:S01]  /*5cf40*/  IMAD.MOV.U32 R5, RZ, RZ, R150 ;  /* 0x000000ffff057224 */ /* 0x000fe200078e0096 */
[----:B------:R1:W-:Y:S04]  /*5cf50*/  STL [R1+0xbc4], R149 ;  /* 0x000bc49501007387 */ /* 0x0003e80000100800 */
[----:B------:R-:W-:Y:S04]  /*5cf60*/  STL [R1+0xbc0], R150 ;  /* 0x000bc09601007387 */ /* 0x000fe80000100800 */
[----:B------:R3:W-:Y:S04]  /*5cf70*/  STL [R1+0xc04], R3 ;  /* 0x000c040301007387 */ /* 0x0007e80000100800 */
[----:B------:R3:W-:Y:S04]  /*5cf80*/  LDGSTS.E [R0+0x7900], desc[UR52][R4.64], P0 ;  /* 0x0790000004007fae */ /* 0x0007e80008121874 */
[----:B------:R3:W-:Y:S04]  /*5cf90*/  STL [R1+0xc00], R147 ;  /* 0x000c009301007387 */ /* 0x0007e80000100800 */
[----:B-1----:R-:W2:Y:S01]  /*5cfa0*/  LDL.LU R149, [R1+0x4c8] ;  /* 0x0004c80001957983 */ /* 0x002ea20000300800 */
[----:B---3--:R-:W-:-:S03]  /*5cfb0*/  IMAD.MOV.U32 R4, RZ, RZ, R3 ;  /* 0x000000ffff047224 */ /* 0x008fc600078e0003 */
[----:B------:R-:W3:Y:S01]  /*5cfc0*/  LDL.LU R3, [R1+0x4cc] ;  /* 0x0004cc0001037983 */ /* 0x000ee20000300800 */
[----:B------:R-:W-:-:S03]  /*5cfd0*/  MOV R5, R147 ;  /* 0x0000009300057202 */ /* 0x000fc60000000f00 */
[----:B------:R-:W3:Y:S04]  /*5cfe0*/  LDL.LU R150, [R1+0x508] ;  /* 0x0005080001967983 */ /* 0x000ee80000300800 */
[----:B------:R-:W3:Y:S04]  /*5cff0*/  LDL.LU R147, [R1+0x50c] ;  /* 0x00050c0001937983 */ /* 0x000ee80000300800 */
[----:B------:R1:W-:Y:S02]  /*5d000*/  LDGSTS.E [R0+0x7d00], desc[UR52][R4.64], P0 ;  /* 0x07d0000004007fae */ /* 0x0003e40008121874 */
[----:B-1----:R-:W-:-:S05]  /*5d010*/  LOP3.LUT R0, R6, 0x30, RZ, 0x3c, !PT ;  /* 0x0000003006007812 */ /* 0x002fca00078e3cff */
[----:B------:R-:W-:Y:S01]  /*5d020*/  VIADD R0, R0, UR8 ;  /* 0x0000000800007c36 */ /* 0x000fe20008000000 */
[----:B----4-:R-:W-:-:S05]  /*5d030*/  IADD3 R2, P1, R2, UR5, RZ ;  /* 0x0000000502027c10 */ /* 0x010fca000ff3e0ff */
[----:B------:R1:W-:Y:S01]  /*5d040*/  STL [R1+0x44c], R2 ;  /* 0x00044c0201007387 */ /* 0x0003e20000100800 */
[----:B------:R-:W-:Y:S01]  /*5d050*/  IMAD.MOV.U32 R4, RZ, RZ, R2 ;  /* 0x000000ffff047224 */ /* 0x000fe200078e0002 */
[----:B------:R-:W-:-:S05]  /*5d060*/  IADD3 R8, P2, R8, UR5, RZ ;  /* 0x0000000508087c10 */ /* 0x000fca000ff5e0ff */
[----:B------:R-:W-:Y:S01]  /*5d070*/  STL [R1+0x48c], R8 ;  /* 0x00048c0801007387 */ /* 0x000fe20000100800 */
[----:B--2---:R-:W-:-:S04]  /*5d080*/  IADD3.X R148, R148, UR7, RZ, P1, !PT ;  /* 0x0000000794947c10 */ /* 0x004fc80008ffe4ff */
[----:B------:R-:W-:Y:S01]  /*5d090*/  MOV R5, R148 ;  /* 0x0000009400057202 */ /* 0x000fe20000000f00 */
[----:B------:R2:W-:Y:S01]  /*5d0a0*/  STL [R1+0x448], R148 ;  /* 0x0004489401007387 */ /* 0x0005e20000100800 */
[----:B------:R-:W-:-:S03]  /*5d0b0*/  IADD3.X R151, R151, UR7, RZ, P2, !PT ;  /* 0x0000000797977c10 */ /* 0x000fc600097fe4ff */
[----:B-1----:R-:W4:Y:S04]  /*5d0c0*/  LDL.LU R2, [R1+0x54c] ;  /* 0x00054c0001027983 */ /* 0x002f280000300800 */
[----:B------:R1:W-:Y:S04]  /*5d0d0*/  LDGSTS.E [R0+0x180], desc[UR52][R4.64], P0 ;  /* 0x0018000004007fae */ /* 0x0003e80008121874 */
[----:B--2---:R-:W2:Y:S04]  /*5d0e0*/  LDL.LU R148, [R1+0x58c] ;  /* 0x00058c0001947983 */ /* 0x004ea80000300800 */
[----:B------:R1:W-:Y:S02]  /*5d0f0*/  STL [R1+0x488], R151 ;  /* 0x0004889701007387 */ /* 0x0003e40000100800 */
[----:B-1----:R-:W-:-:S02]  /*5d100*/  IMAD.MOV.U32 R4, RZ, RZ, R8 ;  /* 0x000000ffff047224 */ /* 0x002fc400078e0008 */
        /* <DEDUP_REMOVED lines=8> */
[----:B-1----:R-:W-:Y:S01]  /*5d190*/  MOV R4, R3 ;  /* 0x0000000300047202 */ /* 0x002fe20000000f00 */
[----:B------:R-:W-:Y:S01]  /*5d1a0*/  IMAD.MOV.U32 R5, RZ, RZ, R149 ;  /* 0x000000ffff057224 */ /* 0x000fe200078e0095 */
        /* <DEDUP_REMOVED lines=28> */
[----:B------:R-:W4:Y:S04]  /*5d370*/  LDL.LU R151, [R1+0x688] ;  /* 0x0006880001977983 */ /* 0x000f280000300800 */
[----:B------:R1:W-:Y:S01]  /*5d380*/  LDGSTS.E [R0+0x1580], desc[UR52][R4.64], P0 ;  /* 0x0158000004007fae */ /* 0x0003e20008121874 */
[----:B---3--:R-:W-:-:S05]  /*5d390*/  IADD3 R3, P1, R3, UR5, RZ ;  /* 0x0000000503037c10 */ /* 0x008fca000ff3e0ff */
[----:B------:R3:W-:Y:S01]  /*5d3a0*/  STL [R1+0x5cc], R3 ;  /* 0x0005cc0301007387 */ /* 0x0007e20000100800 */
[----:B-1----:R-:W-:Y:S01]  /*5d3b0*/  IMAD.MOV.U32 R4, RZ, RZ, R3 ;  /* 0x000000ffff047224 */ /* 0x002fe200078e0003 */
[----:B------:R-:W-:Y:S02]  /*5d3c0*/  IADD3 R149, P2, R149, UR5, RZ ;  /* 0x0000000595957c10 */ /* 0x000fe4000ff5e0ff */
        /* <DEDUP_REMOVED lines=30> */
[----:B-1----:R-:W4:Y:S04]  /*5d5b0*/  LDL.LU R151, [R1+0x788] ;  /* 0x0007880001977983 */ /* 0x002f280000300800 */
[----:B------:R1:W-:Y:S01]  /*5d5c0*/  LDGSTS.E [R0+0x2580], desc[UR52][R4.64], P0 ;  /* 0x0258000004007fae */ /* 0x0003e20008121874 */
[----:B---3--:R-:W-:-:S05]  /*5d5d0*/  IADD3 R3, P1, R3, UR5, RZ ;  /* 0x0000000503037c10 */ /* 0x008fca000ff3e0ff */
[----:B------:R3:W-:Y:S01]  /*5d5e0*/  STL [R1+0x6cc], R3 ;  /* 0x0006cc0301007387 */ /* 0x0007e20000100800 */
[----:B-1----:R-:W-:Y:S01]  /*5d5f0*/  IMAD.MOV.U32 R4, RZ, RZ, R3 ;  /* 0x000000ffff047224 */ /* 0x002fe200078e0003 */
[----:B------:R-:W-:Y:S02]  /*5d600*/  IADD3 R147, P2, R147, UR5, RZ ;  /* 0x0000000593937c10 */ /* 0x000fe4000ff5e0ff */
        /* <DEDUP_REMOVED lines=32> */
[----:B---3--:R-:W-:-:S05]  /*5d810*/  IADD3 R3, P1, R3, UR5, RZ ;  /* 0x0000000503037c10 */ /* 0x008fca000ff3e0ff */
[----:B------:R3:W-:Y:S01]  /*5d820*/  STL [R1+0x7cc], R3 ;  /* 0x0007cc0301007387 */ /* 0x0007e20000100800 */
[----:B-1----:R-:W-:Y:S02]  /*5d830*/  MOV R4, R3 ;  /* 0x0000000300047202 */ /* 0x002fe40000000f00 */
        /* <DEDUP_REMOVED lines=31> */
[----:B------:R-:W2:Y:S04]  /*5da30*/  LDL.LU R151, [R1+0x988] ;  /* 0x0009880001977983 */ /* 0x000ea80000300800 */
        /* <DEDUP_REMOVED lines=74> */
[----:B------:R-:W-:Y:S01]  /*5dee0*/  STL [R1+0xacc], R3 ;  /* 0x000acc0301007387 */ /* 0x000fe20000100800 */
[----:B-1----:R-:W-:Y:S02]  /*5def0*/  MOV R4, R3 ;  /* 0x0000000300047202 */ /* 0x002fe40000000f00 */
[----:B------:R-:W-:Y:S02]  /*5df00*/  IADD3 R147, P2, R147, UR5, RZ ;  /* 0x0000000593937c10 */ /* 0x000fe4000ff5e0ff */
[----:B------:R-:W-:Y:S02]  /*5df10*/  IADD3.X R149, R149, UR7, RZ, P1, !PT ;  /* 0x0000000795957c10 */ /* 0x000fe40008ffe4ff */
[----:B------:R-:W-:-:S03]  /*5df20*/  IADD3.X R150, R150, UR7, RZ, P2, !PT ;  /* 0x0000000796967c10 */ /* 0x000fc600097fe4ff */
[----:B------:R-:W-:Y:S01]  /*5df30*/  IMAD.MOV.U32 R5, RZ, RZ, R149 ;  /* 0x000000ffff057224 */ /* 0x000fe200078e0095 */
[----:B------:R1:W-:Y:S04]  /*5df40*/  STL [R1+0xac8], R149 ;  /* 0x000ac89501007387 */ /* 0x0003e80000100800 */
[----:B------:R-:W-:Y:S04]  /*5df50*/  STL [R1+0xb0c], R147 ;  /* 0x000b0c9301007387 */ /* 0x000fe80000100800 */
[----:B------:R3:W-:Y:S04]  /*5df60*/  LDGSTS.E [R0+0x6980], desc[UR52][R4.64], P0 ;  /* 0x0698000004007fae */ /* 0x0007e80008121874 */
[----:B-1----:R-:W2:Y:S04]  /*5df70*/  LDL.LU R149, [R1+0xbcc] ;  /* 0x000bcc0001957983 */ /* 0x002ea80000300800 */
[----:B------:R1:W-:Y:S04]  /*5df80*/  STL [R1+0xb08], R150 ;  /* 0x000b089601007387 */ /* 0x0003e80000100800 */
[----:B------:R-:W2:Y:S01]  /*5df90*/  LDL.LU R3, [R1+0xc0c] ;  /* 0x000c0c0001037983 */ /* 0x000ea20000300800 */
[----:B---3--:R-:W-:Y:S01]  /*5dfa0*/  MOV R5, R150 ;  /* 0x0000009600057202 */ /* 0x008fe20000000f00 */
[----:B------:R-:W-:-:S02]  /*5dfb0*/  IMAD.MOV.U32 R4, RZ, RZ, R147 ;  /* 0x000000ffff047224 */ /* 0x000fc400078e0093 */
[----:B-1----:R-:W3:Y:S04]  /*5dfc0*/  LDL.LU R150, [R1+0xbc8] ;  /* 0x000bc80001967983 */ /* 0x002ee80000300800 */
        /* <DEDUP_REMOVED lines=20> */
[----:B------:R-:W-:Y:S02]  /*5e110*/  IADD3 R149, P1, R149, UR5, RZ ;  /* 0x0000000595957c10 */ /* 0x000fe4000ff3e0ff */
[----:B------:R-:W-:-:S03]  /*5e120*/  IADD3 R3, P2, R3, UR5, RZ ;  /* 0x0000000503037c10 */ /* 0x000fc6000ff5e0ff */
[----:B-1----:R-:W-:Y:S01]  /*5e130*/  IMAD.MOV.U32 R4, RZ, RZ, R149 ;  /* 0x000000ffff047224 */ /* 0x002fe200078e0095 */
[----:B---3--:R-:W-:Y:S01]  /*5e140*/  IADD3.X R150, R150, UR7, RZ, P1, !PT ;  /* 0x0000000796967c10 */ /* 0x008fe20008ffe4ff */
[----:B------:R1:W-:Y:S01]  /*5e150*/  STL [R1+0xbcc], R149 ;  /* 0x000bcc9501007387 */ /* 0x0003e20000100800 */
[----:B------:R-:W-:Y:S02]  /*5e160*/  IADD3.X R147, R147, UR7, RZ, P2, !PT ;  /* 0x0000000793937c10 */ /* 0x000fe400097fe4ff */
[----:B------:R-:W-:Y:S01]  /*5e170*/  MOV R5, R150 ;  /* 0x0000009600057202 */ /* 0x000fe20000000f00 */
[----:B------:R-:W-:Y:S04]  /*5e180*/  STL [R1+0xbc8], R150 ;  /* 0x000bc89601007387 */ /* 0x000fe80000100800 */
[----:B------:R3:W-:Y:S04]  /*5e190*/  STL [R1+0xc0c], R3 ;  /* 0x000c0c0301007387 */ /* 0x0007e80000100800 */
[----:B------:R3:W-:Y:S04]  /*5e1a0*/  LDGSTS.E [R0+0x7980], desc[UR52][R4.64], P0 ;  /* 0x0798000004007fae */ /* 0x0007e80008121874 */
[----:B------:R3:W-:Y:S04]  /*5e1b0*/  STL [R1+0xc08], R147 ;  /* 0x000c089301007387 */ /* 0x0007e80000100800 */
[----:B-1----:R-:W2:Y:S01]  /*5e1c0*/  LDL.LU R149, [R1+0x4d0] ;  /* 0x0004d00001957983 */ /* 0x002ea20000300800 */
[----:B---3--:R-:W-:-:S03]  /*5e1d0*/  IMAD.MOV.U32 R4, RZ, RZ, R3 ;  /* 0x000000ffff047224 */ /* 0x008fc600078e0003 */
        /* <DEDUP_REMOVED lines=97> */
[----:B---3--:R-:W-:-:S04]  /*5e7f0*/  IADD3 R3, P1, R3, UR5, RZ ;  /* 0x0000000503037c10 */ /* 0x008fc8000ff3e0ff */
[----:B-1----:R-:W-:Y:S01]  /*5e800*/  MOV R4, R3 ;  /* 0x0000000300047202 */ /* 0x002fe20000000f00 */
[----:B------:R1:W-:Y:S01]  /*5e810*/  STL [R1+0x6d4], R3 ;  /* 0x0006d40301007387 */ /* 0x0003e20000100800 */
[----:B------:R-:W-:Y:S02]  /*5e820*/  IADD3 R147, P2, R147, UR5, RZ ;  /* 0x0000000593937c10 */ /* 0x000fe4000ff5e0ff */
[----:B------:R-:W-:Y:S02]  /*5e830*/  IADD3.X R149, R149, UR7, RZ, P1, !PT ;  /* 0x0000000795957c10 */ /* 0x000fe40008ffe4ff */
[----:B------:R-:W-:-:S03]  /*5e840*/  IADD3.X R150, R150, UR7, RZ, P2, !PT ;  /* 0x0000000796967c10 */ /* 0x000fc600097fe4ff */
[----:B------:R-:W-:Y:S01]  /*5e850*/  IMAD.MOV.U32 R5, RZ, RZ, R149 ;  /* 0x000000ffff057224 */ /* 0x000fe200078e0095 */
[----:B------:R3:W-:Y:S04]  /*5e860*/  STL [R1+0x6d0], R149 ;  /* 0x0006d09501007387 */ /* 0x0007e80000100800 */
[----:B------:R3:W-:Y:S04]  /*5e870*/  STL [R1+0x714], R147 ;  /* 0x0007149301007387 */ /* 0x0007e80000100800 */
[----:B-1----:R-:W2:Y:S04]  /*5e880*/  LDL.LU R3, [R1+0x7d4] ;  /* 0x0007d40001037983 */ /* 0x002ea80000300800 */
[----:B------:R1:W-:Y:S04]  /*5e890*/  STL [R1+0x710], R150 ;  /* 0x0007109601007387 */ /* 0x0003e80000100800 */
[----:B------:R1:W-:Y:S04]  /*5e8a0*/  LDGSTS.E [R0+0x2a00], desc[UR52][R4.64], P0 ;  /* 0x02a0000004007fae */ /* 0x0003e80008121874 */
[----:B---3--:R-:W3:Y:S01]  /*5e8b0*/  LDL.LU R149, [R1+0x814] ;  /* 0x0008140001957983 */ /* 0x008ee20000300800 */
        /* <DEDUP_REMOVED lines=23> */
[----:B------:R-:W-:-:S05]  /*5ea30*/  IADD3 R3, P1, R3, UR5, RZ ;  /* 0x0000000503037c10 */ /* 0x000fca000ff3e0ff */
[----:B------:R3:W-:Y:S01]  /*5ea40*/  STL [R1+0x7d4], R3 ;  /* 0x0007d40301007387 */ /* 0x0007e20000100800 */
[----:B-1----:R-:W-:Y:S01]  /*5ea50*/  IMAD.MOV.U32 R4, RZ, RZ, R3 ;  /* 0x000000ffff047224 */ /* 0x002fe200078e0003 */
[----:B---3--:R-:W-:Y:S02]  /*5ea60*/  IADD3 R149, P2, R149, UR5, RZ ;  /* 0x0000000595957c10 */ /* 0x008fe4000ff5e0ff */
[----:B------:R-:W-:Y:S02]  /*5ea70*/  IADD3.X R147, R147, UR7, RZ, P1, !PT ;  /* 0x0000000793937c10 */ /* 0x000fe40008ffe4ff */
[----:B------:R-:W-:-:S03]  /*5ea80*/  IADD3.X R150, R150, UR7, RZ, P2, !PT ;  /* 0x0000000796967c10 */ /* 0x000fc600097fe4ff */
[----:B------:R1:W-:Y:S01]  /*5ea90*/  STL [R1+0x7d0], R147 ;  /* 0x0007d09301007387 */ /* 0x0003e20000100800 */
[----:B------:R-:W-:-:S03]  /*5eaa0*/  MOV R5, R147 ;  /* 0x0000009300057202 */ /* 0x000fc60000000f00 */
[----:B------:R3:W-:Y:S04]  /*5eab0*/  STL [R1+0x814], R149 ;  /* 0x0008149501007387 */ /* 0x0007e80000100800 */
[----:B------:R-:W2:Y:S04]  /*5eac0*/  LDL.LU R3, [R1+0x8d4] ;  /* 0x0008d40001037983 */ /* 0x000ea80000300800 */
[----:B------:R3:W-:Y:S04]  /*5ead0*/  STL [R1+0x810], R150 ;  /* 0x0008109601007387 */ /* 0x0007e80000100800 */
[----:B------:R3:W-:Y:S04]  /*5eae0*/  LDGSTS.E [R0+0x3a00], desc[UR52][R4.64], P0 ;  /* 0x03a0000004007fae */ /* 0x0007e80008121874 */
[----:B-1----:R-:W2:Y:S01]  /*5eaf0*/  LDL.LU R147, [R1+0x914] ;  /* 0x0009140001937983 */ /* 0x002ea20000300800 */
[----:B---3--:R-:W-:-:S03]  /*5eb00*/  IMAD.MOV.U32 R4, RZ, RZ, R149 ;  /* 0x000000ffff047224 */ /* 0x008fc600078e0095 */
        /* <DEDUP_REMOVED lines=22> */
[----:B------:R-:W-:-:S05]  /*5ec70*/  IADD3 R3, P1, R3, UR5, RZ ;  /* 0x0000000503037c10 */ /* 0x000fca000ff3e0ff */
[----:B------:R3:W-:Y:S01]  /*5ec80*/  STL [R1+0x8d4], R3 ;  /* 0x0008d40301007387 */ /* 0x0007e20000100800 */
[----:B-1----:R-:W-:Y:S01]  /*5ec90*/  IMAD.MOV.U32 R4, RZ, RZ, R3 ;  /* 0x000000ffff047224 */ /* 0x002fe200078e0003 */
[----:B------:R-:W-:Y:S02]  /*5eca0*/  IADD3 R147, P2, R147, UR5, RZ ;  /* 0x0000000593937c10 */ /* 0x000fe4000ff5e0ff */
[----:B---3--:R-:W-:Y:S02]  /*5ecb0*/  IADD3.X R149, R149, UR7, RZ, P1, !PT ;  /* 0x0000000795957c10 */ /* 0x008fe40008ffe4ff */
[----:B------:R-:W-:-:S03]  /*5ecc0*/  IADD3.X R150, R150, UR7, RZ, P2, !PT ;  /* 0x0000000796967c10 */ /* 0x000fc600097fe4ff */
[----:B------:R-:W-:Y:S01]  /*5ecd0*/  IMAD.MOV.U32 R5, RZ, RZ, R149 ;  /* 0x000000ffff057224 */ /* 0x000fe200078e0095 */
[----:B------:R1:W-:Y:S04]  /*5ece0*/  STL [R1+0x8d0], R149 ;  /* 0x0008d09501007387 */ /* 0x0003e80000100800 */
[----:B------:R3:W-:Y:S04]  /*5ecf0*/  STL [R1+0x914], R147 ;  /* 0x0009149301007387 */ /* 0x0007e80000100800 */
[----:B------:R-:W4:Y:S04]  /*5ed00*/  LDL.LU R3, [R1+0x9d4] ;  /* 0x0009d40001037983 */ /* 0x000f280000300800 */
[----:B------:R3:W-:Y:S04]  /*5ed10*/  STL [R1+0x910], R150 ;  /* 0x0009109601007387 */ /* 0x0007e80000100800 */
[----:B------:R3:W-:Y:S04]  /*5ed20*/  LDGSTS.E [R0+0x4a00], desc[UR52][R4.64], P0 ;  /* 0x04a0000004007fae */ /* 0x0007e80008121874 */
[----:B-1----:R-:W4:Y:S01]  /*5ed30*/  LDL.LU R149, [R1+0xa14] ;  /* 0x000a140001957983 */ /* 0x002f220000300800 */
[----:B---3--:R-:W-:-:S03]  /*5ed40*/  MOV R4, R147 ;  /* 0x0000009300047202 */ /* 0x008fc60000000f00 */
        /* <DEDUP_REMOVED lines=22> */
[----:B------:R-:W-:-:S04]  /*5eeb0*/  IADD3 R3, P1, R3, UR5, RZ ;  /* 0x0000000503037c10 */ /* 0x000fc8000ff3e0ff */
[----:B-1----:R-:W-:Y:S01]  /*5eec0*/  MOV R4, R3 ;  /* 0x0000000300047202 */ /* 0x002fe20000000f00 */
[----:B------:R1:W-:Y:S01]  /*5eed0*/  STL [R1+0x9d4], R3 ;  /* 0x0009d40301007387 */ /* 0x0003e20000100800 */
[----:B------:R-:W-:Y:S02]  /*5eee0*/  IADD3 R149, P2, R149, UR5, RZ ;  /* 0x0000000595957c10 */ /* 0x000fe4000ff5e0ff */
[----:B---3--:R-:W-:Y:S02]  /*5eef0*/  IADD3.X R147, R147, UR7, RZ, P1, !PT ;  /* 0x0000000793937c10 */ /* 0x008fe40008ffe4ff */
        /* <DEDUP_REMOVED lines=32> */
[----:B------:R-:W-:Y:S01]  /*5f100*/  STL [R1+0xad4], R3 ;  /* 0x000ad40301007387 */ /* 0x000fe20000100800 */
[----:B-1----:R-:W-:Y:S01]  /*5f110*/  IMAD.MOV.U32 R4, RZ, RZ, R3 ;  /* 0x000000ffff047224 */ /* 0x002fe200078e0003 */
[----:B---3--:R-:W-:Y:S02]  /*5f120*/  IADD3 R147, P2, R147, UR5, RZ ;  /* 0x0000000593937c10 */ /* 0x008fe4000ff5e0ff */
        /* <DEDUP_REMOVED lines=32> */
[----:B------:R-:W-:Y:S02]  /*5f330*/  IADD3 R149, P1, R149, UR5, RZ ;  /* 0x0000000595957c10 */ /* 0x000fe4000ff3e0ff */
[----:B------:R-:W-:-:S03]  /*5f340*/  IADD3 R3, P2, R3, UR5, RZ ;  /* 0x0000000503037c10 */ /* 0x000fc6000ff5e0ff */
[----:B-1----:R-:W-:Y:S01]  /*5f350*/  IMAD.MOV.U32 R4, RZ, RZ, R149 ;  /* 0x000000ffff047224 */ /* 0x002fe200078e0095 */
[----:B---3--:R-:W-:Y:S01]  /*5f360*/  IADD3.X R150, R150, UR7, RZ, P1, !PT ;  /* 0x0000000796967c10 */ /* 0x008fe20008ffe4ff */
[----:B------:R1:W-:Y:S01]  /*5f370*/  STL [R1+0xbd4], R149 ;  /* 0x000bd49501007387 */ /* 0x0003e20000100800 */
[----:B------:R-:W-:-:S03]  /*5f380*/  IADD3.X R147, R147, UR7, RZ, P2, !PT ;  /* 0x0000000793937c10 */ /* 0x000fc600097fe4ff */
        /* <DEDUP_REMOVED lines=66> */
[----:B------:R-:W4:Y:S04]  /*5f7b0*/  LDL.LU R151, [R1+0x698] ;  /* 0x0006980001977983 */ /* 0x000f280000300800 */
        /* <DEDUP_REMOVED lines=10> */
[----:B-1----:R-:W4:Y:S04]  /*5f860*/  LDL.LU R3, [R1+0x6dc] ;  /* 0x0006dc0001037983 */ /* 0x002f280000300800 */
        /* <DEDUP_REMOVED lines=39> */
[----:B---3--:R-:W-:-:S03]  /*5fae0*/  IMAD.MOV.U32 R4, RZ, RZ, R147 ;  /* 0x000000ffff047224 */ /* 0x008fc600078e0093 */
        /* <DEDUP_REMOVED lines=17> */
[----:B-1----:R-:W-:-:S03]  /*5fc00*/  IMAD.MOV.U32 R4, RZ, RZ, R148 ;  /* 0x000000ffff047224 */ /* 0x002fc600078e0094 */
[----:B----4-:R-:W4:Y:S01]  /*5fc10*/  LDL.LU R148, [R1+0x858] ;  /* 0x0008580001947983 */ /* 0x010f220000300800 */
[----:B------:R-:W-:-:S03]  /*5fc20*/  MOV R5, R151 ;  /* 0x0000009700057202 */ /* 0x000fc60000000f00 */
[----:B------:R-:W4:Y:S04]  /*5fc30*/  LDL.LU R151, [R1+0x898] ;  /* 0x0008980001977983 */ /* 0x000f280000300800 */
        /* <DEDUP_REMOVED lines=110> */
[----:B------:R-:W-:Y:S01]  /*60320*/  STL [R1+0xadc], R3 ;  /* 0x000adc0301007387 */ /* 0x000fe20000100800 */
[----:B-1----:R-:W-:Y:S01]  /*60330*/  IMAD.MOV.U32 R4, RZ, RZ, R3 ;  /* 0x000000ffff047224 */ /* 0x002fe200078e0003 */
[----:B------:R-:W-:Y:S02]  /*60340*/  IADD3 R147, P2, R147, UR5, RZ ;  /* 0x0000000593937c10 */ /* 0x000fe4000ff5e0ff */
[----:B---3--:R-:W-:Y:S02]  /*60350*/  IADD3.X R149, R149, UR7, RZ, P1, !PT ;  /* 0x0000000795957c10 */ /* 0x008fe40008ffe4ff */
        /* <DEDUP_REMOVED lines=32> */
[----:B-1----:R-:W-:Y:S02]  /*60560*/  MOV R4, R149 ;  /* 0x0000009500047202 */ /* 0x002fe40000000f00 */
[----:B------:R-:W-:Y:S02]  /*60570*/  IADD3 R3, P2, R3, UR5, RZ ;  /* 0x0000000503037c10 */ /* 0x000fe4000ff5e0ff */
        /* <DEDUP_REMOVED lines=253> */
[----:B------:R-:W-:Y:S01]  /*61550*/  STL [R1+0xae4], R3 ;  /* 0x000ae40301007387 */ /* 0x000fe20000100800 */
[----:B------:R-:W-:Y:S02]  /*61560*/  IADD3 R147, P2, R147, UR5, RZ ;  /* 0x0000000593937c10 */ /* 0x000fe4000ff5e0ff */
[----:B---3--:R-:W-:Y:S02]  /*61570*/  IADD3.X R149, R149, UR7, RZ, P1, !PT ;  /* 0x0000000795957c10 */ /* 0x008fe40008ffe4ff */
        /* <DEDUP_REMOVED lines=32> */
[----:B-1----:R-:W-:Y:S01]  /*61780*/  IMAD.MOV.U32 R4, RZ, RZ, R149 ;  /* 0x000000ffff047224 */ /* 0x002fe200078e0095 */
[----:B------:R-:W-:Y:S02]  /*61790*/  IADD3 R3, P2, R3, UR5, RZ ;  /* 0x0000000503037c10 */ /* 0x000fe4000ff5e0ff */
[----:B---3--:R-:W-:Y:S01]  /*617a0*/  IADD3.X R150, R150, UR7, RZ, P1, !PT ;  /* 0x0000000796967c10 */ /* 0x008fe20008ffe4ff */
[----:B------:R-:W-:Y:S03]  /*617b0*/  STL [R1+0xbe4], R149 ;  /* 0x000be49501007387 */ /* 0x000fe60000100800 */
[----:B------:R-:W-:Y:S02]  /*617c0*/  MOV R5, R150 ;  /* 0x0000009600057202 */ /* 0x000fe40000000f00 */
[----:B------:R-:W-:Y:S01]  /*617d0*/  IADD3.X R147, R147, UR7, RZ, P2, !PT ;  /* 0x0000000793937c10 */ /* 0x000fe200097fe4ff */
[----:B------:R-:W-:Y:S04]  /*617e0*/  STL [R1+0xbe0], R150 ;  /* 0x000be09601007387 */ /* 0x000fe80000100800 */
[----:B------:R-:W-:Y:S04]  /*617f0*/  STL [R1+0xc24], R3 ;  /* 0x000c240301007387 */ /* 0x000fe80000100800 */
[----:B------:R1:W-:Y:S04]  /*61800*/  LDGSTS.E [R0+0x7b00], desc[UR52][R4.64], P0 ;  /* 0x07b0000004007fae */ /* 0x0003e80008121874 */
[----:B------:R3:W-:Y:S01]  /*61810*/  STL [R1+0xc20], R147 ;  /* 0x000c209301007387 */ /* 0x0007e20000100800 */
[----:B-1----:R-:W-:-:S02]  /*61820*/  IMAD.MOV.U32 R5, RZ, RZ, R147 ;  /* 0x000000ffff057224 */ /* 0x002fc400078e0093 */
[----:B------:R-:W-:Y:S01]  /*61830*/  IMAD.MOV.U32 R4, RZ, RZ, R3 ;  /* 0x000000ffff047224 */ /* 0x000fe200078e0003 */
[----:B---3--:R-:W3:Y:S04]  /*61840*/  LDL.LU R147, [R1+0x4e8] ;  /* 0x0004e80001937983 */ /* 0x008ee80000300800 */
[----:B------:R-:W3:Y:S04]  /*61850*/  LDL.LU R3, [R1+0x4ec] ;  /* 0x0004ec0001037983 */ /* 0x000ee80000300800 */
        /* <DEDUP_REMOVED lines=36> */
[----:B------:R-:W-:-:S02]  /*61aa0*/  IMAD.MOV.U32 R4, RZ, RZ, R149 ;  /* 0x000000ffff047224 */ /* 0x000fc400078e0095 */
[----:B------:R-:W-:Y:S01]  /*61ab0*/  IMAD.MOV.U32 R5, RZ, RZ, R150 ;  /* 0x000000ffff057224 */ /* 0x000fe200078e0096 */
[----:B------:R-:W3:Y:S04]  /*61ac0*/  LDL.LU R149, [R1+0x5e8] ;  /* 0x0005e80001957983 */ /* 0x000ee80000300800 */
        /* <DEDUP_REMOVED lines=33> */
[----:B------:R-:W-:Y:S01]  /*61ce0*/  MOV R4, R147 ;  /* 0x0000009300047202 */ /* 0x000fe20000000f00 */
[----:B------:R-:W-:-:S02]  /*61cf0*/  IMAD.MOV.U32 R5, RZ, RZ, R150 ;  /* 0x000000ffff057224 */ /* 0x000fc400078e0096 */
[----:B------:R-:W3:Y:S04]  /*61d00*/  LDL.LU R147, [R1+0x6e8] ;  /* 0x0006e80001937983 */ /* 0x000ee80000300800 */
        /* <DEDUP_REMOVED lines=33> */
[----:B-1----:R-:W-:Y:S01]  /*61f20*/  IMAD.MOV.U32 R4, RZ, RZ, R149 ;  /* 0x000000ffff047224 */ /* 0x002fe200078e0095 */
[----:B------:R-:W-:-:S02]  /*61f30*/  MOV R5, R150 ;  /* 0x0000009600057202 */ /* 0x000fc40000000f00 */
        /* <DEDUP_REMOVED lines=11> */
[----:B------:R-:W-:Y:S04]  /*61ff0*/  STL [R1+0x7ac], R148 ;  /* 0x0007ac9401007387 */ /* 0x000fe80000100800 */
[----:B----4-:R-:W2:Y:S04]  /*62000*/  LDL.LU R2, [R1+0x86c] ;  /* 0x00086c0001027983 */ /* 0x010ea80000300800 */
[----:B------:R4:W-:Y:S04]  /*62010*/  STL [R1+0x7a8], R151 ;  /* 0x0007a89701007387 */ /* 0x0009e80000100800 */
[----:B------:R4:W-:Y:S04]  /*62020*/  LDGSTS.E [R0+0x3380], desc[UR52][R4.64], P0 ;  /* 0x0338000004007fae */ /* 0x0009e80008121874 */
[----:B-1----:R-:W2:Y:S01]  /*62030*/  LDL.LU R8, [R1+0x8ac] ;  /* 0x0008ac0001087983 */ /* 0x002ea20000300800 */
[----:B----4-:R-:W-:-:S03]  /*62040*/  IMAD.MOV.U32 R5, RZ, RZ, R151 ;  /* 0x000000ffff057224 */ /* 0x010fc600078e0097 */
[----:B------:R-:W4:Y:S01]  /*62050*/  LDL.LU R151, [R1+0x868] ;  /* 0x0008680001977983 */ /* 0x000f220000300800 */
[----:B------:R-:W-:-:S03]  /*62060*/  MOV R4, R148 ;  /* 0x0000009400047202 */ /* 0x000fc60000000f00 */
        /* <DEDUP_REMOVED lines=10> */
[----:B------:R-:W-:Y:S04]  /*62110*/  STL [R1+0x82c], R147 ;  /* 0x00082c9301007387 */ /* 0x000fe80000100800 */
[----:B------:R-:W3:Y:S04]  /*62120*/  LDL.LU R3, [R1+0x8ec] ;  /* 0x0008ec0001037983 */ /* 0x000ee80000300800 */
        /* <DEDUP_REMOVED lines=27> */
[----:B-1----:R-:W-:Y:S01]  /*622e0*/  IMAD.MOV.U32 R4, RZ, RZ, R3 ;  /* 0x000000ffff047224 */ /* 0x002fe200078e0003 */
[----:B------:R-:W-:Y:S02]  /*622f0*/  IADD3 R149, P2, R149, UR5, RZ ;  /* 0x0000000595957c10 */ /* 0x000fe4000ff5e0ff */
[----:B------:R-:W-:Y:S02]  /*62300*/  IADD3.X R150, R150, UR7, RZ, P1, !PT ;  /* 0x0000000796967c10 */ /* 0x000fe40008ffe4ff */
[----:B------:R-:W-:-:S03]  /*62310*/  IADD3.X R147, R147, UR7, RZ, P2, !PT ;  /* 0x0000000793937c10 */ /* 0x000fc600097fe4ff */
[----:B------:R-:W-:Y:S01]  /*62320*/  IMAD.MOV.U32 R5, RZ, RZ, R150 ;  /* 0x000000ffff057224 */ /* 0x000fe200078e0096 */
[----:B------:R-:W-:Y:S04]  /*62330*/  STL [R1+0x8ec], R3 ;  /* 0x0008ec0301007387 */ /* 0x000fe80000100800 */
[----:B------:R1:W-:Y:S04]  /*62340*/  LDGSTS.E [R0+0x4b80], desc[UR52][R4.64], P0 ;  /* 0x04b8000004007fae */ /* 0x0003e80008121874 */
[----:B------:R3:W-:Y:S04]  /*62350*/  STL [R1+0x8e8], R150 ;  /* 0x0008e89601007387 */ /* 0x0007e80000100800 */
[----:B------:R-:W-:Y:S01]  /*62360*/  STL [R1+0x92c], R149 ;  /* 0x00092c9501007387 */ /* 0x000fe20000100800 */
[----:B-1----:R-:W-:Y:S01]  /*62370*/  MOV R4, R149 ;  /* 0x0000009500047202 */ /* 0x002fe20000000f00 */
[----:B------:R-:W-:-:S02]  /*62380*/  IMAD.MOV.U32 R5, RZ, RZ, R147 ;  /* 0x000000ffff057224 */ /* 0x000fc400078e0093 */
[----:B---3--:R-:W3:Y:S04]  /*62390*/  LDL.LU R150, [R1+0x9ec] ;  /* 0x0009ec0001967983 */ /* 0x008ee80000300800 */
[----:B------:R1:W-:Y:S04]  /*623a0*/  LDGSTS.E [R0+0x4f80], desc[UR52][R4.64], P0 ;  /* 0x04f8000004007fae */ /* 0x0003e80008121874 */
[----:B------:R1:W-:Y:S04]  /*623b0*/  STL [R1+0x928], R147 ;  /* 0x0009289301007387 */ /* 0x0003e80000100800 */
[----:B------:R-:W3:Y:S04]  /*623c0*/  LDL.LU R3, [R1+0xa2c] ;  /* 0x000a2c0001037983 */ /* 0x000ee80000300800 */
[----:B-1----:R-:W5:Y:S04]  /*623d0*/  LDL.LU R147, [R1+0x1294] ;  /* 0x0012940001937983 */ /* 0x002f680000300800 */
[----:B------:R-:W3:Y:S01]  /*623e0*/  LDL.LU R149, [R1+0xa28] ;  /* 0x000a280001957983 */ /* 0x000ee20000300800 */
[----:B------:R-:W-:-:S05]  /*623f0*/  IADD3 R2, P1, R2, UR5, RZ ;  /* 0x0000000502027c10 */ /* 0x000fca000ff3e0ff */
[----:B------:R-:W-:Y:S01]  /*62400*/  IMAD.MOV.U32 R4, RZ, RZ, R2 ;  /* 0x000000ffff047224 */ /* 0x000fe200078e0002 */
[----:B--2---:R-:W-:Y:S01]  /*62410*/  IADD3 R151, P2, R151, UR5, RZ ;  /* 0x0000000597977c10 */ /* 0x004fe2000ff5e0ff */
[----:B------:R-:W-:Y:S01]  /*62420*/  STL [R1+0x96c], R2 ;  /* 0x00096c0201007387 */ /* 0x000fe20000100800 */
[----:B----4-:R-:W-:-:S04]  /*62430*/  IADD3.X R8, R8, UR7, RZ, P1, !PT ;  /* 0x0000000708087c10 */ /* 0x010fc80008ffe4ff */
[----:B------:R-:W-:Y:S02]  /*62440*/  MOV R5, R8 ;  /* 0x0000000800057202 */ /* 0x000fe40000000f00 */
[----:B------:R-:W-:Y:S01]  /*62450*/  IADD3.X R148, R148, UR7, RZ, P2, !PT ;  /* 0x0000000794947c10 */ /* 0x000fe200097fe4ff */
[----:B------:R1:W-:Y:S04]  /*62460*/  STL [R1+0x968], R8 ;  /* 0x0009680801007387 */ /* 0x0003e80000100800 */
[----:B------:R2:W-:Y:S04]  /*62470*/  LDGSTS.E [R0+0x5380], desc[UR52][R4.64], P0 ;  /* 0x0538000004007fae */ /* 0x0005e80008121874 */
[----:B------:R-:W-:Y:S04]  /*62480*/  STL [R1+0x9ac], R151 ;  /* 0x0009ac9701007387 */ /* 0x000fe80000100800 */
[----:B-1----:R-:W4:Y:S01]  /*62490*/  LDL.LU R8, [R1+0xa6c] ;  /* 0x000a6c0001087983 */ /* 0x002f220000300800 */
[----:B--2---:R-:W-:-:S02]  /*624a0*/  IMAD.MOV.U32 R4, RZ, RZ, R151 ;  /* 0x000000ffff047224 */ /* 0x004fc400078e0097 */
[----:B------:R-:W-:Y:S01]  /*624b0*/  IMAD.MOV.U32 R5, RZ, RZ, R148 ;  /* 0x000000ffff057224 */ /* 0x000fe200078e0094 */
[----:B------:R1:W-:Y:S04]  /*624c0*/  STL [R1+0x9a8], R148 ;  /* 0x0009a89401007387 */ /* 0x0003e80000100800 */
[----:B------:R-:W2:Y:S04]  /*624d0*/  LDL.LU R2, [R1+0xaac] ;  /* 0x000aac0001027983 */ /* 0x000ea80000300800 */
[----:B------:R3:W-:Y:S04]  /*624e0*/  LDGSTS.E [R0+0x5780], desc[UR52][R4.64], P0 ;  /* 0x0578000004007fae */ /* 0x0007e80008121874 */
[----:B-1----:R-:W5:Y:S04]  /*624f0*/  LDL.LU R148, [R1+0x1290] ;  /* 0x0012900001947983 */ /* 0x002f680000300800 */
[----:B------:R-:W2:Y:S04]  /*62500*/  LDL.LU R151, [R1+0xaa8] ;  /* 0x000aa80001977983 */ /* 0x000ea80000300800 */
[----:B------:R-:W4:Y:S01]  /*62510*/  LDL.LU R5, [R1+0x9e8] ;  /* 0x0009e80001057983 */ /* 0x000f220000300800 */
[----:B---3--:R-:W-:-:S04]  /*62520*/  IADD3 R150, P1, R150, UR5, RZ ;  /* 0x0000000596967c10 */ /* 0x008fc8000ff3e0ff */
[----:B------:R-:W-:Y:S01]  /*62530*/  MOV R4, R150 ;  /* 0x0000009600047202 */ /* 0x000fe20000000f00 */
[----:B------:R1:W-:Y:S01]  /*62540*/  STL [R1+0x9ec], R150 ;  /* 0x0009ec9601007387 */ /* 0x0003e20000100800 */
[----:B------:R-:W-:-:S04]  /*62550*/  IADD3 R3, P2, R3, UR5, RZ ;  /* 0x0000000503037c10 */ /* 0x000fc8000ff5e0ff */
[----:B------:R-:W-:Y:S02]  /*62560*/  IADD3.X R149, R149, UR7, RZ, P2, !PT ;  /* 0x0000000795957c10 */ /* 0x000fe400097fe4ff */
[----:B----4-:R-:W-:-:S05]  /*62570*/  IADD3.X R5, R5, UR7, RZ, P1, !PT ;  /* 0x0000000705057c10 */ /* 0x010fca0008ffe4ff */
[----:B------:R3:W-:Y:S04]  /*62580*/  STL [R1+0x9e8], R5 ;  /* 0x0009e80501007387 */ /* 0x0007e80000100800 */
[----:B------:R4:W-:Y:S04]  /*62590*/  LDGSTS.E [R0+0x5b80], desc[UR52][R4.64], P0 ;  /* 0x05b8000004007fae */ /* 0x0009e80008121874 */
[----:B------:R-:W-:Y:S04]  /*625a0*/  STL [R1+0xa2c], R3 ;  /* 0x000a2c0301007387 */ /* 0x000fe80000100800 */
[----:B-1----:R-:W2:Y:S01]  /*625b0*/  LDL.LU R150, [R1+0xb2c] ;  /* 0x000b2c0001967983 */ /* 0x002ea20000300800 */
[----:B----4-:R-:W-:-:S02]  /*625c0*/  IMAD.MOV.U32 R4, RZ, RZ, R3 ;  /* 0x000000ffff047224 */ /* 0x010fc400078e0003 */
[----:B---3--:R-:W-:Y:S01]  /*625d0*/  IMAD.MOV.U32 R5, RZ, RZ, R149 ;  /* 0x000000ffff057224 */ /* 0x008fe200078e0095 */
[----:B------:R1:W-:Y:S04]  /*625e0*/  STL [R1+0xa28], R149 ;  /* 0x000a289501007387 */ /* 0x0003e80000100800 */
[----:B------:R3:W-:Y:S04]  /*625f0*/  LDGSTS.E [R0+0x5f80], desc[UR52][R4.64], P0 ;  /* 0x05f8000004007fae */ /* 0x0007e80008121874 */
[----:B-1----:R-:W4:Y:S04]  /*62600*/  LDL.LU R149, [R1+0xb28] ;  /* 0x000b280001957983 */ /* 0x002f280000300800 */
[----:B------:R-:W4:Y:S04]  /*62610*/  LDL.LU R3, [R1+0xbac] ;  /* 0x000bac0001037983 */ /* 0x000f280000300800 */
[----:B------:R-:W4:Y:S01]  /*62620*/  LDL.LU R5, [R1+0xa68] ;  /* 0x000a680001057983 */ /* 0x000f220000300800 */
[----:B------:R-:W-:-:S02]  /*62630*/  IADD3 R8, P1, R8, UR5, RZ ;  /* 0x0000000508087c10 */ /* 0x000fc4000ff3e0ff */
[----:B--2---:R-:W-:Y:S02]  /*62640*/  IADD3 R2, P2, R2, UR5, RZ ;  /* 0x0000000502027c10 */ /* 0x004fe4000ff5e0ff */
[----:B---3--:R-:W-:Y:S02]  /*62650*/  MOV R4, R8 ;  /* 0x0000000800047202 */ /* 0x008fe40000000f00 */
[----:B------:R-:W-:Y:S01]  /*62660*/  IADD3.X R151, R151, UR7, RZ, P2, !PT ;  /* 0x0000000797977c10 */ /* 0x000fe200097fe4ff */
[----:B------:R1:W-:Y:S01]  /*62670*/  STL [R1+0xa6c], R8 ;  /* 0x000a6c0801007387 */ /* 0x0003e20000100800 */
[----:B----4-:R-:W-:-:S05]  /*62680*/  IADD3.X R5, R5, UR7, RZ, P1, !PT ;  /* 0x0000000705057c10 */ /* 0x010fca0008ffe4ff */
[----:B------:R2:W-:Y:S04]  /*62690*/  STL [R1+0xa68], R5 ;  /* 0x000a680501007387 */ /* 0x0005e80000100800 */
[----:B------:R3:W-:Y:S04]  /*626a0*/  LDGSTS.E [R0+0x6380], desc[UR52][R4.64], P0 ;  /* 0x0638000004007fae */ /* 0x0007e80008121874 */
[----:B------:R-:W-:Y:S04]  /*626b0*/  STL [R1+0xaac], R2 ;  /* 0x000aac0201007387 */ /* 0x000fe80000100800 */
[----:B-1----:R-:W4:Y:S01]  /*626c0*/  LDL.LU R8, [R1+0xba8] ;  /* 0x000ba80001087983 */ /* 0x002f220000300800 */
[----:B---3--:R-:W-:-:S02]  /*626d0*/  IMAD.MOV.U32 R4, RZ, RZ, R2 ;  /* 0x000000ffff047224 */ /* 0x008fc400078e0002 */
[----:B--2---:R-:W-:Y:S01]  /*626e0*/  IMAD.MOV.U32 R5, RZ, RZ, R151 ;  /* 0x000000ffff057224 */ /* 0x004fe200078e0097 */
[----:B------:R1:W-:Y:S04]  /*626f0*/  STL [R1+0xaa8], R151 ;  /* 0x000aa89701007387 */ /* 0x0003e80000100800 */
[----:B------:R2:W-:Y:S04]  /*62700*/  LDGSTS.E [R0+0x6780], desc[UR52][R4.64], P0 ;  /* 0x0678000004007fae */ /* 0x0005e80008121874 */
[----:B-1----:R-:W3:Y:S04]  /*62710*/  LDL.LU R151, [R1+0xc28] ;  /* 0x000c280001977983 */ /* 0x002ee80000300800 */
[----:B------:R-:W3:Y:S04]  /*62720*/  LDL.LU R2, [R1+0xc2c] ;  /* 0x000c2c0001027983 */ /* 0x000ee80000300800 */
[----:B------:R-:W4:Y:S04]  /*62730*/  LDL.LU R4, [R1+0xae8] ;  /* 0x000ae80001047983 */ /* 0x000f280000300800 */
[----:B------:R-:W2:Y:S01]  /*62740*/  LDL.LU R5, [R1+0xaec] ;  /* 0x000aec0001057983 */ /* 0x000ea20000300800 */
[----:B------:R-:W-:-:S04]  /*62750*/  IADD3 R150, P2, R150, UR5, RZ ;  /* 0x0000000596967c10 */ /* 0x000fc8000ff5e0ff */
[----:B------:R-:W-:Y:S02]  /*62760*/  IADD3.X R149, R149, UR7, RZ, P2, !PT ;  /* 0x0000000795957c10 */ /* 0x000fe400097fe4ff */
[----:B--2---:R-:W-:-:S04]  /*62770*/  IADD3 R5, P1, R5, UR5, RZ ;  /* 0x0000000505057c10 */ /* 0x004fc8000ff3e0ff */
[----:B----4-:R-:W-:Y:S01]  /*62780*/  IADD3.X R4, R4, UR7, RZ, P1, !PT ;  /* 0x0000000704047c10 */ /* 0x010fe20008ffe4ff */
[----:B------:R1:W-:Y:S04]  /*62790*/  STL [R1+0xaec], R5 ;  /* 0x000aec0501007387 */ /* 0x0003e80000100800 */
[----:B------:R2:W-:Y:S01]  /*627a0*/  STL [R1+0xae8], R4 ;  /* 0x000ae80401007387 */ /* 0x0005e20000100800 */
[----:B-1----:R-:W-:-:S04]  /*627b0*/  LOP3.LUT R5, R5, R4, RZ, 0x3c, !PT ;  /* 0x0000000405057212 */ /* 0x002fc800078e3cff */
[----:B--2---:R-:W-:-:S04]  /*627c0*/  LOP3.LUT R4, R5, R4, RZ, 0x3c, !PT ;  /* 0x0000000405047212 */ /* 0x004fc800078e3cff */
[----:B------:R-:W-:Y:S01]  /*627d0*/  LOP3.LUT R5, R5, R4, RZ, 0x3c, !PT ;  /* 0x0000000405057212 */ /* 0x000fe200078e3cff */
[----:B------:R-:W-:Y:S04]  /*627e0*/  STL [R1+0xb2c], R150 ;  /* 0x000b2c9601007387 */ /* 0x000fe80000100800 */
[----:B------:R1:W-:Y:S04]  /*627f0*/  LDGSTS.E [R0+0x6b80], desc[UR52][R4.64], P0 ;  /* 0x06b8000004007fae */ /* 0x0003e80008121874 */
[----:B------:R2:W-:Y:S01]  /*62800*/  STL [R1+0xb28], R149 ;  /* 0x000b289501007387 */ /* 0x0005e20000100800 */
[----:B-1----:R-:W-:Y:S01]  /*62810*/  MOV R4, R150 ;  /* 0x0000009600047202 */ /* 0x002fe20000000f00 */
[----:B------:R-:W-:-:S02]  /*62820*/  IMAD.MOV.U32 R5, RZ, RZ, R149 ;  /* 0x000000ffff057224 */ /* 0x000fc400078e0095 */
[----:B--2---:R-:W5:Y:S04]  /*62830*/  LDL.LU R149, [R1+0x128c] ;  /* 0x00128c0001957983 */ /* 0x004f680000300800 */
[----:B------:R-:W5:Y:S04]  /*62840*/  LDL.LU R150, [R1+0x1288] ;  /* 0x0012880001967983 */ /* 0x000f680000300800 */
[----:B------:R1:W-:Y:S04]  /*62850*/  LDGSTS.E [R0+0x6f80], desc[UR52][R4.64], P0 ;  /* 0x06f8000004007fae */ /* 0x0003e80008121874 */
[----:B------:R-:W2:Y:S04]  /*62860*/  LDL.LU R4, [R1+0xb68] ;  /* 0x000b680001047983 */ /* 0x000ea80000300800 */
[----:B------:R-:W1:Y:S01]  /*62870*/  LDL.LU R5, [R1+0xb6c] ;  /* 0x000b6c0001057983 */ /* 0x000e620000300800 */
[----:B------:R-:W-:-:S04]  /*62880*/  IADD3 R3, P2, R3, UR5, RZ ;  /* 0x0000000503037c10 */ /* 0x000fc8000ff5e0ff */
[----:B------:R-:W-:Y:S02]  /*62890*/  IADD3.X R8, R8, UR7, RZ, P2, !PT ;  /* 0x0000000708087c10 */ /* 0x000fe400097fe4ff */
[----:B-1----:R-:W-:-:S04]  /*628a0*/  IADD3 R5, P1, R5, UR5, RZ ;  /* 0x0000000505057c10 */ /* 0x002fc8000ff3e0ff */
[----:B--2---:R-:W-:Y:S01]  /*628b0*/  IADD3.X R4, R4, UR7, RZ, P1, !PT ;  /* 0x0000000704047c10 */ /* 0x004fe20008ffe4ff */
[----:B------:R1:W-:Y:S04]  /*628c0*/  STL [R1+0xb6c], R5 ;  /* 0x000b6c0501007387 */ /* 0x0003e80000100800 */
[----:B------:R2:W-:Y:S01]  /*628d0*/  STL [R1+0xb68], R4 ;  /* 0x000b680401007387 */ /* 0x0005e20000100800 */
[----:B-1----:R-:W-:-:S04]  /*628e0*/  LOP3.LUT R5, R5, R4, RZ, 0x3c, !PT ;  /* 0x0000000405057212 */ /* 0x002fc800078e3cff */
[----:B--2---:R-:W-:-:S04]  /*628f0*/  LOP3.LUT R4, R5, R4, RZ, 0x3c, !PT ;  /* 0x0000000405047212 */ /* 0x004fc800078e3cff */
[----:B------:R-:W-:Y:S01]  /*62900*/  LOP3.LUT R5, R5, R4, RZ, 0x3c, !PT ;  /* 0x0000000405057212 */ /* 0x000fe200078e3cff */
[----:B------:R1:W-:Y:S04]  /*62910*/  STL [R1+0xbac], R3 ;  /* 0x000bac0301007387 */ /* 0x0003e80000100800 */
[----:B------:R2:W-:Y:S04]  /*62920*/  LDGSTS.E [R0+0x7380], desc[UR52][R4.64], P0 ;  /* 0x0738000004007fae */ /* 0x0005e80008121874 */
[----:B------:R4:W-:Y:S01]  /*62930*/  STL [R1+0xba8], R8 ;  /* 0x000ba80801007387 */ /* 0x0009e20000100800 */
[----:B--2---:R-:W-:Y:S01]  /*62940*/  IMAD.MOV.U32 R4, RZ, RZ, R3 ;  /* 0x000000ffff047224 */ /* 0x004fe200078e0003 */
[----:B------:R-:W-:Y:S01]  /*62950*/  MOV R5, R8 ;  /* 0x0000000800057202 */ /* 0x000fe20000000f00 */
[----:B-1----:R-:W1:Y:S01]  /*62960*/  LDC R3, c[0x0][0x230] ;  /* 0x00008c00ff037b82 */ /* 0x002e620000000800 */
[----:B----4-:R-:W2:Y:S04]  /*62970*/  LDL.LU R8, [R1+0x1284] ;  /* 0x0012840001087983 */ /* 0x010ea80000300800 */
[----:B------:R4:W-:Y:S04]  /*62980*/  LDGSTS.E [R0+0x7780], desc[UR52][R4.64], P0 ;  /* 0x0778000004007fae */ /* 0x0009e80008121874 */
[----:B------:R-:W2:Y:S04]  /*62990*/  LDL.LU R4, [R1+0xbe8] ;  /* 0x000be80001047983 */ /* 0x000ea80000300800 */
[----:B------:R-:W4:Y:S01]  /*629a0*/  LDL.LU R5, [R1+0xbec] ;  /* 0x000bec0001057983 */ /* 0x000f220000300800 */
[----:B---3--:R-:W-:Y:S01]  /*629b0*/  IADD3 R2, P2, R2, UR5, RZ ;  /* 0x0000000502027c10 */ /* 0x008fe2000ff5e0ff */
[----:B-1----:R-:W-:-:S03]  /*629c0*/  VIADD R3, R3, 0x7f ;  /* 0x0000007f03037836 */ /* 0x002fc60000000000 */
[----:B------:R-:W-:Y:S02]  /*629d0*/  IADD3.X R151, R151, UR7, RZ, P2, !PT ;  /* 0x0000000797977c10 */ /* 0x000fe400097fe4ff */
[----:B----4-:R-:W-:-:S04]  /*629e0*/  IADD3 R5, P1, R5, UR5, RZ ;  /* 0x0000000505057c10 */ /* 0x010fc8000ff3e0ff */
        /* <DEDUP_REMOVED lines=10> */
[----:B-1----:R-:W-:-:S02]  /*62a90*/  SHF.R.S32.HI R2, RZ, 0x1f, R3 ;  /* 0x0000001fff027819 */ /* 0x002fc40000011403 */
[----:B------:R-:W-:Y:S02]  /*62aa0*/  MOV R5, R151 ;  /* 0x0000009700057202 */ /* 0x000fe40000000f00 */
[----:B---3--:R1:W5:Y:S01]  /*62ab0*/  LDL.LU R151, [R1+0x1280] ;  /* 0x0012800001977983 */ /* 0x0083620000300800 */
[----:B------:R-:W-:-:S03]  /*62ac0*/  LEA.HI R2, R2, R3, RZ, 0x7 ;  /* 0x0000000302027211 */ /* 0x000fc600078f38ff */
[----:B------:R1:W5:Y:S01]  /*62ad0*/  LDL.LU R3, [R1+0x127c] ;  /* 0x00127c0001037983 */ /* 0x0003620000300800 */
[----:B------:R-:W-:Y:S01]  /*62ae0*/  VIADD R8, R8, 0x1 ;  /* 0x0000000108087836 */ /* 0x000fe20000000000 */
[----:B------:R-:W-:Y:S02]  /*62af0*/  SHF.R.S32.HI R2, RZ, 0x7, R2 ;  /* 0x00000007ff027819 */ /* 0x000fe40000011402 */
[----:B------:R1:W-:Y:S02]  /*62b00*/  LDGSTS.E [R0+0x7f80], desc[UR52][R4.64], P0 ;  /* 0x07f8000004007fae */ /* 0x0003e40008121874 */
[----:B------:R-:W-:Y:S02]  /*62b10*/  ISETP.NE.U32.AND P0, PT, R8, R2, PT ;  /* 0x000000020800720c */ /* 0x000fe40003f05070 */
[----:B------:R-:W0:Y:S11]  /*62b20*/  LDGDEPBAR ;  /* 0x00000000000079af */ /* 0x000e360000000000 */
[----:B-1----:R-:W-:Y:S05]  /*62b30*/  @P0 BRA `(.L_x_1) ;  /* 0xfffffef400200947 */ /* 0x002fea000383ffff */
.L_x_0:
[----:B------:R-:W1:Y:S01]  /*62b40*/  S2R R0, SR_TID.X ;  /* 0x0000000000007919 */ /* 0x000e620000002100 */
[----:B------:R-:W-:-:S04]  /*62b50*/  DEPBAR.LE SB0, 0x0 ;  /* 0x000080000000791a */ /* 0x000fc80000000000 */
[----:B-----5:R-:W2:Y:S01]  /*62b60*/  LDL.LU R250, [R1+0xe88] ;  /* 0x000e880001fa7983 */ /* 0x020ea20000300800 */
[----:B------:R-:W-:Y:S01]  /*62b70*/  IMAD.MOV.U32 R6, RZ, RZ, R24 ;  /* 0x000000ffff067224 */ /* 0x000fe200078e0018 */
[----:B------:R-:W-:Y:S01]  /*62b80*/  MOV R7, R26 ;  /* 0x0000001a00077202 */ /* 0x000fe20000000f00 */
[----:B------:R-:W-:Y:S01]  /*62b90*/  ULDC.64 UR6, c[0x0][0x228] ;  /* 0x00008a0000067ab9 */ /* 0x000fe20000000a00 */
[----:B------:R-:W3:Y:S01]  /*62ba0*/  LDL.LU R249, [R1+0xe84] ;  /* 0x000e840001f97983 */ /* 0x000ee20000300800 */
[----:B------:R-:W-:Y:S01]  /*62bb0*/  ULDC UR4, c[0x0][0x22c] ;  /* 0x00008b0000047ab9 */ /* 0x000fe20000000800 */
[----:B------:R-:W-:Y:S02]  /*62bc0*/  ULDC UR5, c[0x0][0x22c] ;  /* 0x00008b0000057ab9 */ /* 0x000fe40000000800 */
[----:B------:R-:W4:Y:S04]  /*62bd0*/  LDL.LU R252, [R1+0xe80] ;  /* 0x000e800001fc7983 */ /* 0x000f280000300800 */
[----:B------:R-:W4:Y:S04]  /*62be0*/  LDL.LU R8, [R1+0xe8c] ;  /* 0x000e8c0001087983 */ /* 0x000f280000300800 */
[----:B------:R-:W2:Y:S01]  /*62bf0*/  LDL.LU R245, [R1+0xe7c] ;  /* 0x000e7c0001f57983 */ /* 0x000ea20000300800 */
[C---:B-1----:R-:W-:Y:S01]  /*62c00*/  IMAD.SHL.U32 R4, R0.reuse, 0x10, RZ ;  /* 0x0000001000047824 */ /* 0x042fe200078e00ff */
[----:B------:R-:W-:-:S02]  /*62c10*/  SHF.L.U32 R2, R0, 0x6, RZ ;  /* 0x0000000600027819 */ /* 0x000fc400000006ff */
[----:B------:R-:W-:Y:S02]  /*62c20*/  LOP3.LUT R5, R0, 0x60, RZ, 0xc0, !PT ;  /* 0x0000006000057812 */ /* 0x000fe400078ec0ff */
[----:B------:R-:W-:Y:S02]  /*62c30*/  LOP3.LUT R4, R4, 0xf0, RZ, 0xc0, !PT ;  /* 0x000000f004047812 */ /* 0x000fe400078ec0ff */
[----:B------:R-:W-:-:S04]  /*62c40*/  LOP3.LUT R2, R2, 0x400, RZ, 0xc0, !PT ;  /* 0x0000040002027812 */ /* 0x000fc800078ec0ff */
[----:B------:R-:W-:Y:S02]  /*62c50*/  IADD3 R0, R2, UR54, R4 ;  /* 0x0000003602007c10 */ /* 0x000fe4000fffe004 */
[----:B------:R-:W4:Y:S03]  /*62c60*/  LDL.LU R4, [R1] ;  /* 0x0000000001047983 */ /* 0x000f260000300800 */
[----:B------:R-:W-:Y:S02]  /*62c70*/  IMAD R0, R5, 0x8, R0 ;  /* 0x0000000805007824 */ /* 0x000fe400078e0200 */
[----:B------:R-:W4:Y:S01]  /*62c80*/  LDL.LU R5, [R1+0x8] ;  /* 0x0000080001057983 */ /* 0x000f220000300800 */
[----:B------:R-:W-:Y:S06]  /*62c90*/  BAR.SYNC.DEFER_BLOCKING 0x0 ;  /* 0x0000000000007b1d */ /* 0x000fec0000010000 */
[----:B------:R-:W1:Y:S02]  /*62ca0*/  S2R R251, SR_TID.X ;  /* 0x0000000000fb7919 */ /* 0x000e640000002100 */
[----:B-1----:R-:W-:-:S04]  /*62cb0*/  LOP3.LUT R251, R251, 0x7f, RZ, 0xc0, !PT ;  /* 0x0000007ffbfb7812 */ /* 0x002fc800078ec0ff */
[----:B------:R-:W-:Y:S02]  /*62cc0*/  LEA R247, R251, UR54, 0x4 ;  /* 0x00000036fbf77c11 */ /* 0x000fe4000f8e20ff */
[----:B--2---:R-:W-:-:S04]  /*62cd0*/  ISETP.GE.AND P0, PT, R245, UR6, PT ;  /* 0x00000006f5007c0c */ /* 0x004fc8000bf06270 */
[----:B------:R-:W-:Y:S01]  /*62ce0*/  ISETP.LT.AND P4, PT, R250, UR4, !P0 ;  /* 0x00000004fa007c0c */ /* 0x000fe2000c781270 */
[----:B------:R-:W-:Y:S01]  /*62cf0*/  ULDC UR4, c[0x0][0x22c] ;  /* 0x00008b0000047ab9 */ /* 0x000fe20000000800 */
[----:B---3--:R-:W-:Y:S01]  /*62d00*/  ISETP.LT.AND P3, PT, R249, UR5, !P0 ;  /* 0x00000005f9007c0c */ /* 0x008fe2000c761270 */
[----:B------:R-:W-:Y:S01]  /*62d10*/  IMAD.MOV.U32 R23, RZ, RZ, R43 ;  /* 0x000000ffff177224 */ /* 0x000fe200078e002b */
[----:B----4-:R-:W-:Y:S01]  /*62d20*/  ISETP.LT.AND P2, PT, R252, UR4, !P0 ;  /* 0x00000004fc007c0c */ /* 0x010fe2000c741270 */
[----:B------:R-:W-:Y:S01]  /*62d30*/  ULDC UR4, c[0x0][0x22c] ;  /* 0x00008b0000047ab9 */ /* 0x000fe20000000800 */
[----:B------:R-:W-:Y:S01]  /*62d40*/  MOV R22, R41 ;  /* 0x0000002900167202 */ /* 0x000fe20000000f00 */
[----:B------:R-:W-:Y:S01]  /*62d50*/  IMAD.MOV.U32 R154, RZ, RZ, R61 ;  /* 0x000000ffff9a7224 */ /* 0x000fe200078e003d */
[----:B------:R1:W-:Y:S01]  /*62d60*/  STSM.16.M88.4 [R0], R4 ;  /* 0x0000000400007844 */ /* 0x0003e20000000200 */
[----:B------:R-:W-:Y:S01]  /*62d70*/  MOV R155, R63 ;  /* 0x0000003f009b7202 */ /* 0x000fe20000000f00 */
[----:B------:R-:W-:Y:S01]  /*62d80*/  IMAD.MOV.U32 R159, RZ, RZ, R67 ;  /* 0x000000ffff9f7224 */ /* 0x000fe200078e0043 */
[----:B------:R-:W-:Y:S01]  /*62d90*/  MOV R158, R65 ;  /* 0x00000041009e7202 */ /* 0x000fe20000000f00 */
[----:B------:R-:W-:-:S02]  /*62da0*/  IMAD.MOV.U32 R162, RZ, RZ, R69 ;  /* 0x000000ffffa27224 */ /* 0x000fc400078e0045 */
[----:B------:R-:W-:Y:S01]  /*62db0*/  IMAD.MOV.U32 R163, RZ, RZ, R71 ;  /* 0x000000ffffa37224 */ /* 0x000fe200078e0047 */
[----:B------:R-:W-:Y:S01]  /*62dc0*/  MOV R167, R75 ;  /* 0x0000004b00a77202 */ /* 0x000fe20000000f00 */
[----:B------:R-:W-:Y:S01]  /*62dd0*/  IMAD.MOV.U32 R166, RZ, RZ, R73 ;  /* 0x000000ffffa67224 */ /* 0x000fe200078e0049 */
[----:B------:R-:W-:Y:S01]  /*62de0*/  MOV R170, R77 ;  /* 0x0000004d00aa7202 */ /* 0x000fe20000000f00 */
[----:B------:R-:W-:Y:S02]  /*62df0*/  IMAD.MOV.U32 R171, RZ, RZ, R79 ;  /* 0x000000ffffab7224 */ /* 0x000fe400078e004f */
[----:B------:R-:W-:Y:S02]  /*62e00*/  IMAD.MOV.U32 R174, RZ, RZ, R81 ;  /* 0x000000ffffae7224 */ /* 0x000fe400078e0051 */
[----:B------:R-:W-:Y:S01]  /*62e10*/  IMAD.MOV.U32 R175, RZ, RZ, R83 ;  /* 0x000000ffffaf7224 */ /* 0x000fe200078e0053 */
[----:B------:R-:W-:Y:S01]  /*62e20*/  MOV R179, R87 ;  /* 0x0000005700b37202 */ /* 0x000fe20000000f00 */
[----:B-1----:R-:W2:Y:S01]  /*62e30*/  LDL.LU R4, [R1+0x4] ;  /* 0x0000040001047983 */ /* 0x002ea20000300800 */
[----:B------:R-:W-:Y:S01]  /*62e40*/  IMAD.MOV.U32 R178, RZ, RZ, R85 ;  /* 0x000000ffffb27224 */ /* 0x000fe200078e0055 */
[----:B------:R-:W-:Y:S01]  /*62e50*/  MOV R182, R89 ;  /* 0x0000005900b67202 */ /* 0x000fe20000000f00 */
[----:B------:R-:W-:Y:S01]  /*62e60*/  IMAD.MOV.U32 R183, RZ, RZ, R91 ;  /* 0x000000ffffb77224 */ /* 0x000fe200078e005b */
[----:B------:R-:W2:Y:S01]  /*62e70*/  LDL.LU R5, [R1+0xc] ;  /* 0x00000c0001057983 */ /* 0x000ea20000300800 */
[----:B------:R-:W-:Y:S01]  /*62e80*/  ISETP.LT.AND P1, PT, R8, UR4, !P0 ;  /* 0x0000000408007c0c */ /* 0x000fe2000c721270 */
[----:B------:R-:W-:-:S02]  /*62e90*/  IMAD.MOV.U32 R6, RZ, RZ, R25 ;  /* 0x000000ffff067224 */ /* 0x000fc400078e0019 */
[----:B------:R-:W-:Y:S01]  /*62ea0*/  IMAD.MOV.U32 R186, RZ, RZ, R93 ;  /* 0x000000ffffba7224 */ /* 0x000fe200078e005d */
[----:B------:R-:W-:Y:S01]  /*62eb0*/  BAR.SYNC.DEFER_BLOCKING 0x0 ;  /* 0x0000000000007b1d */ /* 0x000fe20000010000 */
[----:B------:R-:W-:Y:S02]  /*62ec0*/  IMAD.MOV.U32 R7, RZ, RZ, R27 ;  /* 0x000000ffff077224 */ /* 0x000fe400078e001b */
[----:B------:R-:W-:Y:S01]  /*62ed0*/  IMAD.MOV.U32 R187, RZ, RZ, R95 ;  /* 0x000000ffffbb7224 */ /* 0x000fe200078e005f */
[----:B------:R-:W-:Y:S01]  /*62ee0*/  MOV R191, R99 ;  /* 0x0000006300bf7202 */ /* 0x000fe20000000f00 */
[----:B------:R-:W-:Y:S01]  /*62ef0*/  IMAD.MOV.U32 R190, RZ, RZ, R97 ;  /* 0x000000ffffbe7224 */ /* 0x000fe200078e0061 */
[----:B------:R-:W-:Y:S01]  /*62f00*/  MOV R194, R101 ;  /* 0x0000006500c27202 */ /* 0x000fe20000000f00 */
[----:B------:R-:W-:Y:S02]  /*62f10*/  IMAD.MOV.U32 R195, RZ, RZ, R103 ;  /* 0x000000ffffc37224 */ /* 0x000fe400078e0067 */
        /* <DEDUP_REMOVED lines=9> */
[----:B------:R-:W-:Y:S01]  /*62fb0*/  IMAD.MOV.U32 R214, RZ, RZ, R121 ;  /* 0x000000ffffd67224 */ /* 0x000fe200078e0079 */
[----:B------:R-:W-:Y:S01]  /*62fc0*/  MOV R218, R125 ;  /* 0x0000007d00da7202 */ /* 0x000fe20000000f00 */
[----:B------:R-:W-:Y:S01]  /*62fd0*/  IMAD.MOV.U32 R219, RZ, RZ, R127 ;  /* 0x000000ffffdb7224 */ /* 0x000fe200078e007f */
[----:B------:R-:W1:Y:S01]  /*62fe0*/  LDS.128 R8, [R247] ;  /* 0x00000000f7087984 */ /* 0x000e620000000c00 */
[----:B------:R-:W-:-:S02]  /*62ff0*/  IMAD.MOV.U32 R222, RZ, RZ, R129 ;  /* 0x000000ffffde7224 */ /* 0x000fc400078e0081 */
[----:B------:R-:W-:Y:S01]  /*63000*/  IMAD.MOV.U32 R223, RZ, RZ, R131 ;  /* 0x000000ffffdf7224 */ /* 0x000fe200078e0083 */
[----:B------:R-:W-:Y:S01]  /*63010*/  BAR.SYNC.DEFER_BLOCKING 0x0 ;  /* 0x0000000000007b1d */ /* 0x000fe20000010000 */
[----:B------:R-:W-:Y:S01]  /*63020*/  IMAD.MOV.U32 R226, RZ, RZ, R133 ;  /* 0x000000ffffe27224 */ /* 0x000fe200078e0085 */
[----:B------:R-:W-:Y:S01]  /*63030*/  MOV R227, R135 ;  /* 0x0000008700e37202 */ /* 0x000fe20000000f00 */
[----:B------:R-:W-:Y:S01]  /*63040*/  IMAD.MOV.U32 R231, RZ, RZ, R139 ;  /* 0x000000ffffe77224 */ /* 0x000fe200078e008b */
[----:B------:R-:W-:Y:S01]  /*63050*/  MOV R230, R137 ;  /* 0x0000008900e67202 */ /* 0x000fe20000000f00 */
[----:B------:R-:W-:Y:S02]  /*63060*/  IMAD.MOV.U32 R234, RZ, RZ, R141 ;  /* 0x000000ffffea7224 */ /* 0x000fe400078e008d */
[----:B------:R-:W-:Y:S01]  /*63070*/  IMAD.MOV.U32 R235, RZ, RZ, R143 ;  /* 0x000000ffffeb7224 */ /* 0x000fe200078e008f */
[----:B------:R-:W-:Y:S01]  /*63080*/  MOV R239, R147 ;  /* 0x0000009300ef7202 */ /* 0x000fe20000000f00 */
[----:B------:R-:W-:Y:S01]  /*63090*/  IMAD.MOV.U32 R238, RZ, RZ, R145 ;  /* 0x000000ffffee7224 */ /* 0x000fe200078e0091 */
[----:B------:R-:W-:Y:S01]  /*630a0*/  ULDC UR5, c[0x0][0x244] ;  /* 0x0000910000057ab9 */ /* 0x000fe20000000800 */
[----:B------:R-:W-:Y:S01]  /*630b0*/  ISETP.LT.AND P5, PT, R3, UR7, !P0 ;  /* 0x0000000703007c0c */ /* 0x000fe2000c7a1270 */
[----:B------:R-:W-:Y:S01]  /*630c0*/  ULDC UR4, c[0x0][0x248] ;  /* 0x0000920000047ab9 */ /* 0x000fe20000000800 */
[----:B-1----:R1:W-:Y:S04]  /*630d0*/  STL.64 [R1+0x200], R8 ;  /* 0x0002000801007387 */ /* 0x0023e80000100a00 */
[----:B--2---:R2:W-:Y:S01]  /*630e0*/  STSM.16.M88.4 [R0], R4 ;  /* 0x0000000400007844 */ /* 0x0045e20000000200 */
[----:B------:R-:W-:Y:S01]  /*630f0*/  IMAD R244, R245, UR5, RZ ;  /* 0x00000005f5f47c24 */ /* 0x000fe2000f8e02ff */
[----:B------:R-:W-:Y:S01]  /*63100*/  ULDC.64 UR6, c[0x0][0x220] ;  /* 0x0000880000067ab9 */ /* 0x000fe20000000a00 */
[----:B------:R-:W-:Y:S01]  /*63110*/  ULDC UR5, c[0x0][0x22c] ;  /* 0x00008b0000057ab9 */ /* 0x000fe20000000800 */
[----:B------:R3:W-:Y:S04]  /*63120*/  STL.64 [R1+0x208], R10 ;  /* 0x0002080a01007387 */ /* 0x0007e80000100a00 */
[----:B-1----:R-:W4:Y:S04]  /*63130*/  LDL.LU R8, [R1+0x10] ;  /* 0x0000100001087983 */ /* 0x002f280000300800 */
[----:B------:R-:W4:Y:S04]  /*63140*/  LDL.LU R9, [R1+0x18] ;  /* 0x0000180001097983 */ /* 0x000f280000300800 */
[----:B--2---:R-:W2:Y:S01]  /*63150*/  LDL.LU R4, [R1+0x14] ;  /* 0x0000140001047983 */ /* 0x004ea20000300800 */
[----:B---3--:R-:W-:Y:S01]  /*63160*/  MOV R10, R28 ;  /* 0x0000001c000a7202 */ /* 0x008fe20000000f00 */
[----:B------:R-:W-:-:S02]  /*63170*/  IMAD.MOV.U32 R11, RZ, RZ, R30 ;  /* 0x000000ffff0b7224 */ /* 0x000fc400078e001e */
[----:B------:R-:W2:Y:S01]  /*63180*/  LDL.LU R5, [R1+0x1c] ;  /* 0x00001c0001057983 */ /* 0x000ea20000300800 */
[----:B------:R-:W-:Y:S06]  /*63190*/  BAR.SYNC.DEFER_BLOCKING 0x0 ;  /* 0x0000000000007b1d */ /* 0x000fec0000010000 */
[----:B------:R-:W1:Y:S02]  /*631a0*/  LDS.128 R12, [R247] ;  /* 0x00000000f70c7984 */ /* 0x000e640000000c00 */
[----:B------:R-:W-:Y:S06]  /*631b0*/  BAR.SYNC.DEFER_BLOCKING 0x0 ;  /* 0x0000000000007b1d */ /* 0x000fec0000010000 */
[----:B-1----:R-:W-:Y:S04]  /*631c0*/  STL.64 [R1], R12 ;  /* 0x0000000c01007387 */ /* 0x002fe80000100a00 */
[----:B------:R-:W-:Y:S01]  /*631d0*/  STL.64 [R1+0x8], R14 ;  /* 0x0000080e01007387 */ /* 0x000fe20000100a00 */
[----:B------:R-:W-:Y:S01]  /*631e0*/  IMAD.MOV.U32 R6, RZ, RZ, R29 ;  /* 0x000000ffff067224 */ /* 0x000fe200078e001d */
[----:B------:R-:W-:-:S02]  /*631f0*/  MOV R7, R31 ;  /* 0x0000001f00077202 */ /* 0x000fc40000000f00 */
[----:B----4-:R-:W-:Y:S01]  /*63200*/  STSM.16.M88.4 [R0], R8 ;  /* 0x0000000800007844 */ /* 0x010fe20000000200 */
[----:B------:R-:W-:Y:S06]  /*63210*/  BAR.SYNC.DEFER_BLOCKING 0x0 ;  /* 0x0000000000007b1d */ /* 0x000fec0000010000 */
[----:B------:R-:W1:Y:S02]  /*63220*/  LDS.128 R12, [R247] ;  /* 0x00000000f70c7984 */ /* 0x000e640000000c00 */
[----:B------:R-:W-:Y:S01]  /*63230*/  BAR.SYNC.DEFER_BLOCKING 0x0 ;  /* 0x0000000000007b1d */ /* 0x000fe20000010000 */
[----:B-1----:R-:W-:-:S05]  /*63240*/  IMAD.MOV.U32 R252, RZ, RZ, R15 ;  /* 0x000000fffffc7224 */ /* 0x002fca00078e000f */
[----:B------:R-:W-:Y:S04]  /*63250*/  STL.64 [R1+0x10], R12 ;  /* 0x0000100c01007387 */ /* 0x000fe80000100a00 */
[----:B------:R-:W-:Y:S04]  /*63260*/  STL [R1+0x18], R14 ;  /* 0x0000180e01007387 */ /* 0x000fe80000100800 */
[----:B------:R-:W-:Y:S04]  /*63270*/  STL [R1+0x127c], R252 ;  /* 0x00127cfc01007387 */ /* 0x000fe80000100800 */
[----:B------:R-:W3:Y:S04]  /*63280*/  LDL.LU R8, [R1+0x20] ;  /* 0x0000200001087983 */ /* 0x000ee80000300800 */
[----:B------:R-:W3:Y:S04]  /*63290*/  LDL.LU R9, [R1+0x28] ;  /* 0x0000280001097983 */ /* 0x000ee80000300800 */
[----:B--2---:R1:W-:Y:S01]  /*632a0*/  STSM.16.M88.4 [R0], R4 ;  /* 0x0000000400007844 */ /* 0x0043e20000000200 */
[----:B------:R-:W-:Y:S06]  /*632b0*/  BAR.SYNC.DEFER_BLOCKING 0x0 ;  /* 0x0000000000007b1d */ /* 0x000fec0000010000 */
[----:B-1----:R-:W2:Y:S04]  /*632c0*/  LDL.LU R4, [R1+0x24] ;  /* 0x0000240001047983 */ /* 0x002ea80000300800 */
[----:B------:R-:W2:Y:S04]  /*632d0*/  LDL.LU R5, [R1+0x2c] ;  /* 0x00002c0001057983 */ /* 0x000ea80000300800 */
[----:B------:R-:W1:Y:S01]  /*632e0*/  LDS.128 R248, [R247] ;  /* 0x00000000f7f87984 */ /* 0x000e620000000c00 */
[----:B------:R-:W-:Y:S01]  /*632f0*/  IMAD.MOV.U32 R10, RZ, RZ, R32 ;  /* 0x000000ffff0a7224 */ /* 0x000fe200078e0020 */
[----:B------:R-:W-:Y:S01]  /*63300*/  MOV R11, R34 ;  /* 0x00000022000b7202 */ /* 0x000fe20000000f00 */
[----:B------:R-:W-:Y:S01]  /*63310*/  BAR.SYNC.DEFER_BLOCKING 0x0 ;  /* 0x0000000000007b1d */ /* 0x000fe20000010000 */
[----:B------:R-:W-:-:S02]  /*63320*/  IMAD.MOV.U32 R6, RZ, RZ, R33 ;  /* 0x000000ffff067224 */ /* 0x000fc400078e0021 */
[----:B------:R-:W-:-:S03]  /*63330*/  IMAD.MOV.U32 R7, RZ, RZ, R35 ;  /* 0x000000ffff077224 */ /* 0x000fc600078e0023 */
[----:B-1----:R-:W-:Y:S04]  /*63340*/  STL [R1+0x1280], R251 ;  /* 0x001280fb01007387 */ /* 0x002fe80000100800 */
[----:B---3--:R-:W-:Y:S01]  /*63350*/  STSM.16.M88.4 [R0], R8 ;  /* 0x0000000800007844 */ /* 0x008fe20000000200 */
[----:B------:R-:W-:Y:S06]  /*63360*/  BAR.SYNC.DEFER_BLOCKING 0x0 ;  /* 0x0000000000007b1d */ /* 0x000fec0000010000 */
[----:B------:R-:W1:Y:S02]  /*63370*/  LDS.128 R8, [R247] ;  /* 0x00000000f7087984 */ /* 0x000e640000000c00 */
[----:B------:R-:W-:Y:S06]  /*63380*/  BAR.SYNC.DEFER_BLOCKING 0x0 ;  /* 0x0000000000007b1d */ /* 0x000fec0000010000 */
[----:B--2---:R2:W-:Y:S02]  /*63390*/  STSM.16.M88.4 [R0], R4 ;  /* 0x0000000400007844 */ /* 0x0045e40000000200 */
[----:B------:R-:W-:Y:S06]  /*633a0*/  BAR.SYNC.DEFER_BLOCKING 0x0 ;  /* 0x0000000000007b1d */ /* 0x000fec0000010000 */
[----:B--2---:R-:W2:Y:S04]  /*633b0*/  LDL.LU R4, [R1+0x30] ;  /* 0x0000300001047983 */ /* 0x004ea80000300800 */
[----:B------:R-:W2:Y:S04]  /*633c0*/  LDL.LU R5, [R1+0x38] ;  /* 0x0000380001057983 */ /* 0x000ea80000300800 */
[----:B------:R-:W3:Y:S04]  /*633d0*/  LDL.LU R12, [R1+0x34] ;  /* 0x00003400010c7983 */ /* 0x000ee80000300800 */
[----:B------:R-:W3:Y:S04]  /*633e0*/  LDL.LU R13, [R1+0x3c] ;  /* 0x00003c00010d7983 */ /* 0x000ee80000300800 */
[----:B------:R-:W4:Y:S01]  /*633f0*/  LDS.128 R16, [R247] ;  /* 0x00000000f7107984 */ /* 0x000f220000000c00 */
[----:B------:R-:W-:Y:S01]  /*63400*/  MOV R6, R36 ;  /* 0x0000002400067202 */ /* 0x000fe20000000f00 */
[----:B------:R-:W-:Y:S01]  /*63410*/  IMAD.MOV.U32 R7, RZ, RZ, R38 ;  /* 0x000000ffff077224 */ /* 0x000fe200078e0026 */
[----:B------:R-:W-:Y:S01]  /*63420*/  BAR.SYNC.DEFER_BLOCKING 0x0 ;  /* 0x0000000000007b1d */ /* 0x000fe20000010000 */
[----:B------:R-:W-:Y:S01]  /*63430*/  IMAD.MOV.U32 R14, RZ, RZ, R37 ;  /* 0x000000ffff0e7224 */ /* 0x000fe200078e0025 */
[----:B------:R-:W-:-:S04]  /*63440*/  MOV R15, R39 ;  /* 0x00000027000f7202 */ /* 0x000fc80000000f00 */
[----:B--2---:R-:W-:Y:S02]  /*63450*/  STSM.16.M88.4 [R0], R4 ;  /* 0x0000000400007844 */ /* 0x004fe40000000200 */
[----:B------:R-:W-:Y:S06]  /*63460*/  BAR.SYNC.DEFER_BLOCKING 0x0 ;  /* 0x0000000000007b1d */ /* 0x000fec0000010000 */
[----:B------:R-:W2:Y:S02]  /*63470*/  LDS.128 R4, [R247] ;  /* 0x00000000f7047984 */ /* 0x000ea40000000c00 */
[----:B------:R-:W-:Y:S06]  /*63480*/  BAR.SYNC.DEFER_BLOCKING 0x0 ;  /* 0x0000000000007b1d */ /* 0x000fec0000010000 */
[----:B---3--:R3:W-:Y:S02]  /*63490*/  STSM.16.M88.4 [R0], R12 ;  /* 0x0000000c00007844 */ /* 0x0087e40000000200 */
[----:B------:R-:W-:Y:S06]  /*634a0*/  BAR.SYNC.DEFER_BLOCKING 0x0 ;  /* 0x0000000000007b1d */ /* 0x000fec0000010000 */
[----:B---3--:R-:W3:Y:S04]  /*634b0*/  LDL.LU R12, [R1+0x40] ;  /* 0x00004000010c7983 */ /* 0x008ee80000300800 */
[----:B------:R-:W3:Y:S04]  /*634c0*/  LDL.LU R13, [R1+0x48] ;  /* 0x00004800010d7983 */ /* 0x000ee80000300800 */
[----:B------:R-:W4:Y:S04]  /*634d0*/  LDL.LU R20, [R1+0x44] ;  /* 0x0000440001147983 */ /* 0x000f280000300800 */
[----:B------:R-:W4:Y:S04]  /*634e0*/  LDL.LU R21, [R1+0x4c] ;  /* 0x00004c0001157983 */ /* 0x000f280000300800 */
[----:B------:R-:W2:Y:S01]  /*634f0*/  LDS.128 R24, [R247] ;  /* 0x00000000f7187984 */ /* 0x000ea20000000c00 */
[----:B------:R-:W-:-:S02]  /*63500*/  IMAD.MOV.U32 R14, RZ, RZ, R40 ;  /* 0x000000ffff0e7224 */ /* 0x000fc400078e0028 */
[----:B------:R-:W-:Y:S01]  /*63510*/  IMAD.MOV.U32 R15, RZ, RZ, R42 ;  /* 0x000000ffff0f7224 */ /* 0x000fe200078e002a */
[----:B------:R-:W-:Y:S06]  /*63520*/  BAR.SYNC.DEFER_BLOCKING 0x0 ;  /* 0x0000000000007b1d */ /* 0x000fec0000010000 */
[----:B---3--:R-:W-:Y:S02]  /*63530*/  STSM.16.M88.4 [R0], R12 ;  /* 0x0000000c00007844 */ /* 0x008fe40000000200 */
[----:B------:R-:W-:Y:S06]  /*63540*/  BAR.SYNC.DEFER_BLOCKING 0x0 ;  /* 0x0000000000007b1d */ /* 0x000fec0000010000 */
[----:B------:R-:W3:Y:S02]  /*63550*/  LDS.128 R12, [R247] ;  /* 0x00000000f70c7984 */ /* 0x000ee40000000c00 */
[----:B------:R-:W-:Y:S06]  /*63560*/  BAR.SYNC.DEFER_BLOCKING 0x0 ;  /* 0x0000000000007b1d */ /* 0x000fec0000010000 */
[----:B----4-:R4:W-:Y:S02]  /*63570*/  STSM.16.M88.4 [R0], R20 ;  /* 0x0000001400007844 */ /* 0x0109e40000000200 */
[----:B------:R-:W-:Y:S06]  /*63580*/  BAR.SYNC.DEFER_BLOCKING 0x0 ;  /* 0x0000000000007b1d */ /* 0x000fec0000010000 */
[----:B----4-:R-:W4:Y:S04]  /*63590*/  LDL.LU R20, [R1+0x50] ;  /* 0x0000500001147983 */ /* 0x010f280000300800 */
[----:B------:R-:W4:Y:S04]  /*635a0*/  LDL.LU R21, [R1+0x58] ;  /* 0x0000580001157983 */ /* 0x000f280000300800 */
[----:B------:R-:W2:Y:S04]  /*635b0*/  LDL.LU R28, [R1+0x54] ;  /* 0x00005400011c7983 */ /* 0x000ea80000300800 */
[----:B------:R-:W2:Y:S04]  /*635c0*/  LDL.LU R29, [R1+0x5c] ;  /* 0x00005c00011d7983 */ /* 0x000ea80000300800 */
[----:B------:R-:W3:Y:S01]  /*635d0*/  LDS.128 R32, [R247] ;  /* 0x00000000f7207984 */ /* 0x000ee20000000c00 */
[----:B------:R-:W-:Y:S01]  /*635e0*/  IMAD.MOV.U32 R22, RZ, RZ, R44 ;  /* 0x000000ffff167224 */ /* 0x000fe200078e002c */
[----:B------:R-:W-:Y:S01]  /*635f0*/  MOV R23, R46 ;  /* 0x0000002e00177202 */ /* 0x000fe20000000f00 */
[----:B------:R-:W-:Y:S01]  /*63600*/  BAR.SYNC.DEFER_BLOCKING 0x0 ;  /* 0x0000000000007b1d */ /* 0x000fe20000010000 */
[----:B------:R-:W-:-:S02]  /*63610*/  IMAD.MOV.U32 R30, RZ, RZ, R45 ;  /* 0x000000ffff1e7224 */ /* 0x000fc400078e002d */
[----:B------:R-:W-:-:S03]  /*63620*/  IMAD.MOV.U32 R31, RZ, RZ, R47 ;  /* 0x000000ffff1f7224 */ /* 0x000fc600078e002f */
[----:B----4-:R-:W-:Y:S02]  /*63630*/  STSM.16.M88.4 [R0], R20 ;  /* 0x0000001400007844 */ /* 0x010fe40000000200 */
[----:B------:R-:W-:Y:S06]  /*63640*/  BAR.SYNC.DEFER_BLOCKING 0x0 ;  /* 0x0000000000007b1d */ /* 0x000fec0000010000 */
[----:B------:R-:W4:Y:S02]  /*63650*/  LDS.128 R20, [R247] ;  /* 0x00000000f7147984 */ /* 0x000f240000000c00 */
        /* <DEDUP_REMOVED lines=26> */
[----:B------:R-:W-:Y:S01]  /*63800*/  BAR.SYNC.DEFER_BLOCKING 0x0 ;  /* 0x0000000000007b1d */ /* 0x000fe20000010000 */
[----:B------:R-:W-:Y:S01]  /*63810*/  MOV R46, R53 ;  /* 0x00000035002e7202 */ /* 0x000fe20000000f00 */
[----:B------:R-:W-:-:S04]  /*63820*/  IMAD.MOV.U32 R47, RZ, RZ, R55 ;  /* 0x000000ffff2f7224 */ /* 0x000fc800078e0037 */
[----:B---3--:R-:W-:Y:S02]  /*63830*/  STSM.16.M88.4 [R0], R36 ;  /* 0x0000002400007844 */ /* 0x008fe40000000200 */
[----:B------:R-:W-:Y:S06]  /*63840*/  BAR.SYNC.DEFER_BLOCKING 0x0 ;  /* 0x0000000000007b1d */ /* 0x000fec0000010000 */
[----:B------:R-:W3:Y:S02]  /*63850*/  LDS.128 R36, [R247] ;  /* 0x00000000f7247984 */ /* 0x000ee40000000c00 */
[----:B------:R-:W-:Y:S06]  /*63860*/  BAR.SYNC.DEFER_BLOCKING 0x0 ;  /* 0x0000000000007b1d */ /* 0x000fec0000010000 */
[----:B----4-:R4:W-:Y:S04]  /*63870*/  STSM.16.M88.4 [R0], R44 ;  /* 0x0000002c00007844 */ /* 0x0109e80000000200 */
[----:B----4-:R-:W4:Y:S04]  /*63880*/  LDL.LU R44, [R1+0x80] ;  /* 0x00008000012c7983 */ /* 0x010f280000300800 */
[----:B------:R-:W4:Y:S04]  /*63890*/  LDL.LU R45, [R1+0x88] ;  /* 0x00008800012d7983 */ /* 0x000f280000300800 */
[----:B------:R-:W2:Y:S04]  /*638a0*/  LDL.LU R52, [R1+0x84] ;  /* 0x0000840001347983 */ /* 0x000ea80000300800 */
[----:B------:R-:W2:Y:S01]  /*638b0*/  LDL.LU R53, [R1+0x8c] ;  /* 0x00008c0001357983 */ /* 0x000ea20000300800 */
[----:B------:R-:W-:Y:S01]  /*638c0*/  IMAD.MOV.U32 R46, RZ, RZ, R56 ;  /* 0x000000ffff2e7224 */ /* 0x000fe200078e0038 */
[----:B------:R-:W-:Y:S01]  /*638d0*/  MOV R47, R58 ;  /* 0x0000003a002f7202 */ /* 0x000fe20000000f00 */
[----:B------:R-:W-:Y:S01]  /*638e0*/  BAR.SYNC.DEFER_BLOCKING 0x0 ;  /* 0x0000000000007b1d */ /* 0x000fe20000010000 */
[----:B------:R-:W-:-:S02]  /*638f0*/  IMAD.MOV.U32 R54, RZ, RZ, R57 ;  /* 0x000000ffff367224 */ /* 0x000fc400078e0039 */
[----:B------:R-:W-:-:S03]  /*63900*/  IMAD.MOV.U32 R55, RZ, RZ, R59 ;  /* 0x000000ffff377224 */ /* 0x000fc600078e003b */
[----:B------:R-:W3:Y:S02]  /*63910*/  LDS.128 R56, [R247] ;  /* 0x00000000f7387984 */ /* 0x000ee40000000c00 */
[----:B------:R-:W-:Y:S06]  /*63920*/  BAR.SYNC.DEFER_BLOCKING 0x0 ;  /* 0x0000000000007b1d */ /* 0x000fec0000010000 */
[----:B----4-:R-:W-:Y:S02]  /*63930*/  STSM.16.M88.4 [R0], R44 ;  /* 0x0000002c00007844 */ /* 0x010fe40000000200 */
[----:B------:R-:W-:Y:S06]  /*63940*/  BAR.SYNC.DEFER_BLOCKING 0x0 ;  /* 0x0000000000007b1d */ /* 0x000fec0000010000 */
[----:B------:R-:W4:Y:S02]  /*63950*/  LDS.128 R44, [R247] ;  /* 0x00000000f72c7984 */ /* 0x000f240000000c00 */
[----:B------:R-:W-:Y:S06]  /*63960*/  BAR.SYNC.DEFER_BLOCKING 0x0 ;  /* 0x0000000000007b1d */ /* 0x000fec0000010000 */
[----:B--2---:R2:W-:Y:S04]  /*63970*/  STSM.16.M88.4 [R0], R52 ;  /* 0x0000003400007844 */ /* 0x0045e80000000200 */
[----:B--2---:R-:W2:Y:S04]  /*63980*/  LDL.LU R52, [R1+0x90] ;  /* 0x0000900001347983 */ /* 0x004ea80000300800 */
[----:B------:R-:W2:Y:S04]  /*63990*/  LDL.LU R53, [R1+0x98] ;  /* 0x0000980001357983 */ /* 0x000ea80000300800 */
[----:B------:R-:W3:Y:S04]  /*639a0*/  LDL.LU R152, [R1+0x94] ;  /* 0x0000940001987983 */ /* 0x000ee80000300800 */
[----:B------:R-:W3:Y:S01]  /*639b0*/  LDL.LU R153, [R1+0x9c] ;  /* 0x00009c0001997983 */ /* 0x000ee20000300800 */
[----:B------:R-:W-:Y:S01]  /*639c0*/  BAR.SYNC.DEFER_BLOCKING 0x0 ;  /* 0x0000000000007b1d */ /* 0x000fe20000010000 */
[----:B------:R-:W-:Y:S01]  /*639d0*/  MOV R54, R60 ;  /* 0x0000003c00367202 */ /* 0x000fe20000000f00 */
[----:B------:R-:W-:-:S04]  /*639e0*/  IMAD.MOV.U32 R55, RZ, RZ, R62 ;  /* 0x000000ffff377224 */ /* 0x000fc800078e003e */
[----:B------:R-:W4:Y:S02]  /*639f0*/  LDS.128 R60, [R247] ;  /* 0x00000000f73c7984 */ /* 0x000f240000000c00 */
[----:B------:R-:W-:Y:S06]  /*63a00*/  BAR.SYNC.DEFER_BLOCKING 0x0 ;  /* 0x0000000000007b1d */ /* 0x000fec0000010000 */
[----:B--2---:R-:W-:Y:S02]  /*63a10*/  STSM.16.M88.4 [R0], R52 ;  /* 0x0000003400007844 */ /* 0x004fe40000000200 */
[----:B------:R-:W-:Y:S06]  /*63a20*/  BAR.SYNC.DEFER_BLOCKING 0x0 ;  /* 0x0000000000007b1d */ /* 0x000fec0000010000 */
[----:B------:R-:W2:Y:S02]  /*63a30*/  LDS.128 R52, [R247] ;  /* 0x00000000f7347984 */ /* 0x000ea40000000c00 */
[----:B------:R-:W-:Y:S06]  /*63a40*/  BAR.SYNC.DEFER_BLOCKING 0x0 ;  /* 0x0000000000007b1d */ /* 0x000fec0000010000 */
[----:B---3--:R3:W-:Y:S04]  /*63a50*/  STSM.16.M88.4 [R0], R152 ;  /* 0x0000009800007844 */ /* 0x0087e80000000200 */
[----:B---3--:R-:W3:Y:S04]  /*63a60*/  LDL.LU R152, [R1+0xa0] ;  /* 0x0000a00001987983 */ /* 0x008ee80000300800 */
[----:B------:R-:W3:Y:S04]  /*63a70*/  LDL.LU R153, [R1+0xa8] ;  /* 0x0000a80001997983 */ /* 0x000ee80000300800 */
[----:B------:R-:W4:Y:S04]  /*63a80*/  LDL.LU R156, [R1+0xa4] ;  /* 0x0000a400019c7983 */ /* 0x000f280000300800 */
[----:B------:R-:W4:Y:S01]  /*63a90*/  LDL.LU R157, [R1+0xac] ;  /* 0x0000ac00019d7983 */ /* 0x000f220000300800 */
[----:B------:R-:W-:Y:S01]  /*63aa0*/  BAR.SYNC.DEFER_BLOCKING 0x0 ;  /* 0x0000000000007b1d */ /* 0x000fe20000010000 */
[----:B------:R-:W-:-:S02]  /*63ab0*/  IMAD.MOV.U32 R154, RZ, RZ, R64 ;  /* 0x000000ffff9a7224 */ /* 0x000fc400078e0040 */
[----:B------:R-:W-:-:S03]  /*63ac0*/  IMAD.MOV.U32 R155, RZ, RZ, R66 ;  /* 0x000000ffff9b7224 */ /* 0x000fc600078e0042 */
[----:B------:R-:W2:Y:S02]  /*63ad0*/  LDS.128 R64, [R247] ;  /* 0x00000000f7407984 */ /* 0x000ea40000000c00 */
[----:B------:R-:W-:Y:S06]  /*63ae0*/  BAR.SYNC.DEFER_BLOCKING 0x0 ;  /* 0x0000000000007b1d */ /* 0x000fec0000010000 */
        /* <DEDUP_REMOVED lines=9> */
[----:B------:R-:W-:Y:S01]  /*63b80*/  BAR.SYNC.DEFER_BLOCKING 0x0 ;  /* 0x0000000000007b1d */ /* 0x000fe20000010000 */
[----:B------:R-:W-:Y:S01]  /*63b90*/  IMAD.MOV.U32 R158, RZ, RZ, R68 ;  /* 0x000000ffff9e7224 */ /* 0x000fe200078e0044 */
[----:B------:R-:W-:-:S04]  /*63ba0*/  MOV R159, R70 ;  /* 0x00000046009f7202 */ /* 0x000fc80000000f00 */
        /* <DEDUP_REMOVED lines=272> */
[----:B---3--:R3:W-:Y:S02]  /*64cb0*/  STSM.16.M88.4 [R0], R236 ;  /* 0x000000ec00007844 */ /* 0x0087e40000000200 */
[----:B------:R-:W-:Y:S06]  /*64cc0*/  BAR.SYNC.DEFER_BLOCKING 0x0 ;  /* 0x0000000000007b1d */ /* 0x000fec0000010000 */
[----:B---3--:R-:W3:Y:S04]  /*64cd0*/  LDL.LU R236, [R1+0x1f0] ;  /* 0x0001f00001ec7983 */ /* 0x008ee80000300800 */
[----:B------:R-:W4:Y:S04]  /*64ce0*/  LDL.LU R251, [R1] ;  /* 0x0000000001fb7983 */ /* 0x000f280000300800 */
[----:B------:R-:W3:Y:S04]  /*64cf0*/  LDL.LU R237, [R1+0x1f8] ;  /* 0x0001f80001ed7983 */ /* 0x000ee80000300800 */
[----:B------:R-:W2:Y:S01]  /*64d00*/  LDS.128 R240, [R247] ;  /* 0x00000000f7f07984 */ /* 0x000ea20000000c00 */
[----:B------:R-:W-:-:S02]  /*64d10*/  IMAD.MOV.U32 R238, RZ, RZ, R148 ;  /* 0x000000ffffee7224 */ /* 0x000fc400078e0094 */
[----:B------:R-:W-:Y:S01]  /*64d20*/  IMAD.MOV.U32 R239, RZ, RZ, R150 ;  /* 0x000000ffffef7224 */ /* 0x000fe200078e0096 */
[----:B------:R-:W-:Y:S01]  /*64d30*/  BAR.SYNC.DEFER_BLOCKING 0x0 ;  /* 0x0000000000007b1d */ /* 0x000fe20000010000 */
[----:B------:R-:W-:Y:S01]  /*64d40*/  IMAD R148, R3, UR4, RZ ;  /* 0x0000000403947c24 */ /* 0x000fe2000f8e02ff */
[----:B------:R-:W-:-:S04]  /*64d50*/  LEA R2, P6, R244, UR6, 0x2 ;  /* 0x00000006f4027c11 */ /* 0x000fc8000f8c10ff */
[----:B------:R-:W-:Y:S02]  /*64d60*/  LEA.HI.X.SX32 R3, R244, UR7, 0x2, P6 ;  /* 0x00000007f4037c11 */ /* 0x000fe4000b0f16ff */
[C---:B------:R-:W-:Y:S01]  /*64d70*/  LEA R244, P6, R148.reuse, R2, 0x2 ;  /* 0x0000000294f47211 */ /* 0x040fe200078c10ff */
[----:B------:R-:W-:-:S03]  /*64d80*/  VIADD R246, R148, UR4 ;  /* 0x0000000494f67c36 */ /* 0x000fc60008000000 */
[----:B------:R-:W-:Y:S01]  /*64d90*/  LEA.HI.X.SX32 R245, R148, R3, 0x2, P6 ;  /* 0x0000000394f57211 */ /* 0x000fe200030f16ff */
[----:B---3--:R3:W-:Y:S04]  /*64da0*/  STSM.16.M88.4 [R0], R236 ;  /* 0x000000ec00007844 */ /* 0x0087e80000000200 */
[----:B---3--:R-:W3:Y:S04]  /*64db0*/  LDL.LU R236, [R1+0x1f4] ;  /* 0x0001f40001ec7983 */ /* 0x008ee80000300800 */
[----:B------:R-:W3:Y:S01]  /*64dc0*/  LDL.LU R237, [R1+0x1fc] ;  /* 0x0001fc0001ed7983 */ /* 0x000ee20000300800 */
[----:B------:R-:W-:Y:S01]  /*64dd0*/  MOV R238, R149 ;  /* 0x0000009500ee7202 */ /* 0x000fe20000000f00 */
[----:B------:R-:W-:Y:S01]  /*64de0*/  IMAD.MOV.U32 R239, RZ, RZ, R151 ;  /* 0x000000ffffef7224 */ /* 0x000fe200078e0097 */
[----:B------:R-:W-:Y:S06]  /*64df0*/  BAR.SYNC.DEFER_BLOCKING 0x0 ;  /* 0x0000000000007b1d */ /* 0x000fec0000010000 */
[----:B------:R-:W2:Y:S04]  /*64e00*/  LDL.LU R252, [R1+0xea8] ;  /* 0x000ea80001fc7983 */ /* 0x000ea80000300800 */
[----:B------:R-:W1:Y:S01]  /*64e10*/  LDS.128 R148, [R247] ;  /* 0x00000000f7947984 */ /* 0x000e620000000c00 */
[----:B------:R-:W-:Y:S06]  /*64e20*/  BAR.SYNC.DEFER_BLOCKING 0x0 ;  /* 0x0000000000007b1d */ /* 0x000fec0000010000 */
[----:B---3--:R3:W-:Y:S04]  /*64e30*/  STSM.16.M88.4 [R0], R236 ;  /* 0x000000ec00007844 */ /* 0x0087e80000000200 */
[----:B---3--:R-:W3:Y:S01]  /*64e40*/  LDL.LU R239, [R1+0x200] ;  /* 0x0002000001ef7983 */ /* 0x008ee20000300800 */
[----:B------:R-:W-:Y:S01]  /*64e50*/  BAR.SYNC.DEFER_BLOCKING 0x0 ;  /* 0x0000000000007b1d */ /* 0x000fe20000010000 */
[----:B------:R-:W-:-:S02]  /*64e60*/  LEA R236, P6, R246, R2, 0x2 ;  /* 0x00000002f6ec7211 */ /* 0x000fc400078c10ff */
[C---:B------:R-:W-:Y:S02]  /*64e70*/  IADD3 R0, R246.reuse, UR4, RZ ;  /* 0x00000004f6007c10 */ /* 0x040fe4000fffe0ff */
[----:B------:R-:W-:Y:S02]  /*64e80*/  LEA.HI.X.SX32 R237, R246, R3, 0x2, P6 ;  /* 0x00000003f6ed7211 */ /* 0x000fe400030f16ff */
[----:B------:R-:W-:Y:S01]  /*64e90*/  LEA R238, P6, R0, R2, 0x2 ;  /* 0x0000000200ee7211 */ /* 0x000fe200078c10ff */
[----:B------:R-:W4:Y:S04]  /*64ea0*/  LDL.LU R246, [R1+0xeac] ;  /* 0x000eac0001f67983 */ /* 0x000f280000300800 */
[----:B---3--:R3:W-:Y:S01]  /*64eb0*/  @P5 STG.E desc[UR52][R244.64], R239 ;  /* 0x000000eff4005986 */ /* 0x0087e2000c101934 */
[----:B--2---:R-:W-:Y:S01]  /*64ec0*/  ISETP.LT.AND P5, PT, R252, UR5, !P0 ;  /* 0x00000005fc007c0c */ /* 0x004fe2000c7a1270 */
[----:B------:R-:W-:-:S02]  /*64ed0*/  ULDC UR5, c[0x0][0x22c] ;  /* 0x00008b0000057ab9 */ /* 0x000fc40000000800 */
[----:B---3--:R-:W2:Y:S01]  /*64ee0*/  LDL.LU R245, [R1+0xebc] ;  /* 0x000ebc0001f57983 */ /* 0x008ea20000300800 */
[C---:B------:R-:W-:Y:S01]  /*64ef0*/  VIADD R244, R0.reuse, UR4 ;  /* 0x0000000400f47c36 */ /* 0x040fe20008000000 */
[----:B------:R-:W-:Y:S02]  /*64f00*/  LEA.HI.X.SX32 R239, R0, R3, 0x2, P6 ;  /* 0x0000000300ef7211 */ /* 0x000fe400030f16ff */
[----:B------:R-:W3:Y:S04]  /*64f10*/  LDL.LU R252, [R1+0x8] ;  /* 0x0000080001fc7983 */ /* 0x000ee80000300800 */
[----:B------:R-:W2:Y:S04]  /*64f20*/  LDL.LU R0, [R1+0x204] ;  /* 0x0002040001007983 */ /* 0x000ea80000300800 */
[----:B----4-:R4:W-:Y:S01]  /*64f30*/  @P4 STG.E desc[UR52][R236.64], R251 ;  /* 0x000000fbec004986 */ /* 0x0109e2000c101934 */
[----:B------:R-:W-:Y:S01]  /*64f40*/  ISETP.LT.AND P4, PT, R246, UR5, !P0 ;  /* 0x00000005f6007c0c */ /* 0x000fe2000c781270 */
[----:B------:R-:W-:-:S02]  /*64f50*/  ULDC UR5, c[0x0][0x22c] ;  /* 0x00008b0000057ab9 */ /* 0x000fc40000000800 */
[----:B----4-:R-:W4:Y:S04]  /*64f60*/  LDL.LU R251, [R1+0x1280] ;  /* 0x0012800001fb7983 */ /* 0x010f280000300800 */
[----:B------:R-:W3:Y:S04]  /*64f70*/  LDL.LU R246, [R1+0xec0] ;  /* 0x000ec00001f67983 */ /* 0x000ee80000300800 */
[----:B--2---:R2:W-:Y:S04]  /*64f80*/  @P3 STG.E desc[UR52][R238.64], R0 ;  /* 0x00000000ee003986 */ /* 0x0045e8000c101934 */
[----:B--2---:R-:W2:Y:S01]  /*64f90*/  LDL.LU R239, [R1+0xeb4] ;  /* 0x000eb40001ef7983 */ /* 0x004ea20000300800 */
[C---:B------:R-:W-:Y:S01]  /*64fa0*/  LEA R236, P6, R244.reuse, R2, 0x2 ;  /* 0x00000002f4ec7211 */ /* 0x040fe200078c10ff */
[----:B------:R-:W-:-:S03]  /*64fb0*/  VIADD R0, R244, UR4 ;  /* 0x00000004f4007c36 */ /* 0x000fc60008000000 */
[-C--:B------:R-:W-:Y:S02]  /*64fc0*/  LEA.HI.X.SX32 R237, R244, R3.reuse, 0x2, P6 ;  /* 0x00000003f4ed7211 */ /* 0x080fe400030f16ff */
[C---:B------:R-:W-:Y:S02]  /*64fd0*/  LEA R238, P6, R0.reuse, R2, 0x2 ;  /* 0x0000000200ee7211 */ /* 0x040fe400078c10ff */
[C---:B------:R-:W-:Y:S02]  /*64fe0*/  IADD3 R244, R0.reuse, UR4, RZ ;  /* 0x0000000400f47c10 */ /* 0x040fe4000fffe0ff */
[----:B--2---:R-:W-:Y:S01]  /*64ff0*/  ISETP.LT.AND P3, PT, R239, UR5, !P0 ;  /* 0x00000005ef007c0c */ /* 0x004fe2000c761270 */
[----:B------:R-:W-:Y:S01]  /*65000*/  ULDC UR5, c[0x0][0x22c] ;  /* 0x00008b0000057ab9 */ /* 0x000fe20000000800 */
[----:B------:R-:W-:Y:S02]  /*65010*/  LEA.HI.X.SX32 R239, R0, R3, 0x2, P6 ;  /* 0x0000000300ef7211 */ /* 0x000fe400030f16ff */
[----:B------:R-:W2:Y:S04]  /*65020*/  LDL.LU R0, [R1+0x4] ;  /* 0x0000040001007983 */ /* 0x000ea80000300800 */
[----:B--2---:R2:W-:Y:S01]  /*65030*/  @P2 STG.E desc[UR52][R236.64], R0 ;  /* 0x00000000ec002986 */ /* 0x0045e2000c101934 */
[----:B------:R-:W-:Y:S01]  /*65040*/  ISETP.LT.AND P2, PT, R245, UR5, !P0 ;  /* 0x00000005f5007c0c */ /* 0x000fe2000c741270 */
[----:B------:R-:W-:-:S02]  /*65050*/  ULDC UR5, c[0x0][0x22c] ;  /* 0x00008b0000057ab9 */ /* 0x000fc40000000800 */
[----:B------:R-:W4:Y:S04]  /*65060*/  LDL.LU R245, [R1+0xed0] ;  /* 0x000ed00001f57983 */ /* 0x000f280000300800 */
[----:B--2---:R-:W2:Y:S01]  /*65070*/  LDL.LU R237, [R1+0x208] ;  /* 0x0002080001ed7983 */ /* 0x004ea20000300800 */
[C---:B------:R-:W-:Y:S01]  /*65080*/  VIADD R0, R244.reuse, UR4 ;  /* 0x00000004f4007c36 */ /* 0x040fe20008000000 */
[----:B------:R-:W-:Y:S02]  /*65090*/  LEA R236, P6, R244, R2, 0x2 ;  /* 0x00000002f4ec7211 */ /* 0x000fe400078c10ff */
[----:B--2---:R2:W-:Y:S01]  /*650a0*/  @P1 STG.E desc[UR52][R238.64], R237 ;  /* 0x000000edee001986 */ /* 0x0045e2000c101934 */
[----:B---3--:R-:W-:Y:S01]  /*650b0*/  ISETP.LT.AND P1, PT, R246, UR5, !P0 ;  /* 0x00000005f6007c0c */ /* 0x008fe2000c721270 */
[----:B------:R-:W-:-:S02]  /*650c0*/  ULDC UR5, c[0x0][0x22c] ;  /* 0x00008b0000057ab9 */ /* 0x000fc40000000800 */
[----:B------:R-:W3:Y:S01]  /*650d0*/  LDL.LU R246, [R1+0xed4] ;  /* 0x000ed40001f67983 */ /* 0x000ee20000300800 */
[-C--:B--2---:R-:W-:Y:S02]  /*650e0*/  LEA.HI.X.SX32 R237, R244, R3.reuse, 0x2, P6 ;  /* 0x00000003f4ed7211 */ /* 0x084fe400030f16ff */
[C---:B------:R-:W-:Y:S01]  /*650f0*/  LEA R238, P6, R0.reuse, R2, 0x2 ;  /* 0x0000000200ee7211 */ /* 0x040fe200078c10ff */
[C---:B------:R-:W-:Y:S02]  /*65100*/  VIADD R244, R0.reuse, UR4 ;  /* 0x0000000400f47c36 */ /* 0x040fe40008000000 */
[----:B------:R2:W-:Y:S01]  /*65110*/  @P5 STG.E desc[UR52][R236.64], R252 ;  /* 0x000000fcec005986 */ /* 0x0005e2000c101934 */
[----:B------:R-:W-:-:S03]  /*65120*/  LEA.HI.X.SX32 R239, R0, R3, 0x2, P6 ;  /* 0x0000000300ef7211 */ /* 0x000fc600030f16ff */
[----:B------:R-:W4:Y:S04]  /*65130*/  LDL.LU R0, [R1+0x20c] ;  /* 0x00020c0001007983 */ /* 0x000f280000300800 */
[----:B--2---:R-:W2:Y:S04]  /*65140*/  LDL.LU R252, [R1+0x127c] ;  /* 0x00127c0001fc7983 */ /* 0x004ea80000300800 */
[----:B------:R-:W3:Y:S01]  /*65150*/  LDL.LU R237, [R1+0xec8] ;  /* 0x000ec80001ed7983 */ /* 0x000ee20000300800 */
[----:B------:R-:W-:-:S03]  /*65160*/  LEA R236, P6, R244, R2, 0x2 ;  /* 0x00000002f4ec7211 */ /* 0x000fc600078c10ff */
[----:B----4-:R4:W-:Y:S01]  /*65170*/  @P4 STG.E desc[UR52][R238.64], R0 ;  /* 0x00000000ee004986 */ /* 0x0109e2000c101934 */
[----:B---3--:R-:W-:Y:S01]  /*65180*/  ISETP.LT.AND P5, PT, R237, UR5, !P0 ;  /* 0x00000005ed007c0c */ /* 0x008fe2000c7a1270 */
[----:B------:R-:W-:Y:S01]  /*65190*/  ULDC UR5, c[0x0][0x22c] ;  /* 0x00008b0000057ab9 */ /* 0x000fe20000000800 */
[C---:B----4-:R-:W-:Y:S02]  /*651a0*/  IADD3 R0, R244.reuse, UR4, RZ ;  /* 0x00000004f4007c10 */ /* 0x050fe4000fffe0ff */
[-C--:B------:R-:W-:Y:S02]  /*651b0*/  LEA.HI.X.SX32 R237, R244, R3.reuse, 0x2, P6 ;  /* 0x00000003f4ed7211 */ /* 0x080fe400030f16ff */
[----:B------:R-:W3:Y:S01]  /*651c0*/  LDL.LU R244, [R1+0xc] ;  /* 0x00000c0001f47983 */ /* 0x000ee20000300800 */
[C---:B------:R-:W-:Y:S02]  /*651d0*/  LEA R238, P6, R0.reuse, R2, 0x2 ;  /* 0x0000000200ee7211 */ /* 0x040fe400078c10ff */
[----:B------:R-:W-:Y:S01]  /*651e0*/  ISETP.LT.AND P4, PT, R245, UR5, !P0 ;  /* 0x00000005f5007c0c */ /* 0x000fe2000c781270 */
[----:B------:R-:W-:Y:S01]  /*651f0*/  ULDC UR5, c[0x0][0x22c] ;  /* 0x00008b0000057ab9 */ /* 0x000fe20000000800 */
[C---:B------:R-:W-:Y:S01]  /*65200*/  VIADD R245, R0.reuse, UR4 ;  /* 0x0000000400f57c36 */ /* 0x040fe20008000000 */
[----:B------:R-:W-:-:S02]  /*65210*/  LEA.HI.X.SX32 R239, R0, R3, 0x2, P6 ;  /* 0x0000000300ef7211 */ /* 0x000fc400030f16ff */
[----:B------:R-:W4:Y:S04]  /*65220*/  LDL.LU R0, [R1+0xee0] ;  /* 0x000ee00001007983 */ /* 0x000f280000300800 */
[----:B---3--:R3:W-:Y:S01]  /*65230*/  @P3 STG.E desc[UR52][R236.64], R244 ;  /* 0x000000f4ec003986 */ /* 0x0087e2000c101934 */
[----:B------:R-:W-:Y:S01]  /*65240*/  ISETP.LT.AND P3, PT, R246, UR5, !P0 ;  /* 0x00000005f6007c0c */ /* 0x000fe2000c761270 */
[----:B------:R-:W-:Y:S02]  /*65250*/  ULDC UR5, c[0x0][0x22c] ;  /* 0x00008b0000057ab9 */ /* 0x000fe40000000800 */
[----:B------:R-:W2:Y:S04]  /*65260*/  LDL.LU R246, [R1+0xee8] ;  /* 0x000ee80001f67983 */ /* 0x000ea80000300800 */
[----:B---3--:R-:W3:Y:S01]  /*65270*/  LDL.LU R237, [R1+0x10] ;  /* 0x0000100001ed7983 */ /* 0x008ee20000300800 */
[C---:B------:R-:W-:Y:S01]  /*65280*/  VIADD R244, R245.reuse, UR4 ;  /* 0x00000004f5f47c36 */ /* 0x040fe20008000000 */
[----:B------:R-:W-:-:S02]  /*65290*/  LEA R236, P6, R245, R2, 0x2 ;  /* 0x00000002f5ec7211 */ /* 0x000fc400078c10ff */
[----:B---3--:R3:W-:Y:S01]  /*652a0*/  @P2 STG.E desc[UR52][R238.64], R237 ;  /* 0x000000edee002986 */ /* 0x0087e2000c101934 */
[----:B----4-:R-:W-:Y:S01]  /*652b0*/  ISETP.LT.AND P2, PT, R0, UR5, !P0 ;  /* 0x0000000500007c0c */ /* 0x010fe2000c741270 */
[----:B------:R-:W-:Y:S01]  /*652c0*/  ULDC UR5, c[0x0][0x22c] ;  /* 0x00008b0000057ab9 */ /* 0x000fe20000000800 */
[C---:B------:R-:W-:Y:S02]  /*652d0*/  IADD3 R0, R244.reuse, UR4, RZ ;  /* 0x00000004f4007c10 */ /* 0x040fe4000fffe0ff */
[-C--:B---3--:R-:W-:Y:S02]  /*652e0*/  LEA.HI.X.SX32 R237, R245, R3.reuse, 0x2, P6 ;  /* 0x00000003f5ed7211 */ /* 0x088fe400030f16ff */
[CC--:B------:R-:W-:Y:S01]  /*652f0*/  LEA R238, P6, R244.reuse, R2.reuse, 0x2 ;  /* 0x00000002f4ee7211 */ /* 0x0c0fe200078c10ff */
[----:B------:R-:W3:Y:S03]  /*65300*/  LDL.LU R245, [R1+0xef0] ;  /* 0x000ef00001f57983 */ /* 0x000ee60000300800 */
[----:B------:R-:W-:Y:S01]  /*65310*/  LEA.HI.X.SX32 R239, R244, R3, 0x2, P6 ;  /* 0x00000003f4ef7211 */ /* 0x000fe200030f16ff */
[----:B------:R4:W-:Y:S04]  /*65320*/  @P1 STG.E desc[UR52][R236.64], R248 ;  /* 0x000000f8ec001986 */ /* 0x0009e8000c101934 */
[----:B------:R-:W2:Y:S04]  /*65330*/  LDL.LU R244, [R1+0x14] ;  /* 0x0000140001f47983 */ /* 0x000ea80000300800 */
[----:B----4-:R-:W4:Y:S01]  /*65340*/  LDL.LU R237, [R1+0xee4] ;  /* 0x000ee40001ed7983 */ /* 0x010f220000300800 */
[----:B------:R-:W-:-:S03]  /*65350*/  LEA R236, P6, R0, R2, 0x2 ;  /* 0x0000000200ec7211 */ /* 0x000fc600078c10ff */
[----:B------:R-:W3:Y:S04]  /*65360*/  LDL.LU R248, [R1+0xef8] ;  /* 0x000ef80001f87983 */ /* 0x000ee80000300800 */
[----:B--2---:R2:W-:Y:S01]  /*65370*/  @P5 STG.E desc[UR52][R238.64], R244 ;  /* 0x000000f4ee005986 */ /* 0x0045e2000c101934 */
[----:B----4-:R-:W-:Y:S01]  /*65380*/  ISETP.LT.AND P1, PT, R237, UR5, !P0 ;  /* 0x00000005ed007c0c */ /* 0x010fe2000c721270 */
[----:B------:R-:W-:Y:S01]  /*65390*/  ULDC UR5, c[0x0][0x22c] ;  /* 0x00008b0000057ab9 */ /* 0x000fe20000000800 */
[----:B------:R-:W-:Y:S02]  /*653a0*/  LEA.HI.X.SX32 R237, R0, R3, 0x2, P6 ;  /* 0x0000000300ed7211 */ /* 0x000fe400030f16ff */
[----:B------:R-:W-:Y:S01]  /*653b0*/  ISETP.LT.AND P5, PT, R246, UR5, !P0 ;  /* 0x00000005f6007c0c */ /* 0x000fe2000c7a1270 */
[----:B------:R-:W-:Y:S01]  /*653c0*/  ULDC UR5, c[0x0][0x22c] ;  /* 0x00008b0000057ab9 */ /* 0x000fe20000000800 */
[----:B------:R-:W4:Y:S04]  /*653d0*/  LDL.LU R246, [R1+0xefc] ;  /* 0x000efc0001f67983 */ /* 0x000f280000300800 */
[----:B------:R1:W-:Y:S01]  /*653e0*/  @P4 STG.E desc[UR52][R236.64], R249 ;  /* 0x000000f9ec004986 */ /* 0x0003e2000c101934 */
[----:B---3--:R-:W-:Y:S01]  /*653f0*/  ISETP.LT.AND P4, PT, R245, UR5, !P0 ;  /* 0x00000005f5007c0c */ /* 0x008fe2000c781270 */
[----:B--2---:R-:W-:Y:S01]  /*65400*/  VIADD R239, R0, UR4 ;  /* 0x0000000400ef7c36 */ /* 0x004fe20008000000 */
[----:B------:R-:W-:Y:S01]  /*65410*/  ULDC UR5, c[0x0][0x22c] ;  /* 0x00008b0000057ab9 */ /* 0x000fe20000000800 */
[----:B-1----:R-:W2:Y:S04]  /*65420*/  LDL.LU R249, [R1+0x18] ;  /* 0x0000180001f97983 */ /* 0x002ea80000300800 */
[----:B------:R-:W3:Y:S01]  /*65430*/  LDL.LU R245, [R1+0xf08] ;  /* 0x000f080001f57983 */ /* 0x000ee20000300800 */
[C---:B------:R-:W-:Y:S01]  /*65440*/  LEA R238, P6, R239.reuse, R2, 0x2 ;  /* 0x00000002efee7211 */ /* 0x040fe200078c10ff */
[----:B------:R-:W-:-:S03]  /*65450*/  VIADD R0, R239, UR4 ;  /* 0x00000004ef007c36 */ /* 0x000fc60008000000 */
[-C--:B------:R-:W-:Y:S02]  /*65460*/  LEA.HI.X.SX32 R239, R239, R3.reuse, 0x2, P6 ;  /* 0x00000003efef7211 */ /* 0x080fe400030f16ff */
[C---:B------:R-:W-:Y:S02]  /*65470*/  LEA R236, P6, R0.reuse, R2, 0x2 ;  /* 0x0000000200ec7211 */ /* 0x040fe400078c10ff */
[C---:B------:R-:W-:Y:S02]  /*65480*/  IADD3 R244, R0.reuse, UR4, RZ ;  /* 0x0000000400f47c10 */ /* 0x040fe4000fffe0ff */
[----:B------:R-:W-:-:S03]  /*65490*/  LEA.HI.X.SX32 R237, R0, R3, 0x2, P6 ;  /* 0x0000000300ed7211 */ /* 0x000fc600030f16ff */
[----:B------:R-:W-:Y:S01]  /*654a0*/  VIADD R0, R244, UR4 ;  /* 0x00000004f4007c36 */ /* 0x000fe20008000000 */
[----:B--2---:R1:W-:Y:S01]  /*654b0*/  @P3 STG.E desc[UR52][R238.64], R249 ;  /* 0x000000f9ee003986 */ /* 0x0043e2000c101934 */
[----:B------:R-:W-:Y:S01]  /*654c0*/  ISETP.LT.AND P3, PT, R248, UR5, !P0 ;  /* 0x00000005f8007c0c */ /* 0x000fe2000c761270 */
[----:B------:R-:W-:Y:S02]  /*654d0*/  ULDC UR5, c[0x0][0x22c] ;  /* 0x00008b0000057ab9 */ /* 0x000fe40000000800 */
[----:B------:R-:W2:Y:S04]  /*654e0*/  LDL.LU R248, [R1+0xf0c] ;  /* 0x000f0c0001f87983 */ /* 0x000ea80000300800 */
[----:B------:R3:W-:Y:S01]  /*654f0*/  @P2 STG.E desc[UR52][R236.64], R250 ;  /* 0x000000faec002986 */ /* 0x0007e2000c101934 */
[----:B-1----:R-:W-:-:S02]  /*65500*/  LEA R238, P6, R244, R2, 0x2 ;  /* 0x00000002f4ee7211 */ /* 0x002fc400078c10ff */
[----:B----4-:R-:W-:Y:S01]  /*65510*/  ISETP.LT.AND P2, PT, R246, UR5, !P0 ;  /* 0x00000005f6007c0c */ /* 0x010fe2000c741270 */
[----:B------:R-:W-:Y:S01]  /*65520*/  ULDC UR5, c[0x0][0x22c] ;  /* 0x00008b0000057ab9 */ /* 0x000fe20000000800 */
[----:B------:R-:W-:Y:S01]  /*65530*/  LEA.HI.X.SX32 R239, R244, R3, 0x2, P6 ;  /* 0x00000003f4ef7211 */ /* 0x000fe200030f16ff */
[----:B------:R-:W4:Y:S04]  /*65540*/  LDL.LU R246, [R1+0xf14] ;  /* 0x000f140001f67983 */ /* 0x000f280000300800 */
[----:B------:R1:W-:Y:S01]  /*65550*/  @P1 STG.E desc[UR52][R238.64], R252 ;  /* 0x000000fcee001986 */ /* 0x0003e2000c101934 */
[----:B---3--:R-:W-:Y:S01]  /*65560*/  ISETP.LT.AND P1, PT, R245, UR5, !P0 ;  /* 0x00000005f5007c0c */ /* 0x008fe2000c721270 */
[----:B------:R-:W-:Y:S02]  /*65570*/  ULDC UR5, c[0x0][0x22c] ;  /* 0x00008b0000057ab9 */ /* 0x000fe40000000800 */
[----:B------:R-:W3:Y:S01]  /*65580*/  LDL.LU R245, [R1+0xf1c] ;  /* 0x000f1c0001f57983 */ /* 0x000ee20000300800 */
[----:B------:R-:W-:-:S03]  /*65590*/  LEA R236, P6, R0, R2, 0x2 ;  /* 0x0000000200ec7211 */ /* 0x000fc600078c10ff */
[----:B------:R-:W3:Y:S01]  /*655a0*/  LDL.LU R250, [R1+0xf24] ;  /* 0x000f240001fa7983 */ /* 0x000ee20000300800 */
[C---:B-1----:R-:W-:Y:S01]  /*655b0*/  VIADD R239, R0.reuse, UR4 ;  /* 0x0000000400ef7c36 */ /* 0x042fe20008000000 */
[-C--:B------:R-:W-:Y:S02]  /*655c0*/  LEA.HI.X.SX32 R237, R0, R3.reuse, 0x2, P6 ;  /* 0x0000000300ed7211 */ /* 0x080fe400030f16ff */
[----:B------:R-:W3:Y:S02]  /*655d0*/  LDL.LU R249, [R1+0xf28] ;  /* 0x000f280001f97983 */ /* 0x000ee40000300800 */
[C---:B------:R-:W-:Y:S02]  /*655e0*/  LEA R238, P6, R239.reuse, R2, 0x2 ;  /* 0x00000002efee7211 */ /* 0x040fe400078c10ff */
[C---:B------:R-:W-:Y:S01]  /*655f0*/  IADD3 R0, R239.reuse, UR4, RZ ;  /* 0x00000004ef007c10 */ /* 0x040fe2000fffe0ff */
[----:B------:R1:W-:Y:S01]  /*65600*/  @P5 STG.E desc[UR52][R236.64], R251 ;  /* 0x000000fbec005986 */ /* 0x0003e2000c101934 */
[----:B------:R-:W-:-:S03]  /*65610*/  LEA.HI.X.SX32 R239, R239, R3, 0x2, P6 ;  /* 0x00000003efef7211 */ /* 0x000fc600030f16ff */
[C---:B------:R-:W-:Y:S02]  /*65620*/  VIADD R244, R0.reuse, UR4 ;  /* 0x0000000400f47c36 */ /* 0x040fe40008000000 */
[----:B------:R1:W-:Y:S02]  /*65630*/  @P4 STG.E desc[UR52][R238.64], R8 ;  /* 0x00000008ee004986 */ /* 0x0003e4000c101934 */
[----:B-1----:R-:W-:-:S04]  /*65640*/  LEA R236, P6, R0, R2, 0x2 ;  /* 0x0000000200ec7211 */ /* 0x002fc800078c10ff */
[----:B------:R-:W-:Y:S01]  /*65650*/  LEA.HI.X.SX32 R237, R0, R3, 0x2, P6 ;  /* 0x0000000300ed7211 */ /* 0x000fe200030f16ff */
[C---:B------:R-:W-:Y:S01]  /*65660*/  VIADD R0, R244.reuse, UR4 ;  /* 0x00000004f4007c36 */ /* 0x040fe20008000000 */
[----:B------:R-:W-:-:S03]  /*65670*/  LEA R238, P6, R244, R2, 0x2 ;  /* 0x00000002f4ee7211 */ /* 0x000fc600078c10ff */
[----:B------:R1:W-:Y:S01]  /*65680*/  @P3 STG.E desc[UR52][R236.64], R16 ;  /* 0x00000010ec003986 */ /* 0x0003e2000c101934 */
[----:B------:R-:W-:Y:S02]  /*65690*/  LEA.HI.X.SX32 R239, R244, R3, 0x2, P6 ;  /* 0x00000003f4ef7211 */ /* 0x000fe400030f16ff */
[----:B------:R-:W-:-:S03]  /*656a0*/  LEA R8, P6, R0, R2, 0x2 ;  /* 0x0000000200087211 */ /* 0x000fc600078c10ff */
[----:B------:R1:W-:Y:S02]  /*656b0*/  @P2 STG.E desc[UR52][R238.64], R9 ;  /* 0x00000009ee002986 */ /* 0x0003e4000c101934 */
[C---:B-1----:R-:W-:Y:S02]  /*656c0*/  IADD3 R16, R0.reuse, UR4, RZ ;  /* 0x0000000400107c10 */ /* 0x042fe4000fffe0ff */
[----:B------:R-:W-:-:S03]  /*656d0*/  LEA.HI.X.SX32 R9, R0, R3, 0x2, P6 ;  /* 0x0000000300097211 */ /* 0x000fc600030f16ff */
[C---:B------:R-:W-:Y:S01]  /*656e0*/  VIADD R0, R16.reuse, UR4 ;  /* 0x0000000410007c36 */ /* 0x040fe20008000000 */
[CC--:B------:R-:W-:Y:S01]  /*656f0*/  LEA R236, P6, R16.reuse, R2.reuse, 0x2 ;  /* 0x0000000210ec7211 */ /* 0x0c0fe200078c10ff */
[----:B------:R1:W-:Y:S03]  /*65700*/  @P1 STG.E desc[UR52][R8.64], R17 ;  /* 0x0000001108001986 */ /* 0x0003e6000c101934 */
[----:B------:R-:W-:Y:S02]  /*65710*/  LEA.HI.X.SX32 R237, R16, R3, 0x2, P6 ;  /* 0x0000000310ed7211 */ /* 0x000fe400030f16ff */
[C---:B-1----:R-:W-:Y:S01]  /*65720*/  LEA R8, P6, R0.reuse, R2, 0x2 ;  /* 0x0000000200087211 */ /* 0x042fe200078c10ff */
[----:B------:R-:W-:-:S03]  /*65730*/  VIADD R17, R0, UR4 ;  /* 0x0000000400117c36 */ /* 0x000fc60008000000 */
[-C--:B------:R-:W-:Y:S02]  /*65740*/  LEA.HI.X.SX32 R9, R0, R3.reuse, 0x2, P6 ;  /* 0x0000000300097211 */ /* 0x080fe400030f16ff */
[C---:B------:R-:W-:Y:S02]  /*65750*/  LEA R16, P6, R17.reuse, R2, 0x2 ;  /* 0x0000000211107211 */ /* 0x040fe400078c10ff */
[C---:B------:R-:W-:Y:S02]  /*65760*/  IADD3 R0, R17.reuse, UR4, RZ ;  /* 0x0000000411007c10 */ /* 0x040fe4000fffe0ff */
[----:B------:R-:W-:Y:S02]  /*65770*/  LEA.HI.X.SX32 R17, R17, R3, 0x2, P6 ;  /* 0x0000000311117211 */ /* 0x000fe400030f16ff */
[----:B--2---:R-:W-:Y:S01]  /*65780*/  ISETP.LT.AND P5, PT, R248, UR5, !P0 ;  /* 0x00000005f8007c0c */ /* 0x004fe2000c7a1270 */
[----:B------:R-:W-:Y:S01]  /*65790*/  ULDC UR5, c[0x0][0x22c] ;  /* 0x00008b0000057ab9 */ /* 0x000fe20000000800 */
[----:B------:R-:W2:Y:S01]  /*657a0*/  LDL.LU R248, [R1+0xf30] ;  /* 0x000f300001f87983 */ /* 0x000ea20000300800 */
[----:B----4-:R-:W-:Y:S01]  /*657b0*/  ISETP.LT.AND P4, PT, R246, UR5, !P0 ;  /* 0x00000005f6007c0c */ /* 0x010fe2000c781270 */
[----:B------:R-:W-:-:S02]  /*657c0*/  ULDC UR5, c[0x0][0x22c] ;  /* 0x00008b0000057ab9 */ /* 0x000fc40000000800 */
[----:B------:R-:W4:Y:S01]  /*657d0*/  LDL.LU R246, [R1+0xf38] ;  /* 0x000f380001f67983 */ /* 0x000f220000300800 */
[----:B---3--:R-:W-:-:S06]  /*657e0*/  ISETP.LT.AND P3, PT, R245, UR5, !P0 ;  /* 0x00000005f5007c0c */ /* 0x008fcc000c761270 */
[----:B------:R-:W-:Y:S01]  /*657f0*/  @P5 STG.E desc[UR52][R236.64], R10 ;  /* 0x0000000aec005986 */ /* 0x000fe2000c101934 */
[----:B------:R-:W-:-:S03]  /*65800*/  ULDC UR5, c[0x0][0x22c] ;  /* 0x00008b0000057ab9 */ /* 0x000fc60000000800 */
[----:B------:R-:W3:Y:S04]  /*65810*/  LDL.LU R245, [R1+0xf3c] ;  /* 0x000f3c0001f57983 */ /* 0x000ee80000300800 */
[----:B------:R-:W3:Y:S04]  /*65820*/  LDL.LU R244, [R1+0xf44] ;  /* 0x000f440001f47983 */ /* 0x000ee80000300800 */
[----:B------:R-:W3:Y:S04]  /*65830*/  LDL.LU R239, [R1+0xf50] ;  /* 0x000f500001ef7983 */ /* 0x000ee80000300800 */
[----:B------:R-:W3:Y:S04]  /*65840*/  LDL.LU R238, [R1+0xf54] ;  /* 0x000f540001ee7983 */ /* 0x000ee80000300800 */
[----:B------:R1:W-:Y:S04]  /*65850*/  @P4 STG.E desc[UR52][R8.64], R18 ;  /* 0x0000001208004986 */ /* 0x0003e8000c101934 */
[----:B------:R1:W-:Y:S04]  /*65860*/  @P3 STG.E desc[UR52][R16.64], R11 ;  /* 0x0000000b10003986 */ /* 0x0003e8000c101934 */
[----:B-1----:R-:W3:Y:S04]  /*65870*/  LDL.LU R18, [R1+0xf5c] ;  /* 0x000f5c0001127983 */ /* 0x002ee80000300800 */
[----:B------:R-:W3:Y:S04]  /*65880*/  LDL.LU R237, [R1+0xf64] ;  /* 0x000f640001ed7983 */ /* 0x000ee80000300800 */
[----:B------:R-:W3:Y:S01]  /*65890*/  LDL.LU R17, [R1+0xf68] ;  /* 0x000f680001117983 */ /* 0x000ee20000300800 */
[----:B------:R-:W-:Y:S01]  /*658a0*/  ISETP.LT.AND P2, PT, R250, UR5, !P0 ;  /* 0x00000005fa007c0c */ /* 0x000fe2000c741270 */
[----:B------:R-:W-:Y:S01]  /*658b0*/  ULDC UR5, c[0x0][0x22c] ;  /* 0x00008b0000057ab9 */ /* 0x000fe20000000800 */
[CC--:B------:R-:W-:Y:S01]  /*658c0*/  LEA R8, P6, R0.reuse, R2.reuse, 0x2 ;  /* 0x0000000200087211 */ /* 0x0c0fe200078c10ff */
[C---:B------:R-:W-:Y:S01]  /*658d0*/  VIADD R11, R0.reuse, UR4 ;  /* 0x00000004000b7c36 */ /* 0x040fe20008000000 */
[----:B------:R-:W-:Y:S01]  /*658e0*/  ISETP.LT.AND P1, PT, R249, UR5, !P0 ;  /* 0x00000005f9007c0c */ /* 0x000fe2000c721270 */
[----:B------:R-:W-:Y:S01]  /*658f0*/  ULDC UR5, c[0x0][0x22c] ;  /* 0x00008b0000057ab9 */ /* 0x000fe20000000800 */
[-C--:B------:R-:W-:Y:S01]  /*65900*/  LEA.HI.X.SX32 R9, R0, R3.reuse, 0x2, P6 ;  /* 0x0000000300097211 */ /* 0x080fe200030f16ff */
[C---:B------:R-:W-:Y:S01]  /*65910*/  VIADD R0, R11.reuse, UR4 ;  /* 0x000000040b007c36 */ /* 0x040fe20008000000 */
[C---:B------:R-:W-:Y:S01]  /*65920*/  LEA R10, P6, R11.reuse, R2, 0x2 ;  /* 0x000000020b0a7211 */ /* 0x040fe200078c10ff */
[----:B------:R-:W3:Y:S03]  /*65930*/  LDL.LU R236, [R1+0xf6c] ;  /* 0x000f6c0001ec7983 */ /* 0x000ee60000300800 */
[----:B------:R-:W-:Y:S01]  /*65940*/  LEA.HI.X.SX32 R11, R11, R3, 0x2, P6 ;  /* 0x000000030b0b7211 */ /* 0x000fe200030f16ff */
[----:B------:R1:W-:Y:S01]  /*65950*/  @P2 STG.E desc[UR52][R8.64], R19 ;  /* 0x0000001308002986 */ /* 0x0003e2000c101934 */
[----:B------:R-:W-:-:S03]  /*65960*/  IADD3 R16, R0, UR4, RZ ;  /* 0x0000000400107c10 */ /* 0x000fc6000fffe0ff */
[----:B------:R1:W-:Y:S02]  /*65970*/  @P1 STG.E desc[UR52][R10.64], R4 ;  /* 0x000000040a001986 */ /* 0x0003e4000c101934 */
[CC--:B-1----:R-:W-:Y:S02]  /*65980*/  LEA R8, P6, R0.reuse, R2.reuse, 0x2 ;  /* 0x0000000200087211 */ /* 0x0c2fe400078c10ff */
[----:B------:R-:W3:Y:S02]  /*65990*/  LDL.LU R19, [R1+0xf74] ;  /* 0x000f740001137983 */ /* 0x000ee40000300800 */
[----:B------:R-:W-:Y:S01]  /*659a0*/  LEA.HI.X.SX32 R9, R0, R3, 0x2, P6 ;  /* 0x0000000300097211 */ /* 0x000fe200030f16ff */
[C---:B------:R-:W-:Y:S01]  /*659b0*/  VIADD R0, R16.reuse, UR4 ;  /* 0x0000000410007c36 */ /* 0x040fe20008000000 */
[----:B------:R-:W-:-:S04]  /*659c0*/  LEA R10, P6, R16, R2, 0x2 ;  /* 0x00000002100a7211 */ /* 0x000fc800078c10ff */
[----:B------:R-:W-:Y:S02]  /*659d0*/  LEA.HI.X.SX32 R11, R16, R3, 0x2, P6 ;  /* 0x00000003100b7211 */ /* 0x000fe400030f16ff */
[----:B------:R-:W-:Y:S02]  /*659e0*/  LEA R4, P6, R0, R2, 0x2 ;  /* 0x0000000200047211 */ /* 0x000fe400078c10ff */
[----:B--2---:R-:W-:Y:S01]  /*659f0*/  ISETP.LT.AND P5, PT, R248, UR5, !P0 ;  /* 0x00000005f8007c0c */ /* 0x004fe2000c7a1270 */
[----:B------:R-:W-:Y:S02]  /*65a00*/  ULDC UR5, c[0x0][0x22c] ;  /* 0x00008b0000057ab9 */ /* 0x000fe40000000800 */
[----:B----4-:R-:W-:Y:S01]  /*65a10*/  ISETP.LT.AND P4, PT, R246, UR5, !P0 ;  /* 0x00000005f6007c0c */ /* 0x010fe2000c781270 */
[----:B------:R-:W-:-:S09]  /*65a20*/  ULDC UR5, c[0x0][0x22c] ;  /* 0x00008b0000057ab9 */ /* 0x000fd20000000800 */
[----:B------:R1:W-:Y:S01]  /*65a30*/  @P5 STG.E desc[UR52][R8.64], R24 ;  /* 0x0000001808005986 */ /* 0x0003e2000c101934 */
[----:B---3--:R-:W-:Y:S01]  /*65a40*/  ISETP.LT.AND P3, PT, R245, UR5, !P0 ;  /* 0x00000005f5007c0c */ /* 0x008fe2000c761270 */
[----:B------:R-:W-:Y:S02]  /*65a50*/  ULDC UR5, c[0x0][0x22c] ;  /* 0x00008b0000057ab9 */ /* 0x000fe40000000800 */
[----:B------:R-:W-:Y:S01]  /*65a60*/  ISETP.LT.AND P2, PT, R244, UR5, !P0 ;  /* 0x00000005f4007c0c */ /* 0x000fe2000c741270 */
[----:B------:R-:W-:Y:S01]  /*65a70*/  ULDC UR5, c[0x0][0x22c] ;  /* 0x00008b0000057ab9 */ /* 0x000fe20000000800 */
[----:B-1----:R-:W-:Y:S01]  /*65a80*/  VIADD R9, R0, UR4 ;  /* 0x0000000400097c36 */ /* 0x002fe20008000000 */
[----:B------:R1:W-:Y:S01]  /*65a90*/  @P4 STG.E desc[UR52][R10.64], R5 ;  /* 0x000000050a004986 */ /* 0x0003e2000c101934 */
[----:B------:R-:W-:Y:S01]  /*65aa0*/  ISETP.LT.AND P1, PT, R239, UR5, !P0 ;  /* 0x00000005ef007c0c */ /* 0x000fe2000c721270 */
[----:B------:R-:W-:Y:S02]  /*65ab0*/  ULDC UR5, c[0x0][0x22c] ;  /* 0x00008b0000057ab9 */ /* 0x000fe40000000800 */
[----:B------:R-:W2:Y:S01]  /*65ac0*/  LDS.128 R244, [R247] ;  /* 0x00000000f7f47984 */ /* 0x000ea20000000c00 */
[----:B------:R-:W-:Y:S01]  /*65ad0*/  ISETP.LT.AND P5, PT, R238, UR5, !P0 ;  /* 0x00000005ee007c0c */ /* 0x000fe2000c7a1270 */
[----:B------:R-:W-:Y:S01]  /*65ae0*/  ULDC UR5, c[0x0][0x22c] ;  /* 0x00008b0000057ab9 */ /* 0x000fe20000000800 */
[----:B-1----:R-:W-:-:S02]  /*65af0*/  LEA.HI.X.SX32 R5, R0, R3, 0x2, P6 ;  /* 0x0000000300057211 */ /* 0x002fc400030f16ff */
[CC--:B------:R-:W-:Y:S02]  /*65b00*/  LEA R8, P6, R9.reuse, R2.reuse, 0x2 ;  /* 0x0000000209087211 */ /* 0x0c0fe400078c10ff */
[C---:B------:R-:W-:Y:S01]  /*65b10*/  IADD3 R0, R9.reuse, UR4, RZ ;  /* 0x0000000409007c10 */ /* 0x040fe2000fffe0ff */
[----:B------:R1:W-:Y:S01]  /*65b20*/  @P3 STG.E desc[UR52][R4.64], R25 ;  /* 0x0000001904003986 */ /* 0x0003e2000c101934 */
[----:B------:R-:W-:Y:S02]  /*65b30*/  LEA.HI.X.SX32 R9, R9, R3, 0x2, P6 ;  /* 0x0000000309097211 */ /* 0x000fe400030f16ff */
[----:B------:R-:W-:Y:S01]  /*65b40*/  ISETP.LT.AND P4, PT, R18, UR5, !P0 ;  /* 0x0000000512007c0c */ /* 0x000fe2000c781270 */
[----:B------:R-:W-:Y:S01]  /*65b50*/  ULDC UR5, c[0x0][0x22c] ;  /* 0x00008b0000057ab9 */ /* 0x000fe20000000800 */
[----:B------:R-:W3:Y:S01]  /*65b60*/  LDL.LU R18, [R1+0xf80] ;  /* 0x000f800001127983 */ /* 0x000ee20000300800 */
[C---:B------:R-:W-:Y:S01]  /*65b70*/  VIADD R10, R0.reuse, UR4 ;  /* 0x00000004000a7c36 */ /* 0x040fe20008000000 */
[----:B------:R-:W-:Y:S01]  /*65b80*/  ISETP.LT.AND P3, PT, R237, UR5, !P0 ;  /* 0x00000005ed007c0c */ /* 0x000fe2000c761270 */
[----:B------:R-:W-:Y:S01]  /*65b90*/  ULDC UR5, c[0x0][0x22c] ;  /* 0x00008b0000057ab9 */ /* 0x000fe20000000800 */
[----:B------:R-:W4:Y:S01]  /*65ba0*/  LDL.LU R16, [R1+0xf88] ;  /* 0x000f880001107983 */ /* 0x000f220000300800 */
[----:B-1----:R-:W-:-:S03]  /*65bb0*/  LEA R4, P6, R0, R2, 0x2 ;  /* 0x0000000200047211 */ /* 0x002fc600078c10ff */
[----:B------:R1:W-:Y:S01]  /*65bc0*/  @P2 STG.E desc[UR52][R8.64], R6 ;  /* 0x0000000608002986 */ /* 0x0003e2000c101934 */
[----:B------:R-:W-:Y:S01]  /*65bd0*/  ISETP.LT.AND P2, PT, R17, UR5, !P0 ;  /* 0x0000000511007c0c */ /* 0x000fe2000c741270 */
[----:B------:R-:W-:Y:S01]  /*65be0*/  ULDC UR5, c[0x0][0x22c] ;  /* 0x00008b0000057ab9 */ /* 0x000fe20000000800 */
[----:B------:R-:W-:Y:S01]  /*65bf0*/  LEA.HI.X.SX32 R5, R0, R3, 0x2, P6 ;  /* 0x0000000300057211 */ /* 0x000fe200030f16ff */
[----:B------:R-:W2:Y:S01]  /*65c00*/  LDL.LU R17, [R1+0xf8c] ;  /* 0x000f8c0001117983 */ /* 0x000ea20000300800 */
[----:B------:R-:W-:-:S03]  /*65c10*/  VIADD R0, R10, UR4 ;  /* 0x000000040a007c36 */ /* 0x000fc60008000000 */
[----:B------:R-:W2:Y:S01]  /*65c20*/  LDL.LU R11, [R1+0xf94] ;  /* 0x000f9400010b7983 */ /* 0x000ea20000300800 */
[----:B-1----:R-:W-:-:S04]  /*65c30*/  LEA R8, P6, R10, R2, 0x2 ;  /* 0x000000020a087211 */ /* 0x002fc800078c10ff */
[----:B------:R-:W-:Y:S01]  /*65c40*/  LEA.HI.X.SX32 R9, R10, R3, 0x2, P6 ;  /* 0x000000030a097211 */ /* 0x000fe200030f16ff */
[----:B------:R-:W-:Y:S04]  /*65c50*/  @P1 STG.E desc[UR52][R4.64], R26 ;  /* 0x0000001a04001986 */ /* 0x000fe8000c101934 */
[----:B------:R-:W2:Y:S04]  /*65c60*/  LDL.LU R10, [R1+0xf98] ;  /* 0x000f9800010a7983 */ /* 0x000ea80000300800 */
[----:B------:R1:W-:Y:S04]  /*65c70*/  @P5 STG.E desc[UR52][R8.64], R7 ;  /* 0x0000000708005986 */ /* 0x0003e8000c101934 */
[----:B-1----:R-:W2:Y:S01]  /*65c80*/  LDL.LU R9, [R1+0xfa4] ;  /* 0x000fa40001097983 */ /* 0x002ea20000300800 */
[----:B------:R-:W-:-:S02]  /*65c90*/  LEA R4, P6, R0, R2, 0x2 ;  /* 0x0000000200047211 */ /* 0x000fc400078c10ff */
[C---:B------:R-:W-:Y:S02]  /*65ca0*/  IADD3 R7, R0.reuse, UR4, RZ ;  /* 0x0000000400077c10 */ /* 0x040fe4000fffe0ff */
[-C--:B------:R-:W-:Y:S02]  /*65cb0*/  LEA.HI.X.SX32 R5, R0, R3.reuse, 0x2, P6 ;  /* 0x0000000300057211 */ /* 0x080fe400030f16ff */
[C---:B------:R-:W-:Y:S01]  /*65cc0*/  LEA R6, P6, R7.reuse, R2, 0x2 ;  /* 0x0000000207067211 */ /* 0x040fe200078c10ff */
[C---:B------:R-:W-:Y:S02]  /*65cd0*/  VIADD R0, R7.reuse, UR4 ;  /* 0x0000000407007c36 */ /* 0x040fe40008000000 */
[----:B------:R1:W-:Y:S01]  /*65ce0*/  @P4 STG.E desc[UR52][R4.64], R27 ;  /* 0x0000001b04004986 */ /* 0x0003e2000c101934 */
[----:B------:R-:W-:Y:S01]  /*65cf0*/  LEA.HI.X.SX32 R7, R7, R3, 0x2, P6 ;  /* 0x0000000307077211 */ /* 0x000fe200030f16ff */
[----:B------:R-:W-:Y:S01]  /*65d00*/  VIADD R8, R0, UR4 ;  /* 0x0000000400087c36 */ /* 0x000fe20008000000 */
[----:B------:R-:W-:Y:S01]  /*65d10*/  ISETP.LT.AND P1, PT, R236, UR5, !P0 ;  /* 0x00000005ec007c0c */ /* 0x000fe2000c721270 */
[----:B------:R-:W-:-:S02]  /*65d20*/  ULDC UR5, c[0x0][0x22c] ;  /* 0x00008b0000057ab9 */ /* 0x000fc40000000800 */
[----:B------:R1:W-:Y:S02]  /*65d30*/  @P3 STG.E desc[UR52][R6.64], R12 ;  /* 0x0000000c06003986 */ /* 0x0003e4000c101934 */
[----:B-1----:R-:W-:-:S04]  /*65d40*/  LEA R4, P6, R0, R2, 0x2 ;  /* 0x0000000200047211 */ /* 0x002fc800078c10ff */
[-C--:B------:R-:W-:Y:S02]  /*65d50*/  LEA.HI.X.SX32 R5, R0, R3.reuse, 0x2, P6 ;  /* 0x0000000300057211 */ /* 0x080fe400030f16ff */
[CC--:B------:R-:W-:Y:S02]  /*65d60*/  LEA R6, P6, R8.reuse, R2.reuse, 0x2 ;  /* 0x0000000208067211 */ /* 0x0c0fe400078c10ff */
[----:B------:R-:W-:Y:S01]  /*65d70*/  ISETP.LT.AND P5, PT, R19, UR5, !P0 ;  /* 0x0000000513007c0c */ /* 0x000fe2000c7a1270 */
[----:B------:R-:W-:Y:S01]  /*65d80*/  ULDC UR5, c[0x0][0x22c] ;  /* 0x00008b0000057ab9 */ /* 0x000fe20000000800 */
[C---:B------:R-:W-:Y:S02]  /*65d90*/  LEA.HI.X.SX32 R7, R8.reuse, R3, 0x2, P6 ;  /* 0x0000000308077211 */ /* 0x040fe400030f16ff */
[----:B------:R-:W-:Y:S01]  /*65da0*/  IADD3 R0, R8, UR4, RZ ;  /* 0x0000000408007c10 */ /* 0x000fe2000fffe0ff */
[----:B------:R1:W-:Y:S04]  /*65db0*/  @P2 STG.E desc[UR52][R4.64], R32 ;  /* 0x0000002004002986 */ /* 0x0003e8000c101934 */
[----:B------:R1:W-:Y:S02]  /*65dc0*/  @P1 STG.E desc[UR52][R6.64], R13 ;  /* 0x0000000d06001986 */ /* 0x0003e4000c101934 */
[C---:B-1----:R-:W-:Y:S01]  /*65dd0*/  LEA R4, P6, R0.reuse, R2, 0x2 ;  /* 0x0000000200047211 */ /* 0x042fe200078c10ff */
[----:B------:R-:W-:-:S03]  /*65de0*/  VIADD R7, R0, UR4 ;  /* 0x0000000400077c36 */ /* 0x000fc60008000000 */
[-C--:B------:R-:W-:Y:S02]  /*65df0*/  LEA.HI.X.SX32 R5, R0, R3.reuse, 0x2, P6 ;  /* 0x0000000300057211 */ /* 0x080fe400030f16ff */
[C---:B------:R-:W-:Y:S01]  /*65e00*/  LEA R6, P6, R7.reuse, R2, 0x2 ;  /* 0x0000000207067211 */ /* 0x040fe200078c10ff */
[C---:B------:R-:W-:Y:S02]  /*65e10*/  VIADD R0, R7.reuse, UR4 ;  /* 0x0000000407007c36 */ /* 0x040fe40008000000 */
[----:B------:R1:W-:Y:S01]  /*65e20*/  @P5 STG.E desc[UR52][R4.64], R33 ;  /* 0x0000002104005986 */ /* 0x0003e2000c101934 */
[----:B------:R-:W-:Y:S02]  /*65e30*/  LEA.HI.X.SX32 R7, R7, R3, 0x2, P6 ;  /* 0x0000000307077211 */ /* 0x000fe400030f16ff */
[----:B---3--:R-:W-:Y:S01]  /*65e40*/  ISETP.LT.AND P4, PT, R18, UR5, !P0 ;  /* 0x0000000512007c0c */ /* 0x008fe2000c781270 */
[----:B------:R-:W-:Y:S02]  /*65e50*/  ULDC UR5, c[0x0][0x22c] ;  /* 0x00008b0000057ab9 */ /* 0x000fe40000000800 */
[----:B----4-:R-:W-:Y:S01]  /*65e60*/  ISETP.LT.AND P3, PT, R16, UR5, !P0 ;  /* 0x0000000510007c0c */ /* 0x010fe2000c761270 */
[----:B------:R-:W-:Y:S01]  /*65e70*/  ULDC UR5, c[0x0][0x22c] ;  /* 0x00008b0000057ab9 */ /* 0x000fe20000000800 */
[----:B------:R-:W3:Y:S04]  /*65e80*/  LDL.LU R16, [R1+0xfac] ;  /* 0x000fac0001107983 */ /* 0x000ee80000300800 */
[----:B------:R-:W4:Y:S01]  /*65e90*/  LDL.LU R12, [R1+0xfb0] ;  /* 0x000fb000010c7983 */ /* 0x000f220000300800 */
[----:B--2---:R-:W-:Y:S01]  /*65ea0*/  ISETP.LT.AND P2, PT, R17, UR5, !P0 ;  /* 0x0000000511007c0c */ /* 0x004fe2000c741270 */
[----:B------:R-:W-:-:S02]  /*65eb0*/  ULDC UR5, c[0x0][0x22c] ;  /* 0x00008b0000057ab9 */ /* 0x000fc40000000800 */
[----:B------:R-:W-:Y:S01]  /*65ec0*/  ISETP.LT.AND P1, PT, R11, UR5, !P0 ;  /* 0x000000050b007c0c */ /* 0x000fe2000c721270 */
[----:B------:R-:W-:Y:S01]  /*65ed0*/  ULDC UR5, c[0x0][0x22c] ;  /* 0x00008b0000057ab9 */ /* 0x000fe20000000800 */
[----:B------:R-:W2:Y:S04]  /*65ee0*/  LDL.LU R11, [R1+0xfb4] ;  /* 0x000fb400010b7983 */ /* 0x000ea80000300800 */
[----:B------:R1:W-:Y:S01]  /*65ef0*/  @P4 STG.E desc[UR52][R6.64], R14 ;  /* 0x0000000e06004986 */ /* 0x0003e2000c101934 */
[----:B------:R-:W-:Y:S01]  /*65f00*/  ISETP.LT.AND P5, PT, R10, UR5, !P0 ;  /* 0x000000050a007c0c */ /* 0x000fe2000c7a1270 */
[----:B------:R-:W-:Y:S02]  /*65f10*/  ULDC UR5, c[0x0][0x22c] ;  /* 0x00008b0000057ab9 */ /* 0x000fe40000000800 */
[----:B------:R-:W2:Y:S01]  /*65f20*/  LDL.LU R10, [R1+0xfc0] ;  /* 0x000fc000010a7983 */ /* 0x000ea20000300800 */
[----:B------:R-:W-:Y:S01]  /*65f30*/  ISETP.LT.AND P4, PT, R9, UR5, !P0 ;  /* 0x0000000509007c0c */ /* 0x000fe2000c781270 */
[----:B------:R-:W-:-:S02]  /*65f40*/  ULDC UR5, c[0x0][0x22c] ;  /* 0x00008b0000057ab9 */ /* 0x000fc40000000800 */
[----:B------:R-:W2:Y:S01]  /*65f50*/  LDL.LU R9, [R1+0xfc4] ;  /* 0x000fc40001097983 */ /* 0x000ea20000300800 */
[CC--:B-1----:R-:W-:Y:S02]  /*65f60*/  LEA R4, P6, R0.reuse, R2.reuse, 0x2 ;  /* 0x0000000200047211 */ /* 0x0c2fe400078c10ff */
[C---:B------:R-:W-:Y:S01]  /*65f70*/  IADD3 R8, R0.reuse, UR4, RZ ;  /* 0x0000000400087c10 */ /* 0x040fe2000fffe0ff */
[----:B------:R-:W2:Y:S01]  /*65f80*/  LDL.LU R13, [R1+0xfcc] ;  /* 0x000fcc00010d7983 */ /* 0x000ea20000300800 */
[----:B------:R-:W-:Y:S02]  /*65f90*/  LEA.HI.X.SX32 R5, R0, R3, 0x2, P6 ;  /* 0x0000000300057211 */ /* 0x000fe400030f16ff */
[C---:B------:R-:W-:Y:S01]  /*65fa0*/  LEA R6, P6, R8.reuse, R2, 0x2 ;  /* 0x0000000208067211 */ /* 0x040fe200078c10ff */
[----:B------:R-:W-:-:S03]  /*65fb0*/  VIADD R0, R8, UR4 ;  /* 0x0000000408007c36 */ /* 0x000fc60008000000 */
[----:B------:R-:W-:Y:S01]  /*65fc0*/  LEA.HI.X.SX32 R7, R8, R3, 0x2, P6 ;  /* 0x0000000308077211 */ /* 0x000fe200030f16ff */
[----:B------:R1:W-:Y:S04]  /*65fd0*/  @P3 STG.E desc[UR52][R4.64], R34 ;  /* 0x0000002204003986 */ /* 0x0003e8000c101934 */
[----:B------:R1:W-:Y:S02]  /*65fe0*/  @P2 STG.E desc[UR52][R6.64], R15 ;  /* 0x0000000f06002986 */ /* 0x0003e4000c101934 */
[C---:B-1----:R-:W-:Y:S01]  /*65ff0*/  LEA R4, P6, R0.reuse, R2, 0x2 ;  /* 0x0000000200047211 */ /* 0x042fe200078c10ff */
[----:B------:R-:W-:-:S03]  /*66000*/  VIADD R7, R0, UR4 ;  /* 0x0000000400077c36 */ /* 0x000fc60008000000 */
[-C--:B------:R-:W-:Y:S02]  /*66010*/  LEA.HI.X.SX32 R5, R0, R3.reuse, 0x2, P6 ;  /* 0x0000000300057211 */ /* 0x080fe400030f16ff */
[C---:B------:R-:W-:Y:S02]  /*66020*/  LEA R6, P6, R7.reuse, R2, 0x2 ;  /* 0x0000000207067211 */ /* 0x040fe400078c10ff */
[C---:B------:R-:W-:Y:S01]  /*66030*/  IADD3 R0, R7.reuse, UR4, RZ ;  /* 0x0000000407007c10 */ /* 0x040fe2000fffe0ff */
[----:B------:R1:W-:Y:S01]  /*66040*/  @P1 STG.E desc[UR52][R4.64], R35 ;  /* 0x0000002304001986 */ /* 0x0003e2000c101934 */
[----:B------:R-:W-:-:S05]  /*66050*/  LEA.HI.X.SX32 R7, R7, R3, 0x2, P6 ;  /* 0x0000000307077211 */ /* 0x000fca00030f16ff */
[----:B------:R2:W-:Y:S01]  /*66060*/  @P5 STG.E desc[UR52][R6.64], R20 ;  /* 0x0000001406005986 */ /* 0x0005e2000c101934 */
[----:B-1----:R-:W-:-:S04]  /*66070*/  LEA R4, P6, R0, R2, 0x2 ;  /* 0x0000000200047211 */ /* 0x002fc800078c10ff */
[----:B------:R-:W-:-:S05]  /*66080*/  LEA.HI.X.SX32 R5, R0, R3, 0x2, P6 ;  /* 0x0000000300057211 */ /* 0x000fca00030f16ff */
[----:B------:R1:W-:Y:S01]  /*66090*/  @P4 STG.E desc[UR52][R4.64], R40 ;  /* 0x0000002804004986 */ /* 0x0003e2000c101934 */
[----:B---3--:R-:W-:Y:S01]  /*660a0*/  ISETP.LT.AND P3, PT, R16, UR5, !P0 ;  /* 0x0000000510007c0c */ /* 0x008fe2000c761270 */
[----:B------:R-:W-:Y:S02]  /*660b0*/  ULDC UR5, c[0x0][0x22c] ;  /* 0x00008b0000057ab9 */ /* 0x000fe40000000800 */
[----:B----4-:R-:W-:Y:S01]  /*660c0*/  ISETP.LT.AND P2, PT, R12, UR5, !P0 ;  /* 0x000000050c007c0c */ /* 0x010fe2000c741270 */
[----:B------:R-:W-:Y:S01]  /*660d0*/  ULDC UR5, c[0x0][0x22c] ;  /* 0x00008b0000057ab9 */ /* 0x000fe20000000800 */
[----:B------:R-:W3:Y:S01]  /*660e0*/  LDL.LU R12, [R1+0xfd4] ;  /* 0x000fd400010c7983 */ /* 0x000ee20000300800 */
[----:B--2---:R-:W-:Y:S01]  /*660f0*/  ISETP.LT.AND P1, PT, R11, UR5, !P0 ;  /* 0x000000050b007c0c */ /* 0x004fe2000c721270 */
[----:B------:R-:W-:Y:S02]  /*66100*/  ULDC UR5, c[0x0][0x22c] ;  /* 0x00008b0000057ab9 */ /* 0x000fe40000000800 */
[----:B------:R-:W2:Y:S01]  /*66110*/  LDL.LU R11, [R1+0xfdc] ;  /* 0x000fdc00010b7983 */ /* 0x000ea20000300800 */
[----:B------:R-:W-:Y:S01]  /*66120*/  ISETP.LT.AND P5, PT, R10, UR5, !P0 ;  /* 0x000000050a007c0c */ /* 0x000fe2000c7a1270 */
[----:B------:R-:W-:-:S02]  /*66130*/  ULDC UR5, c[0x0][0x22c] ;  /* 0x00008b0000057ab9 */ /* 0x000fc40000000800 */
[----:B------:R-:W4:Y:S01]  /*66140*/  LDL.LU R10, [R1+0xfe0] ;  /* 0x000fe000010a7983 */ /* 0x000f220000300800 */
[----:B------:R-:W-:Y:S01]  /*66150*/  ISETP.LT.AND P4, PT, R9, UR5, !P0 ;  /* 0x0000000509007c0c */ /* 0x000fe2000c781270 */
[----:B------:R-:W-:Y:S02]  /*66160*/  VIADD R8, R0, UR4 ;  /* 0x0000000400087c36 */ /* 0x000fe40008000000 */
[----:B------:R-:W4:Y:S01]  /*66170*/  LDL.LU R9, [R1+0xfe8] ;  /* 0x000fe80001097983 */ /* 0x000f220000300800 */
[----:B------:R-:W-:Y:S02]  /*66180*/  ULDC UR5, c[0x0][0x22c] ;  /* 0x00008b0000057ab9 */ /* 0x000fe40000000800 */
[C---:B------:R-:W-:Y:S01]  /*66190*/  LEA R6, P6, R8.reuse, R2, 0x2 ;  /* 0x0000000208067211 */ /* 0x040fe200078c10ff */
[----:B------:R-:W-:-:S03]  /*661a0*/  VIADD R0, R8, UR4 ;  /* 0x0000000408007c36 */ /* 0x000fc60008000000 */
[----:B------:R-:W-:Y:S02]  /*661b0*/  LEA.HI.X.SX32 R7, R8, R3, 0x2, P6 ;  /* 0x0000000308077211 */ /* 0x000fe400030f16ff */
[----:B-1----:R-:W-:-:S03]  /*661c0*/  LEA R4, P6, R0, R2, 0x2 ;  /* 0x0000000200047211 */ /* 0x002fc600078c10ff */
[----:B------:R1:W-:Y:S01]  /*661d0*/  @P3 STG.E desc[UR52][R6.64], R21 ;  /* 0x0000001506003986 */ /* 0x0003e2000c101934 */
[C---:B------:R-:W-:Y:S02]  /*661e0*/  LEA.HI.X.SX32 R5, R0.reuse, R3, 0x2, P6 ;  /* 0x0000000300057211 */ /* 0x040fe400030f16ff */
[----:B-1----:R-:W-:-:S04]  /*661f0*/  IADD3 R7, R0, UR4, RZ ;  /* 0x0000000400077c10 */ /* 0x002fc8000fffe0ff */
[CC--:B------:R-:W-:Y:S01]  /*66200*/  LEA R6, P6, R7.reuse, R2.reuse, 0x2 ;  /* 0x0000000207067211 */ /* 0x0c0fe200078c10ff */
[C---:B------:R-:W-:Y:S01]  /*66210*/  VIADD R0, R7.reuse, UR4 ;  /* 0x0000000407007c36 */ /* 0x040fe20008000000 */
[----:B------:R1:W-:Y:S02]  /*66220*/  @P2 STG.E desc[UR52][R4.64], R41 ;  /* 0x0000002904002986 */ /* 0x0003e4000c101934 */
[----:B------:R-:W-:Y:S01]  /*66230*/  LEA.HI.X.SX32 R7, R7, R3, 0x2, P6 ;  /* 0x0000000307077211 */ /* 0x000fe200030f16ff */
[C---:B------:R-:W-:Y:S01]  /*66240*/  VIADD R8, R0.reuse, UR4 ;  /* 0x0000000400087c36 */ /* 0x040fe20008000000 */
[----:B------:R-:W-:Y:S01]  /*66250*/  ISETP.LT.AND P3, PT, R13, UR5, !P0 ;  /* 0x000000050d007c0c */ /* 0x000fe2000c761270 */
[----:B------:R-:W-:Y:S01]  /*66260*/  ULDC UR5, c[0x0][0x22c] ;  /* 0x00008b0000057ab9 */ /* 0x000fe20000000800 */
[----:B------:R-:W4:Y:S01]  /*66270*/  LDL.LU R13, [R1+0xff0] ;  /* 0x000ff000010d7983 */ /* 0x000f220000300800 */
[----:B-1----:R-:W-:-:S03]  /*66280*/  LEA R4, P6, R0, R2, 0x2 ;  /* 0x0000000200047211 */ /* 0x002fc600078c10ff */
[----:B------:R1:W-:Y:S01]  /*66290*/  @P1 STG.E desc[UR52][R6.64], R22 ;  /* 0x0000001606001986 */ /* 0x0003e2000c101934 */
[----:B------:R-:W-:Y:S02]  /*662a0*/  LEA.HI.X.SX32 R5, R0, R3, 0x2, P6 ;  /* 0x0000000300057211 */ /* 0x000fe400030f16ff */
[----:B-1----:R-:W-:-:S03]  /*662b0*/  LEA R6, P6, R8, R2, 0x2 ;  /* 0x0000000208067211 */ /* 0x002fc600078c10ff */
[----:B------:R1:W-:Y:S01]  /*662c0*/  @P5 STG.E desc[UR52][R4.64], R42 ;  /* 0x0000002a04005986 */ /* 0x0003e2000c101934 */
[----:B------:R-:W-:-:S05]  /*662d0*/  LEA.HI.X.SX32 R7, R8, R3, 0x2, P6 ;  /* 0x0000000308077211 */ /* 0x000fca00030f16ff */
[----:B------:R1:W-:Y:S01]  /*662e0*/  @P4 STG.E desc[UR52][R6.64], R23 ;  /* 0x0000001706004986 */ /* 0x0003e2000c101934 */
[----:B---3--:R-:W-:Y:S01]  /*662f0*/  ISETP.LT.AND P2, PT, R12, UR5, !P0 ;  /* 0x000000050c007c0c */ /* 0x008fe2000c741270 */
[----:B------:R-:W-:Y:S02]  /*66300*/  ULDC UR5, c[0x0][0x22c] ;  /* 0x00008b0000057ab9 */ /* 0x000fe40000000800 */
[----:B------:R-:W3:Y:S01]  /*66310*/  LDL.LU R12, [R1+0xff8] ;  /* 0x000ff800010c7983 */ /* 0x000ee20000300800 */
[----:B--2---:R-:W-:Y:S01]  /*66320*/  ISETP.LT.AND P1, PT, R11, UR5, !P0 ;  /* 0x000000050b007c0c */ /* 0x004fe2000c721270 */
[----:B------:R-:W-:Y:S02]  /*66330*/  ULDC UR5, c[0x0][0x22c] ;  /* 0x00008b0000057ab9 */ /* 0x000fe40000000800 */
[----:B------:R-:W2:Y:S01]  /*66340*/  LDL.LU R11, [R1+0xffc] ;  /* 0x000ffc00010b7983 */ /* 0x000ea20000300800 */
[----:B----4-:R-:W-:Y:S01]  /*66350*/  ISETP.LT.AND P5, PT, R10, UR5, !P0 ;  /* 0x000000050a007c0c */ /* 0x010fe2000c7a1270 */
[----:B------:R-:W-:-:S02]  /*66360*/  ULDC UR5, c[0x0][0x22c] ;  /* 0x00008b0000057ab9 */ /* 0x000fc40000000800 */
[----:B------:R-:W4:Y:S01]  /*66370*/  LDL.LU R10, [R1+0x1004] ;  /* 0x00100400010a7983 */ /* 0x000f220000300800 */
[----:B------:R-:W-:Y:S01]  /*66380*/  ISETP.LT.AND P4, PT, R9, UR5, !P0 ;  /* 0x0000000509007c0c */ /* 0x000fe2000c781270 */
[----:B------:R-:W-:Y:S02]  /*66390*/  ULDC UR5, c[0x0][0x22c] ;  /* 0x00008b0000057ab9 */ /* 0x000fe40000000800 */
[----:B------:R-:W4:Y:S01]  /*663a0*/  LDL.LU R9, [R1+0x100c] ;  /* 0x00100c0001097983 */ /* 0x000f220000300800 */
[----:B------:R-:W-:-:S04]  /*663b0*/  IADD3 R0, R8, UR4, RZ ;  /* 0x0000000408007c10 */ /* 0x000fc8000fffe0ff */
[C---:B-1----:R-:W-:Y:S01]  /*663c0*/  LEA R4, P6, R0.reuse, R2, 0x2 ;  /* 0x0000000200047211 */ /* 0x042fe200078c10ff */
[----:B------:R-:W-:-:S03]  /*663d0*/  VIADD R7, R0, UR4 ;  /* 0x0000000400077c36 */ /* 0x000fc60008000000 */
[----:B------:R-:W-:Y:S01]  /*663e0*/  LEA.HI.X.SX32 R5, R0, R3, 0x2, P6 ;  /* 0x0000000300057211 */ /* 0x000fe200030f16ff */
[C---:B------:R-:W-:Y:S01]  /*663f0*/  VIADD R0, R7.reuse, UR4 ;  /* 0x0000000407007c36 */ /* 0x040fe20008000000 */
[----:B------:R-:W-:-:S03]  /*66400*/  LEA R6, P6, R7, R2, 0x2 ;  /* 0x0000000207067211 */ /* 0x000fc600078c10ff */
[----:B------:R1:W-:Y:S01]  /*66410*/  @P3 STG.E desc[UR52][R4.64], R43 ;  /* 0x0000002b04003986 */ /* 0x0003e2000c101934 */
[----:B------:R-:W-:Y:S02]  /*66420*/  LEA.HI.X.SX32 R7, R7, R3, 0x2, P6 ;  /* 0x0000000307077211 */ /* 0x000fe400030f16ff */
[----:B------:R-:W-:-:S03]  /*66430*/  IADD3 R8, R0, UR4, RZ ;  /* 0x0000000400087c10 */ /* 0x000fc6000fffe0ff */
[----:B------:R1:W-:Y:S02]  /*66440*/  @P2 STG.E desc[UR52][R6.64], R28 ;  /* 0x0000001c06002986 */ /* 0x0003e4000c101934 */
[----:B-1----:R-:W-:-:S04]  /*66450*/  LEA R4, P6, R0, R2, 0x2 ;  /* 0x0000000200047211 */ /* 0x002fc800078c10ff */
[-C--:B------:R-:W-:Y:S01]  /*66460*/  LEA.HI.X.SX32 R5, R0, R3.reuse, 0x2, P6 ;  /* 0x0000000300057211 */ /* 0x080fe200030f16ff */
[C---:B------:R-:W-:Y:S01]  /*66470*/  VIADD R0, R8.reuse, UR4 ;  /* 0x0000000408007c36 */ /* 0x040fe20008000000 */
[C---:B------:R-:W-:Y:S02]  /*66480*/  LEA R6, P6, R8.reuse, R2, 0x2 ;  /* 0x0000000208067211 */ /* 0x040fe400078c10ff */
[----:B------:R-:W-:Y:S01]  /*66490*/  ISETP.LT.AND P3, PT, R13, UR5, !P0 ;  /* 0x000000050d007c0c */ /* 0x000fe2000c761270 */
[----:B------:R-:W-:Y:S01]  /*664a0*/  ULDC UR5, c[0x0][0x22c] ;  /* 0x00008b0000057ab9 */ /* 0x000fe20000000800 */
[----:B------:R-:W4:Y:S01]  /*664b0*/  LDL.LU R13, [R1+0x1014] ;  /* 0x00101400010d7983 */ /* 0x000f220000300800 */
[----:B------:R-:W-:-:S03]  /*664c0*/  LEA.HI.X.SX32 R7, R8, R3, 0x2, P6 ;  /* 0x0000000308077211 */ /* 0x000fc600030f16ff */
[----:B------:R1:W-:Y:S04]  /*664d0*/  @P1 STG.E desc[UR52][R4.64], R48 ;  /* 0x0000003004001986 */ /* 0x0003e8000c101934 */
[----:B------:R4:W-:Y:S01]  /*664e0*/  @P5 STG.E desc[UR52][R6.64], R29 ;  /* 0x0000001d06005986 */ /* 0x0009e2000c101934 */
[----:B-1----:R-:W-:-:S04]  /*664f0*/  LEA R4, P6, R0, R2, 0x2 ;  /* 0x0000000200047211 */ /* 0x002fc800078c10ff */
        /* <DEDUP_REMOVED lines=12> */
[----:B------:R-:W-:Y:S02]  /*665c0*/  VIADD R7, R0, UR4 ;  /* 0x0000000400077c36 */ /* 0x000fe40008000000 */
[----:B------:R-:W4:Y:S01]  /*665d0*/  LDL.LU R9, [R1+0x1034] ;  /* 0x0010340001097983 */ /* 0x000f220000300800 */
[----:B------:R-:W-:Y:S02]  /*665e0*/  ULDC UR5, c[0x0][0x22c] ;  /* 0x00008b0000057ab9 */ /* 0x000fe40000000800 */
[C---:B------:R-:W-:Y:S02]  /*665f0*/  LEA R6, P6, R7.reuse, R2, 0x2 ;  /* 0x0000000207067211 */ /* 0x040fe400078c10ff */
[C---:B------:R-:W-:Y:S02]  /*66600*/  IADD3 R0, R7.reuse, UR4, RZ ;  /* 0x0000000407007c10 */ /* 0x040fe4000fffe0ff */
[----:B------:R-:W-:-:S02]  /*66610*/  LEA.HI.X.SX32 R7, R7, R3, 0x2, P6 ;  /* 0x0000000307077211 */ /* 0x000fc400030f16ff */
[CC--:B-1----:R-:W-:Y:S01]  /*66620*/  LEA R4, P6, R0.reuse, R2.reuse, 0x2 ;  /* 0x0000000200047211 */ /* 0x0c2fe200078c10ff */
[C---:B------:R-:W-:Y:S02]  /*66630*/  VIADD R8, R0.reuse, UR4 ;  /* 0x0000000400087c36 */ /* 0x040fe40008000000 */
[----:B------:R1:W-:Y:S01]  /*66640*/  @P3 STG.E desc[UR52][R6.64], R30 ;  /* 0x0000001e06003986 */ /* 0x0003e2000c101934 */
[----:B------:R-:W-:Y:S01]  /*66650*/  LEA.HI.X.SX32 R5, R0, R3, 0x2, P6 ;  /* 0x0000000300057211 */ /* 0x000fe200030f16ff */
[C---:B------:R-:W-:Y:S01]  /*66660*/  VIADD R0, R8.reuse, UR4 ;  /* 0x0000000408007c36 */ /* 0x040fe20008000000 */
[----:B-1----:R-:W-:-:S04]  /*66670*/  LEA R6, P6, R8, R2, 0x2 ;  /* 0x0000000208067211 */ /* 0x002fc800078c10ff */
[----:B------:R-:W-:Y:S01]  /*66680*/  LEA.HI.X.SX32 R7, R8, R3, 0x2, P6 ;  /* 0x0000000308077211 */ /* 0x000fe200030f16ff */
[----:B------:R1:W-:Y:S04]  /*66690*/  @P2 STG.E desc[UR52][R4.64], R50 ;  /* 0x0000003204002986 */ /* 0x0003e8000c101934 */
[----:B------:R1:W-:Y:S01]  /*666a0*/  @P1 STG.E desc[UR52][R6.64], R31 ;  /* 0x0000001f06001986 */ /* 0x0003e2000c101934 */
[----:B------:R-:W-:Y:S01]  /*666b0*/  ISETP.LT.AND P3, PT, R13, UR5, !P0 ;  /* 0x000000050d007c0c */ /* 0x000fe2000c761270 */
[----:B------:R-:W-:Y:S02]  /*666c0*/  ULDC UR5, c[0x0][0x22c] ;  /* 0x00008b0000057ab9 */ /* 0x000fe40000000800 */
[----:B------:R-:W4:Y:S01]  /*666d0*/  LDL.LU R13, [R1+0x1038] ;  /* 0x00103800010d7983 */ /* 0x000f220000300800 */
[----:B-1----:R-:W-:-:S02]  /*666e0*/  LEA R4, P6, R0, R2, 0x2 ;  /* 0x0000000200047211 */ /* 0x002fc400078c10ff */
[C---:B------:R-:W-:Y:S02]  /*666f0*/  IADD3 R7, R0.reuse, UR4, RZ ;  /* 0x0000000400077c10 */ /* 0x040fe4000fffe0ff */
[----:B------:R-:W-:Y:S02]  /*66700*/  LEA.HI.X.SX32 R5, R0, R3, 0x2, P6 ;  /* 0x0000000300057211 */ /* 0x000fe400030f16ff */
[C---:B------:R-:W-:Y:S01]  /*66710*/  LEA R6, P6, R7.reuse, R2, 0x2 ;  /* 0x0000000207067211 */ /* 0x040fe200078c10ff */
[----:B------:R-:W-:-:S03]  /*66720*/  VIADD R0, R7, UR4 ;  /* 0x0000000407007c36 */ /* 0x000fc60008000000 */
[----:B------:R-:W-:Y:S01]  /*66730*/  LEA.HI.X.SX32 R7, R7, R3, 0x2, P6 ;  /* 0x0000000307077211 */ /* 0x000fe200030f16ff */
[----:B------:R1:W-:Y:S04]  /*66740*/  @P5 STG.E desc[UR52][R4.64], R51 ;  /* 0x0000003304005986 */ /* 0x0003e8000c101934 */
[----:B------:R1:W-:Y:S01]  /*66750*/  @P4 STG.E desc[UR52][R6.64], R36 ;  /* 0x0000002406004986 */ /* 0x0003e2000c101934 */
[----:B---3--:R-:W-:Y:S01]  /*66760*/  ISETP.LT.AND P2, PT, R12, UR5, !P0 ;  /* 0x000000050c007c0c */ /* 0x008fe2000c741270 */
[----:B------:R-:W-:Y:S02]  /*66770*/  ULDC UR5, c[0x0][0x22c] ;  /* 0x00008b0000057ab9 */ /* 0x000fe40000000800 */
[----:B------:R-:W3:Y:S01]  /*66780*/  LDL.LU R12, [R1+0x1040] ;  /* 0x00104000010c7983 */ /* 0x000ee20000300800 */
[----:B--2---:R-:W-:Y:S01]  /*66790*/  ISETP.LT.AND P1, PT, R11, UR5, !P0 ;  /* 0x000000050b007c0c */ /* 0x004fe2000c721270 */
[----:B------:R-:W-:-:S02]  /*667a0*/  ULDC UR5, c[0x0][0x22c] ;  /* 0x00008b0000057ab9 */ /* 0x000fc40000000800 */
[----:B------:R-:W2:Y:S01]  /*667b0*/  LDL.LU R11, [R1+0x1044] ;  /* 0x00104400010b7983 */ /* 0x000ea20000300800 */
[----:B----4-:R-:W-:Y:S01]  /*667c0*/  ISETP.LT.AND P5, PT, R10, UR5, !P0 ;  /* 0x000000050a007c0c */ /* 0x010fe2000c7a1270 */
[----:B------:R-:W-:Y:S02]  /*667d0*/  ULDC UR5, c[0x0][0x22c] ;  /* 0x00008b0000057ab9 */ /* 0x000fe40000000800 */
[----:B------:R-:W4:Y:S01]  /*667e0*/  LDL.LU R10, [R1+0x104c] ;  /* 0x00104c00010a7983 */ /* 0x000f220000300800 */
[----:B------:R-:W-:Y:S01]  /*667f0*/  ISETP.LT.AND P4, PT, R9, UR5, !P0 ;  /* 0x0000000509007c0c */ /* 0x000fe2000c781270 */
[C---:B------:R-:W-:Y:S02]  /*66800*/  VIADD R8, R0.reuse, UR4 ;  /* 0x0000000400087c36 */ /* 0x040fe40008000000 */
[----:B------:R-:W4:Y:S01]  /*66810*/  LDL.LU R9, [R1+0x1054] ;  /* 0x0010540001097983 */ /* 0x000f220000300800 */
[----:B-1----:R-:W-:Y:S01]  /*66820*/  LEA R4, P6, R0, R2, 0x2 ;  /* 0x0000000200047211 */ /* 0x002fe200078c10ff */
[----:B------:R-:W-:-:S03]  /*66830*/  ULDC UR5, c[0x0][0x22c] ;  /* 0x00008b0000057ab9 */ /* 0x000fc60000000800 */
[-C--:B------:R-:W-:Y:S02]  /*66840*/  LEA.HI.X.SX32 R5, R0, R3.reuse, 0x2, P6 ;  /* 0x0000000300057211 */ /* 0x080fe400030f16ff */
[CC--:B------:R-:W-:Y:S02]  /*66850*/  LEA R6, P6, R8.reuse, R2.reuse, 0x2 ;  /* 0x0000000208067211 */ /* 0x0c0fe400078c10ff */
[C---:B------:R-:W-:Y:S02]  /*66860*/  IADD3 R0, R8.reuse, UR4, RZ ;  /* 0x0000000408007c10 */ /* 0x040fe4000fffe0ff */
[----:B------:R-:W-:Y:S01]  /*66870*/  LEA.HI.X.SX32 R7, R8, R3, 0x2, P6 ;  /* 0x0000000308077211 */ /* 0x000fe200030f16ff */
[----:B------:R1:W-:Y:S04]  /*66880*/  @P3 STG.E desc[UR52][R4.64], R56 ;  /* 0x0000003804003986 */ /* 0x0003e8000c101934 */
[----:B------:R1:W-:Y:S02]  /*66890*/  @P2 STG.E desc[UR52][R6.64], R37 ;  /* 0x0000002506002986 */ /* 0x0003e4000c101934 */
[C---:B-1----:R-:W-:Y:S01]  /*668a0*/  LEA R4, P6, R0.reuse, R2, 0x2 ;  /* 0x0000000200047211 */ /* 0x042fe200078c10ff */
[----:B------:R-:W-:-:S03]  /*668b0*/  VIADD R7, R0, UR4 ;  /* 0x0000000400077c36 */ /* 0x000fc60008000000 */
[-C--:B------:R-:W-:Y:S01]  /*668c0*/  LEA.HI.X.SX32 R5, R0, R3.reuse, 0x2, P6 ;  /* 0x0000000300057211 */ /* 0x080fe200030f16ff */
[C---:B------:R-:W-:Y:S01]  /*668d0*/  VIADD R0, R7.reuse, UR4 ;  /* 0x0000000407007c36 */ /* 0x040fe20008000000 */
[----:B------:R-:W-:Y:S02]  /*668e0*/  LEA R6, P6, R7, R2, 0x2 ;  /* 0x0000000207067211 */ /* 0x000fe400078c10ff */
        /* <DEDUP_REMOVED lines=22> */
[C---:B------:R-:W-:Y:S01]  /*66a50*/  LEA R6, P6, R8.reuse, R2, 0x2 ;  /* 0x0000000208067211 */ /* 0x040fe200078c10ff */
[----:B------:R-:W-:-:S03]  /*66a60*/  VIADD R0, R8, UR4 ;  /* 0x0000000408007c36 */ /* 0x000fc60008000000 */
[----:B------:R-:W-:Y:S02]  /*66a70*/  LEA.HI.X.SX32 R7, R8, R3, 0x2, P6 ;  /* 0x0000000308077211 */ /* 0x000fe400030f16ff */
[----:B-1----:R-:W-:-:S03]  /*66a80*/  LEA R4, P6, R0, R2, 0x2 ;  /* 0x0000000200047211 */ /* 0x002fc600078c10ff */
[----:B------:R1:W-:Y:S01]  /*66a90*/  @P3 STG.E desc[UR52][R6.64], R39 ;  /* 0x0000002706003986 */ /* 0x0003e2000c101934 */
[C---:B------:R-:W-:Y:S01]  /*66aa0*/  LEA.HI.X.SX32 R5, R0.reuse, R3, 0x2, P6 ;  /* 0x0000000300057211 */ /* 0x040fe200030f16ff */
[----:B-1----:R-:W-:-:S04]  /*66ab0*/  VIADD R7, R0, UR4 ;  /* 0x0000000400077c36 */ /* 0x002fc80008000000 */
[----:B------:R1:W-:Y:S01]  /*66ac0*/  @P2 STG.E desc[UR52][R4.64], R59 ;  /* 0x0000003b04002986 */ /* 0x0003e2000c101934 */
[CC--:B------:R-:W-:Y:S02]  /*66ad0*/  LEA R6, P6, R7.reuse, R2.reuse, 0x2 ;  /* 0x0000000207067211 */ /* 0x0c0fe400078c10ff */
[C---:B------:R-:W-:Y:S02]  /*66ae0*/  IADD3 R0, R7.reuse, UR4, RZ ;  /* 0x0000000407007c10 */ /* 0x040fe4000fffe0ff */
[----:B------:R-:W-:Y:S02]  /*66af0*/  LEA.HI.X.SX32 R7, R7, R3, 0x2, P6 ;  /* 0x0000000307077211 */ /* 0x000fe400030f16ff */
[----:B------:R-:W-:Y:S01]  /*66b00*/  ISETP.LT.AND P3, PT, R13, UR5, !P0 ;  /* 0x000000050d007c0c */ /* 0x000fe2000c761270 */
[C---:B------:R-:W-:Y:S01]  /*66b10*/  VIADD R8, R0.reuse, UR4 ;  /* 0x0000000400087c36 */ /* 0x040fe20008000000 */
[----:B-1----:R-:W-:Y:S01]  /*66b20*/  LEA R4, P6, R0, R2, 0x2 ;  /* 0x0000000200047211 */ /* 0x002fe200078c10ff */
[----:B------:R-:W4:Y:S01]  /*66b30*/  LDL.LU R13, [R1+0x107c] ;  /* 0x00107c00010d7983 */ /* 0x000f220000300800 */
[----:B------:R-:W-:-:S02]  /*66b40*/  ULDC UR5, c[0x0][0x22c] ;  /* 0x00008b0000057ab9 */ /* 0x000fc40000000800 */
[----:B------:R-:W-:Y:S01]  /*66b50*/  LEA.HI.X.SX32 R5, R0, R3, 0x2, P6 ;  /* 0x0000000300057211 */ /* 0x000fe200030f16ff */
        /* <DEDUP_REMOVED lines=19> */
[C---:B-1----:R-:W-:Y:S02]  /*66c90*/  IADD3 R7, R0.reuse, UR4, RZ ;  /* 0x0000000400077c10 */ /* 0x042fe4000fffe0ff */
[----:B------:R-:W-:-:S02]  /*66ca0*/  LEA.HI.X.SX32 R5, R0, R3, 0x2, P6 ;  /* 0x0000000300057211 */ /* 0x000fc400030f16ff */
[C---:B------:R-:W-:Y:S01]  /*66cb0*/  LEA R6, P6, R7.reuse, R2, 0x2 ;  /* 0x0000000207067211 */ /* 0x040fe200078c10ff */
[C---:B------:R-:W-:Y:S02]  /*66cc0*/  VIADD R0, R7.reuse, UR4 ;  /* 0x0000000407007c36 */ /* 0x040fe40008000000 */
[----:B------:R1:W-:Y:S01]  /*66cd0*/  @P3 STG.E desc[UR52][R4.64], R61 ;  /* 0x0000003d04003986 */ /* 0x0003e2000c101934 */
[----:B------:R-:W-:Y:S01]  /*66ce0*/  LEA.HI.X.SX32 R7, R7, R3, 0x2, P6 ;  /* 0x0000000307077211 */ /* 0x000fe200030f16ff */
[----:B------:R-:W-:-:S04]  /*66cf0*/  VIADD R8, R0, UR4 ;  /* 0x0000000400087c36 */ /* 0x000fc80008000000 */
[----:B------:R1:W-:Y:S02]  /*66d00*/  @P2 STG.E desc[UR52][R6.64], R46 ;  /* 0x0000002e06002986 */ /* 0x0003e4000c101934 */
[----:B-1----:R-:W-:-:S04]  /*66d10*/  LEA R4, P6, R0, R2, 0x2 ;  /* 0x0000000200047211 */ /* 0x002fc800078c10ff */
[-C--:B------:R-:W-:Y:S02]  /*66d20*/  LEA.HI.X.SX32 R5, R0, R3.reuse, 0x2, P6 ;  /* 0x0000000300057211 */ /* 0x080fe400030f16ff */
[CC--:B------:R-:W-:Y:S02]  /*66d30*/  LEA R6, P6, R8.reuse, R2.reuse, 0x2 ;  /* 0x0000000208067211 */ /* 0x0c0fe400078c10ff */
[C---:B------:R-:W-:Y:S01]  /*66d40*/  IADD3 R0, R8.reuse, UR4, RZ ;  /* 0x0000000408007c10 */ /* 0x040fe2000fffe0ff */
[----:B------:R1:W-:Y:S01]  /*66d50*/  @P1 STG.E desc[UR52][R4.64], R62 ;  /* 0x0000003e04001986 */ /* 0x0003e2000c101934 */
[----:B------:R-:W-:Y:S02]  /*66d60*/  LEA.HI.X.SX32 R7, R8, R3, 0x2, P6 ;  /* 0x0000000308077211 */ /* 0x000fe400030f16ff */
[----:B------:R-:W-:Y:S01]  /*66d70*/  ISETP.LT.AND P3, PT, R13, UR5, !P0 ;  /* 0x000000050d007c0c */ /* 0x000fe2000c761270 */
[----:B------:R-:W-:Y:S01]  /*66d80*/  ULDC UR5, c[0x0][0x22c] ;  /* 0x00008b0000057ab9 */ /* 0x000fe20000000800 */
[----:B------:R-:W4:Y:S01]  /*66d90*/  LDL.LU R13, [R1+0x10a8] ;  /* 0x0010a800010d7983 */ /* 0x000f220000300800 */
        /* <DEDUP_REMOVED lines=14> */
[----:B-1----:R-:W-:Y:S02]  /*66e80*/  VIADD R7, R0, UR4 ;  /* 0x0000000400077c36 */ /* 0x002fe40008000000 */
[----:B------:R-:W4:Y:S01]  /*66e90*/  LDL.LU R9, [R1+0x10c4] ;  /* 0x0010c40001097983 */ /* 0x000f220000300800 */
[----:B------:R-:W-:Y:S01]  /*66ea0*/  ULDC UR5, c[0x0][0x22c] ;  /* 0x00008b0000057ab9 */ /* 0x000fe20000000800 */
[C---:B------:R-:W-:Y:S01]  /*66eb0*/  VIADD R0, R7.reuse, UR4 ;  /* 0x0000000407007c36 */ /* 0x040fe20008000000 */
[----:B------:R-:W-:-:S04]  /*66ec0*/  LEA R6, P6, R7, R2, 0x2 ;  /* 0x0000000207067211 */ /* 0x000fc800078c10ff */
[-C--:B------:R-:W-:Y:S02]  /*66ed0*/  LEA.HI.X.SX32 R7, R7, R3.reuse, 0x2, P6 ;  /* 0x0000000307077211 */ /* 0x080fe400030f16ff */
[C---:B------:R-:W-:Y:S02]  /*66ee0*/  LEA R4, P6, R0.reuse, R2, 0x2 ;  /* 0x0000000200047211 */ /* 0x040fe400078c10ff */
[C---:B------:R-:W-:Y:S01]  /*66ef0*/  IADD3 R8, R0.reuse, UR4, RZ ;  /* 0x0000000400087c10 */ /* 0x040fe2000fffe0ff */
[----:B------:R1:W-:Y:S01]  /*66f00*/  @P3 STG.E desc[UR52][R6.64], R52 ;  /* 0x0000003406003986 */ /* 0x0003e2000c101934 */
[----:B------:R-:W-:-:S03]  /*66f10*/  LEA.HI.X.SX32 R5, R0, R3, 0x2, P6 ;  /* 0x0000000300057211 */ /* 0x000fc600030f16ff */
        /* <DEDUP_REMOVED lines=8> */
[C---:B-1----:R-:W-:Y:S01]  /*66fa0*/  LEA R4, P6, R0.reuse, R2, 0x2 ;  /* 0x0000000200047211 */ /* 0x042fe200078c10ff */
[----:B------:R-:W-:-:S03]  /*66fb0*/  VIADD R7, R0, UR4 ;  /* 0x0000000400077c36 */ /* 0x000fc60008000000 */
[-C--:B------:R-:W-:Y:S02]  /*66fc0*/  LEA.HI.X.SX32 R5, R0, R3.reuse, 0x2, P6 ;  /* 0x0000000300057211 */ /* 0x080fe400030f16ff */
[C---:B------:R-:W-:Y:S02]  /*66fd0*/  LEA R6, P6, R7.reuse, R2, 0x2 ;  /* 0x0000000207067211 */ /* 0x040fe400078c10ff */
[C---:B------:R-:W-:Y:S02]  /*66fe0*/  IADD3 R0, R7.reuse, UR4, RZ ;  /* 0x0000000407007c10 */ /* 0x040fe4000fffe0ff */
[----:B------:R-:W-:Y:S01]  /*66ff0*/  LEA.HI.X.SX32 R7, R7, R3, 0x2, P6 ;  /* 0x0000000307077211 */ /* 0x000fe200030f16ff */
[----:B------:R1:W-:Y:S04]  /*67000*/  @P5 STG.E desc[UR52][R4.64], R65 ;  /* 0x0000004104005986 */ /* 0x0003e8000c101934 */
[----:B------:R1:W-:Y:S01]  /*67010*/  @P4 STG.E desc[UR52][R6.64], R54 ;  /* 0x0000003606004986 */ /* 0x0003e2000c101934 */
[----:B---3--:R-:W-:Y:S01]  /*67020*/  ISETP.LT.AND P2, PT, R12, UR5, !P0 ;  /* 0x000000050c007c0c */ /* 0x008fe2000c741270 */
[----:B------:R-:W-:-:S02]  /*67030*/  ULDC UR5, c[0x0][0x22c] ;  /* 0x00008b0000057ab9 */ /* 0x000fc40000000800 */
[----:B------:R-:W3:Y:S01]  /*67040*/  LDL.LU R12, [R1+0x10cc] ;  /* 0x0010cc00010c7983 */ /* 0x000ee20000300800 */
[----:B--2---:R-:W-:Y:S01]  /*67050*/  ISETP.LT.AND P1, PT, R11, UR5, !P0 ;  /* 0x000000050b007c0c */ /* 0x004fe2000c721270 */
[----:B------:R-:W-:Y:S02]  /*67060*/  ULDC UR5, c[0x0][0x22c] ;  /* 0x00008b0000057ab9 */ /* 0x000fe40000000800 */
[----:B------:R-:W2:Y:S01]  /*67070*/  LDL.LU R11, [R1+0x10d4] ;  /* 0x0010d400010b7983 */ /* 0x000ea20000300800 */
[----:B----4-:R-:W-:Y:S01]  /*67080*/  ISETP.LT.AND P5, PT, R10, UR5, !P0 ;  /* 0x000000050a007c0c */ /* 0x010fe2000c7a1270 */
[----:B------:R-:W-:Y:S02]  /*67090*/  ULDC UR5, c[0x0][0x22c] ;  /* 0x00008b0000057ab9 */ /* 0x000fe40000000800 */
[----:B------:R-:W4:Y:S01]  /*670a0*/  LDL.LU R10, [R1+0x10dc] ;  /* 0x0010dc00010a7983 */ /* 0x000f220000300800 */
[----:B------:R-:W-:Y:S01]  /*670b0*/  ISETP.LT.AND P4, PT, R9, UR5, !P0 ;  /* 0x0000000509007c0c */ /* 0x000fe2000c781270 */
[----:B------:R-:W-:-:S02]  /*670c0*/  VIADD R8, R0, UR4 ;  /* 0x0000000400087c36 */ /* 0x000fc40008000000 */
[----:B------:R-:W4:Y:S01]  /*670d0*/  LDL.LU R9, [R1+0x10d8] ;  /* 0x0010d80001097983 */ /* 0x000f220000300800 */
[----:B-1----:R-:W-:Y:S01]  /*670e0*/  LEA R4, P6, R0, R2, 0x2 ;  /* 0x0000000200047211 */ /* 0x002fe200078c10ff */
[----:B------:R-:W-:-:S03]  /*670f0*/  ULDC UR5, c[0x0][0x22c] ;  /* 0x00008b0000057ab9 */ /* 0x000fc60000000800 */
[----:B------:R-:W-:Y:S02]  /*67100*/  LEA.HI.X.SX32 R5, R0, R3, 0x2, P6 ;  /* 0x0000000300057211 */ /* 0x000fe400030f16ff */
[C---:B------:R-:W-:Y:S01]  /*67110*/  LEA R6, P6, R8.reuse, R2, 0x2 ;  /* 0x0000000208067211 */ /* 0x040fe200078c10ff */
[----:B------:R-:W-:-:S03]  /*67120*/  VIADD R0, R8, UR4 ;  /* 0x0000000408007c36 */ /* 0x000fc60008000000 */
[-C--:B------:R-:W-:Y:S01]  /*67130*/  LEA.HI.X.SX32 R7, R8, R3.reuse, 0x2, P6 ;  /* 0x0000000308077211 */ /* 0x080fe200030f16ff */
[----:B------:R1:W-:Y:S04]  /*67140*/  @P3 STG.E desc[UR52][R4.64], R66 ;  /* 0x0000004204003986 */ /* 0x0003e8000c101934 */
[----:B------:R1:W-:Y:S02]  /*67150*/  @P2 STG.E desc[UR52][R6.64], R55 ;  /* 0x0000003706002986 */ /* 0x0003e4000c101934 */
[C---:B-1----:R-:W-:Y:S02]  /*67160*/  LEA R4, P6, R0.reuse, R2, 0x2 ;  /* 0x0000000200047211 */ /* 0x042fe400078c10ff */
[C---:B------:R-:W-:Y:S02]  /*67170*/  IADD3 R7, R0.reuse, UR4, RZ ;  /* 0x0000000400077c10 */ /* 0x040fe4000fffe0ff */
[----:B------:R-:W-:-:S02]  /*67180*/  LEA.HI.X.SX32 R5, R0, R3, 0x2, P6 ;  /* 0x0000000300057211 */ /* 0x000fc400030f16ff */
[CC--:B------:R-:W-:Y:S01]  /*67190*/  LEA R6, P6, R7.reuse, R2.reuse, 0x2 ;  /* 0x0000000207067211 */ /* 0x0c0fe200078c10ff */
[----:B------:R-:W-:Y:S02]  /*671a0*/  VIADD R0, R7, UR4 ;  /* 0x0000000407007c36 */ /* 0x000fe40008000000 */
[----:B------:R1:W-:Y:S01]  /*671b0*/  @P1 STG.E desc[UR52][R4.64], R67 ;  /* 0x0000004304001986 */ /* 0x0003e2000c101934 */
[----:B------:R-:W-:Y:S01]  /*671c0*/  ISETP.LT.AND P3, PT, R13, UR5, !P0 ;  /* 0x000000050d007c0c */ /* 0x000fe2000c761270 */
[----:B------:R-:W-:Y:S02]  /*671d0*/  ULDC UR5, c[0x0][0x22c] ;  /* 0x00008b0000057ab9 */ /* 0x000fe40000000800 */
[----:B------:R-:W4:Y:S01]  /*671e0*/  LDL.LU R13, [R1+0x10e8] ;  /* 0x0010e800010d7983 */ /* 0x000f220000300800 */
        /* <DEDUP_REMOVED lines=18> */
[C---:B-1----:R-:W-:Y:S02]  /*67310*/  LEA R6, P6, R8.reuse, R2, 0x2 ;  /* 0x0000000208067211 */ /* 0x042fe400078c10ff */
[C---:B------:R-:W-:Y:S02]  /*67320*/  IADD3 R0, R8.reuse, UR4, RZ ;  /* 0x0000000408007c10 */ /* 0x040fe4000fffe0ff */
[----:B------:R-:W-:-:S02]  /*67330*/  LEA.HI.X.SX32 R7, R8, R3, 0x2, P6 ;  /* 0x0000000308077211 */ /* 0x000fc400030f16ff */
[----:B------:R-:W-:-:S03]  /*67340*/  LEA R4, P6, R0, R2, 0x2 ;  /* 0x0000000200047211 */ /* 0x000fc600078c10ff */
[----:B------:R1:W-:Y:S01]  /*67350*/  @P3 STG.E desc[UR52][R6.64], R153 ;  /* 0x0000009906003986 */ /* 0x0003e2000c101934 */
[C---:B------:R-:W-:Y:S01]  /*67360*/  LEA.HI.X.SX32 R5, R0.reuse, R3, 0x2, P6 ;  /* 0x0000000300057211 */ /* 0x040fe200030f16ff */
[----:B-1----:R-:W-:-:S04]  /*67370*/  VIADD R7, R0, UR4 ;  /* 0x0000000400077c36 */ /* 0x002fc80008000000 */
[C---:B------:R-:W-:Y:S01]  /*67380*/  VIADD R0, R7.reuse, UR4 ;  /* 0x0000000407007c36 */ /* 0x040fe20008000000 */
[CC--:B------:R-:W-:Y:S01]  /*67390*/  LEA R6, P6, R7.reuse, R2.reuse, 0x2 ;  /* 0x0000000207067211 */ /* 0x0c0fe200078c10ff */
[----:B------:R1:W-:Y:S03]  /*673a0*/  @P2 STG.E desc[UR52][R4.64], R69 ;  /* 0x0000004504002986 */ /* 0x0003e6000c101934 */
[----:B------:R-:W-:Y:S02]  /*673b0*/  LEA.HI.X.SX32 R7, R7, R3, 0x2, P6 ;  /* 0x0000000307077211 */ /* 0x000fe400030f16ff */
[C---:B------:R-:W-:Y:S02]  /*673c0*/  IADD3 R8, R0.reuse, UR4, RZ ;  /* 0x0000000400087c10 */ /* 0x040fe4000fffe0ff */
[----:B------:R-:W-:Y:S01]  /*673d0*/  ISETP.LT.AND P3, PT, R13, UR5, !P0 ;  /* 0x000000050d007c0c */ /* 0x000fe2000c761270 */
[----:B------:R-:W-:Y:S01]  /*673e0*/  ULDC UR5, c[0x0][0x22c] ;  /* 0x00008b0000057ab9 */ /* 0x000fe20000000800 */
[----:B------:R-:W4:Y:S01]  /*673f0*/  LDL.LU R13, [R1+0x1108] ;  /* 0x00110800010d7983 */ /* 0x000f220000300800 */
[----:B-1----:R-:W-:-:S03]  /*67400*/  LEA R4, P6, R0, R2, 0x2 ;  /* 0x0000000200047211 */ /* 0x002fc600078c10ff */
[----:B------:R1:W-:Y:S01]  /*67410*/  @P1 STG.E desc[UR52][R6.64], R154 ;  /* 0x0000009a06001986 */ /* 0x0003e2000c101934 */
[----:B------:R-:W-:Y:S02]  /*67420*/  LEA.HI.X.SX32 R5, R0, R3, 0x2, P6 ;  /* 0x0000000300057211 */ /* 0x000fe400030f16ff */
[----:B-1----:R-:W-:-:S03]  /*67430*/  LEA R6, P6, R8, R2, 0x2 ;  /* 0x0000000208067211 */ /* 0x002fc600078c10ff */
[----:B------:R-:W-:Y:S01]  /*67440*/  @P5 STG.E desc[UR52][R4.64], R70 ;  /* 0x0000004604005986 */ /* 0x000fe2000c101934 */
        /* <DEDUP_REMOVED lines=14> */
[----:B------:R-:W-:Y:S01]  /*67530*/  ULDC UR5, c[0x0][0x22c] ;  /* 0x00008b0000057ab9 */ /* 0x000fe20000000800 */
[C---:B-1----:R-:W-:Y:S01]  /*67540*/  VIADD R7, R0.reuse, UR4 ;  /* 0x0000000400077c36 */ /* 0x042fe20008000000 */
[----:B------:R-:W-:-:S04]  /*67550*/  LEA R4, P6, R0, R2, 0x2 ;  /* 0x0000000200047211 */ /* 0x000fc800078c10ff */
[-C--:B------:R-:W-:Y:S02]  /*67560*/  LEA.HI.X.SX32 R5, R0, R3.reuse, 0x2, P6 ;  /* 0x0000000300057211 */ /* 0x080fe400030f16ff */
        /* <DEDUP_REMOVED lines=31> */
[----:B-1----:R-:W-:-:S04]  /*67760*/  IADD3 R7, R0, UR4, RZ ;  /* 0x0000000400077c10 */ /* 0x002fc8000fffe0ff */
[C---:B------:R-:W-:Y:S01]  /*67770*/  LEA R6, P6, R7.reuse, R2, 0x2 ;  /* 0x0000000207067211 */ /* 0x040fe200078c10ff */
[----:B------:R-:W-:-:S03]  /*67780*/  VIADD R0, R7, UR4 ;  /* 0x0000000407007c36 */ /* 0x000fc60008000000 */
[----:B------:R-:W-:Y:S01]  /*67790*/  LEA.HI.X.SX32 R7, R7, R3, 0x2, P6 ;  /* 0x0000000307077211 */ /* 0x000fe200030f16ff */
[C---:B------:R-:W-:Y:S01]  /*677a0*/  VIADD R8, R0.reuse, UR4 ;  /* 0x0000000400087c36 */ /* 0x040fe20008000000 */
[----:B------:R-:W-:-:S03]  /*677b0*/  LEA R4, P6, R0, R2, 0x2 ;  /* 0x0000000200047211 */ /* 0x000fc600078c10ff */
[----:B------:R1:W-:Y:S01]  /*677c0*/  @P3 STG.E desc[UR52][R6.64], R158 ;  /* 0x0000009e06003986 */ /* 0x0003e2000c101934 */
[----:B------:R-:W-:Y:S02]  /*677d0*/  LEA.HI.X.SX32 R5, R0, R3, 0x2, P6 ;  /* 0x0000000300057211 */ /* 0x000fe400030f16ff */
[C---:B------:R-:W-:Y:S02]  /*677e0*/  IADD3 R0, R8.reuse, UR4, RZ ;  /* 0x0000000408007c10 */ /* 0x040fe4000fffe0ff */
        /* <DEDUP_REMOVED lines=10> */
[C---:B------:R-:W-:Y:S01]  /*67890*/  LEA R6, P6, R7.reuse, R2, 0x2 ;  /* 0x0000000207067211 */ /* 0x040fe200078c10ff */
[C---:B------:R-:W-:Y:S02]  /*678a0*/  VIADD R0, R7.reuse, UR4 ;  /* 0x0000000407007c36 */ /* 0x040fe40008000000 */
        /* <DEDUP_REMOVED lines=15> */
[CC--:B-1----:R-:W-:Y:S02]  /*679a0*/  LEA R4, P6, R0.reuse, R2.reuse, 0x2 ;  /* 0x0000000200047211 */ /* 0x0c2fe400078c10ff */
[C---:B------:R-:W-:Y:S02]  /*679b0*/  IADD3 R8, R0.reuse, UR4, RZ ;  /* 0x0000000400087c10 */ /* 0x040fe4000fffe0ff */
        /* <DEDUP_REMOVED lines=10> */
[----:B------:R-:W-:Y:S02]  /*67a60*/  IADD3 R0, R7, UR4, RZ ;  /* 0x0000000407007c10 */ /* 0x000fe4000fffe0ff */
        /* <DEDUP_REMOVED lines=67> */
[----:B------:R-:W-:Y:S01]  /*67ea0*/  LEA.HI.X.SX32 R5, R0, R3, 0x2, P6 ;  /* 0x0000000300057211 */ /* 0x000fe200030f16ff */
[C---:B------:R-:W-:Y:S01]  /*67eb0*/  VIADD R0, R8.reuse, UR4 ;  /* 0x0000000408007c36 */ /* 0x040fe20008000000 */
[----:B------:R-:W-:-:S03]  /*67ec0*/  LEA R6, P6, R8, R2, 0x2 ;  /* 0x0000000208067211 */ /* 0x000fc600078c10ff */
        /* <DEDUP_REMOVED lines=21> */
[----:B------:R-:W-:Y:S02]  /*68020*/  ULDC UR5, c[0x0][0x22c] ;  /* 0x00008b0000057ab9 */ /* 0x000fe40000000800 */
[C---:B------:R-:W-:Y:S02]  /*68030*/  LEA R6, P6, R7.reuse, R2, 0x2 ;  /* 0x0000000207067211 */ /* 0x040fe400078c10ff */
[C---:B------:R-:W-:Y:S02]  /*68040*/  IADD3 R0, R7.reuse, UR4, RZ ;  /* 0x0000000407007c10 */ /* 0x040fe4000fffe0ff */
[----:B------:R-:W-:-:S02]  /*68050*/  LEA.HI.X.SX32 R7, R7, R3, 0x2, P6 ;  /* 0x0000000307077211 */ /* 0x000fc400030f16ff */
[CC--:B------:R-:W-:Y:S01]  /*68060*/  LEA R4, P6, R0.reuse, R2.reuse, 0x2 ;  /* 0x0000000200047211 */ /* 0x0c0fe200078c10ff */
        /* <DEDUP_REMOVED lines=68> */
[----:B------:R-:W-:Y:S02]  /*684b0*/  LEA.HI.X.SX32 R7, R8, R3, 0x2, P6 ;  /* 0x0000000308077211 */ /* 0x000fe400030f16ff */
[----:B------:R-:W-:-:S03]  /*684c0*/  LEA R4, P6, R0, R2, 0x2 ;  /* 0x0000000200047211 */ /* 0x000fc600078c10ff */
[----:B------:R1:W-:Y:S01]  /*684d0*/  @P3 STG.E desc[UR52][R6.64], R173 ;  /* 0x000000ad06003986 */ /* 0x0003e2000c101934 */
[C---:B------:R-:W-:Y:S01]  /*684e0*/  LEA.HI.X.SX32 R5, R0.reuse, R3, 0x2, P6 ;  /* 0x0000000300057211 */ /* 0x040fe200030f16ff */
[----:B-1----:R-:W-:-:S04]  /*684f0*/  VIADD R7, R0, UR4 ;  /* 0x0000000400077c36 */ /* 0x002fc80008000000 */
[----:B------:R1:W-:Y:S01]  /*68500*/  @P2 STG.E desc[UR52][R4.64], R89 ;  /* 0x0000005904002986 */ /* 0x0003e2000c101934 */
[C---:B------:R-:W-:Y:S02]  /*68510*/  LEA R6, P6, R7.reuse, R2, 0x2 ;  /* 0x0000000207067211 */ /* 0x040fe400078c10ff */
[C---:B------:R-:W-:Y:S02]  /*68520*/  IADD3 R0, R7.reuse, UR4, RZ ;  /* 0x0000000407007c10 */ /* 0x040fe4000fffe0ff */
[----:B------:R-:W-:-:S03]  /*68530*/  LEA.HI.X.SX32 R7, R7, R3, 0x2, P6 ;  /* 0x0000000307077211 */ /* 0x000fc600030f16ff */
[C---:B------:R-:W-:Y:S01]  /*68540*/  VIADD R8, R0.reuse, UR4 ;  /* 0x0000000400087c36 */ /* 0x040fe20008000000 */
[C---:B-1----:R-:W-:Y:S02]  /*68550*/  LEA R4, P6, R0.reuse, R2, 0x2 ;  /* 0x0000000200047211 */ /* 0x042fe400078c10ff */
        /* <DEDUP_REMOVED lines=57> */
[C---:B------:R-:W-:Y:S01]  /*688f0*/  VIADD R0, R8.reuse, UR4 ;  /* 0x0000000408007c36 */ /* 0x040fe20008000000 */
[----:B-1----:R-:W-:-:S04]  /*68900*/  LEA R6, P6, R8, R2, 0x2 ;  /* 0x0000000208067211 */ /* 0x002fc800078c10ff */
[-C--:B------:R-:W-:Y:S02]  /*68910*/  LEA.HI.X.SX32 R7, R8, R3.reuse, 0x2, P6 ;  /* 0x0000000308077211 */ /* 0x080fe400030f16ff */
[C---:B------:R-:W-:Y:S02]  /*68920*/  IADD3 R8, R0.reuse, UR4, RZ ;  /* 0x0000000400087c10 */ /* 0x040fe4000fffe0ff */
[C---:B------:R-:W-:Y:S01]  /*68930*/  LEA R4, P6, R0.reuse, R2, 0x2 ;  /* 0x0000000200047211 */ /* 0x040fe200078c10ff */
[----:B------:R1:W-:Y:S03]  /*68940*/  @P3 STG.E desc[UR52][R6.64], R178 ;  /* 0x000000b206003986 */ /* 0x0003e6000c101934 */
[----:B------:R-:W-:Y:S01]  /*68950*/  LEA.HI.X.SX32 R5, R0, R3, 0x2, P6 ;  /* 0x0000000300057211 */ /* 0x000fe200030f16ff */
[----:B------:R-:W-:-:S04]  /*68960*/  VIADD R0, R8, UR4 ;  /* 0x0000000408007c36 */ /* 0x000fc80008000000 */
        /* <DEDUP_REMOVED lines=167> */
[C---:B------:R-:W-:Y:S02]  /*693e0*/  IADD3 R8, R0.reuse, UR4, RZ ;  /* 0x0000000400087c10 */ /* 0x040fe4000fffe0ff */
[----:B-1----:R-:W-:-:S04]  /*693f0*/  LEA R4, P6, R0, R2, 0x2 ;  /* 0x0000000200047211 */ /* 0x002fc800078c10ff */
[----:B------:R-:W-:Y:S01]  /*69400*/  LEA.HI.X.SX32 R5, R0, R3, 0x2, P6 ;  /* 0x0000000300057211 */ /* 0x000fe200030f16ff */
[C---:B------:R-:W-:Y:S01]  /*69410*/  VIADD R0, R8.reuse, UR4 ;  /* 0x0000000408007c36 */ /* 0x040fe20008000000 */
[----:B------:R-:W-:-:S03]  /*69420*/  LEA R6, P6, R8, R2, 0x2 ;  /* 0x0000000208067211 */ /* 0x000fc600078c10ff */
        /* <DEDUP_REMOVED lines=63> */
[----:B------:R-:W4:Y:S04]  /*69820*/  LDL.LU R9, [R1+0x1148] ;  /* 0x0011480001097983 */ /* 0x000f280000300800 */
[----:B------:R-:W4:Y:S04]  /*69830*/  LDL.LU R14, [R1+0x1144] ;  /* 0x00114400010e7983 */ /* 0x000f280000300800 */
[----:B------:R-:W4:Y:S01]  /*69840*/  LDL.LU R16, [R1+0x1140] ;  /* 0x0011400001107983 */ /* 0x000f220000300800 */
[----:B------:R-:W-:-:S03]  /*69850*/  IADD3 R0, R8, UR4, RZ ;  /* 0x0000000408007c10 */ /* 0x000fc6000fffe0ff */
[----:B------:R-:W4:Y:S01]  /*69860*/  LDL.LU R15, [R1+0x112c] ;  /* 0x00112c00010f7983 */ /* 0x000f220000300800 */
        /* <DEDUP_REMOVED lines=15> */
[----:B------:R-:W-:Y:S01]  /*69960*/  LEA.HI.X.SX32 R7, R8, R3, 0x2, P6 ;  /* 0x0000000308077211 */ /* 0x000fe200030f16ff */
[----:B------:R1:W-:Y:S01]  /*69970*/  @P1 STG.E desc[UR52][R4.64], R112 ;  /* 0x0000007004001986 */ /* 0x0003e2000c101934 */
[----:B------:R-:W-:-:S03]  /*69980*/  VIADD R8, R0, UR4 ;  /* 0x0000000400087c36 */ /* 0x000fc60008000000 */
[----:B------:R1:W-:Y:S02]  /*69990*/  @P5 STG.E desc[UR52][R6.64], R197 ;  /* 0x000000c506005986 */ /* 0x0003e4000c101934 */
[----:B-1----:R-:W-:-:S04]  /*699a0*/  LEA R4, P6, R0, R2, 0x2 ;  /* 0x0000000200047211 */ /* 0x002fc800078c10ff */
[----:B------:R-:W-:Y:S02]  /*699b0*/  LEA.HI.X.SX32 R5, R0, R3, 0x2, P6 ;  /* 0x0000000300057211 */ /* 0x000fe400030f16ff */
[----:B------:R-:W-:-:S04]  /*699c0*/  LEA R6, P6, R8, R2, 0x2 ;  /* 0x0000000208067211 */ /* 0x000fc800078c10ff */
[C---:B------:R-:W-:Y:S01]  /*699d0*/  LEA.HI.X.SX32 R7, R8.reuse, R3, 0x2, P6 ;  /* 0x0000000308077211 */ /* 0x040fe200030f16ff */
[----:B------:R1:W-:Y:S01]  /*699e0*/  @P4 STG.E desc[UR52][R4.64], R113 ;  /* 0x0000007104004986 */ /* 0x0003e2000c101934 */
[----:B------:R-:W-:-:S03]  /*699f0*/  IADD3 R0, R8, UR4, RZ ;  /* 0x0000000408007c10 */ /* 0x000fc6000fffe0ff */
[----:B------:R1:W-:Y:S01]  /*69a00*/  @P3 STG.E desc[UR52][R6.64], R198 ;  /* 0x000000c606003986 */ /* 0x0003e2000c101934 */
[----:B------:R-:W-:Y:S02]  /*69a10*/  LEA R8, P6, R0, R2, 0x2 ;  /* 0x0000000200087211 */ /* 0x000fe400078c10ff */
[----:B---3--:R-:W-:Y:S01]  /*69a20*/  ISETP.LT.AND P2, PT, R12, UR5, !P0 ;  /* 0x000000050c007c0c */ /* 0x008fe2000c741270 */
[----:B------:R-:W-:Y:S01]  /*69a30*/  ULDC UR5, c[0x0][0x22c] ;  /* 0x00008b0000057ab9 */ /* 0x000fe20000000800 */
[----:B------:R-:W3:Y:S04]  /*69a40*/  LDL.LU R12, [R1+0x1128] ;  /* 0x00112800010c7983 */ /* 0x000ee80000300800 */
[----:B------:R-:W3:Y:S01]  /*69a50*/  LDL.LU R13, [R1+0x111c] ;  /* 0x00111c00010d7983 */ /* 0x000ee20000300800 */
[----:B--2---:R-:W-:Y:S01]  /*69a60*/  ISETP.LT.AND P1, PT, R11, UR5, !P0 ;  /* 0x000000050b007c0c */ /* 0x004fe2000c721270 */
[----:B------:R-:W-:-:S02]  /*69a70*/  ULDC UR5, c[0x0][0x22c] ;  /* 0x00008b0000057ab9 */ /* 0x000fc40000000800 */
[----:B----4-:R-:W-:Y:S01]  /*69a80*/  ISETP.LT.AND P5, PT, R10, UR5, !P0 ;  /* 0x000000050a007c0c */ /* 0x010fe2000c7a1270 */
[----:B------:R-:W-:Y:S02]  /*69a90*/  ULDC UR5, c[0x0][0x22c] ;  /* 0x00008b0000057ab9 */ /* 0x000fe40000000800 */
[----:B------:R-:W-:Y:S01]  /*69aa0*/  ISETP.LT.AND P4, PT, R9, UR5, !P0 ;  /* 0x0000000509007c0c */ /* 0x000fe2000c781270 */
[----:B------:R-:W-:Y:S02]  /*69ab0*/  ULDC UR5, c[0x0][0x22c] ;  /* 0x00008b0000057ab9 */ /* 0x000fe40000000800 */
[----:B------:R-:W-:Y:S01]  /*69ac0*/  ISETP.LT.AND P3, PT, R14, UR5, !P0 ;  /* 0x000000050e007c0c */ /* 0x000fe2000c761270 */
[----:B------:R-:W-:Y:S01]  /*69ad0*/  ULDC UR5, c[0x0][0x22c] ;  /* 0x00008b0000057ab9 */ /* 0x000fe20000000800 */
[----:B------:R-:W2:Y:S01]  /*69ae0*/  LDL.LU R14, [R1+0x1110] ;  /* 0x00111000010e7983 */ /* 0x000ea20000300800 */
[----:B------:R-:W-:-:S05]  /*69af0*/  LEA.HI.X.SX32 R9, R0, R3, 0x2, P6 ;  /* 0x0000000300097211 */ /* 0x000fca00030f16ff */
[----:B------:R4:W-:Y:S01]  /*69b00*/  @P2 STG.E desc[UR52][R8.64], R114 ;  /* 0x0000007208002986 */ /* 0x0009e2000c101934 */
[----:B------:R-:W-:Y:S01]  /*69b10*/  ISETP.LT.AND P2, PT, R16, UR5, !P0 ;  /* 0x0000000510007c0c */ /* 0x000fe2000c741270 */
[----:B------:R-:W-:Y:S01]  /*69b20*/  VIADD R11, R0, UR4 ;  /* 0x00000004000b7c36 */ /* 0x000fe20008000000 */
[----:B------:R-:W-:Y:S01]  /*69b30*/  ULDC UR5, c[0x0][0x22c] ;  /* 0x00008b0000057ab9 */ /* 0x000fe20000000800 */
[----:B------:R-:W2:Y:S02]  /*69b40*/  LDL.LU R16, [R1+0x110c] ;  /* 0x00110c0001107983 */ /* 0x000ea40000300800 */
[C---:B------:R-:W-:Y:S01]  /*69b50*/  VIADD R0, R11.reuse, UR4 ;  /* 0x000000040b007c36 */ /* 0x040fe20008000000 */
[----:B------:R-:W-:-:S04]  /*69b60*/  LEA R10, P6, R11, R2, 0x2 ;  /* 0x000000020b0a7211 */ /* 0x000fc800078c10ff */
[-C--:B------:R-:W-:Y:S02]  /*69b70*/  LEA.HI.X.SX32 R11, R11, R3.reuse, 0x2, P6 ;  /* 0x000000030b0b7211 */ /* 0x080fe400030f16ff */
[CC--:B-1----:R-:W-:Y:S02]  /*69b80*/  LEA R4, P6, R0.reuse, R2.reuse, 0x2 ;  /* 0x0000000200047211 */ /* 0x0c2fe400078c10ff */
[C---:B------:R-:W-:Y:S02]  /*69b90*/  IADD3 R7, R0.reuse, UR4, RZ ;  /* 0x0000000400077c10 */ /* 0x040fe4000fffe0ff */
[----:B------:R-:W-:Y:S01]  /*69ba0*/  LEA.HI.X.SX32 R5, R0, R3, 0x2, P6 ;  /* 0x0000000300057211 */ /* 0x000fe200030f16ff */
[----:B------:R1:W-:Y:S01]  /*69bb0*/  @P1 STG.E desc[UR52][R10.64], R199 ;  /* 0x000000c70a001986 */ /* 0x0003e2000c101934 */
[----:B------:R-:W-:Y:S01]  /*69bc0*/  ISETP.LT.AND P1, PT, R15, UR5, !P0 ;  /* 0x000000050f007c0c */ /* 0x000fe2000c721270 */
[----:B------:R-:W-:Y:S01]  /*69bd0*/  ULDC UR5, c[0x0][0x22c] ;  /* 0x00008b0000057ab9 */ /* 0x000fe20000000800 */
[C---:B------:R-:W-:Y:S01]  /*69be0*/  LEA R6, P6, R7.reuse, R2, 0x2 ;  /* 0x0000000207067211 */ /* 0x040fe200078c10ff */
[----:B------:R-:W2:Y:S01]  /*69bf0*/  LDL.LU R15, [R1+0x1100] ;  /* 0x00110000010f7983 */ /* 0x000ea20000300800 */
[----:B------:R-:W-:-:S03]  /*69c00*/  VIADD R0, R7, UR4 ;  /* 0x0000000407007c36 */ /* 0x000fc60008000000 */
[----:B------:R-:W-:Y:S01]  /*69c10*/  @P5 STG.E desc[UR52][R4.64], R115 ;  /* 0x0000007304005986 */ /* 0x000fe2000c101934 */
[----:B------:R-:W-:Y:S02]  /*69c20*/  LEA.HI.X.SX32 R7, R7, R3, 0x2, P6 ;  /* 0x0000000307077211 */ /* 0x000fe400030f16ff */
[----:B----4-:R-:W-:-:S03]  /*69c30*/  LEA R8, P6, R0, R2, 0x2 ;  /* 0x0000000200087211 */ /* 0x010fc600078c10ff */
[----:B------:R4:W-:Y:S01]  /*69c40*/  @P4 STG.E desc[UR52][R6.64], R200 ;  /* 0x000000c806004986 */ /* 0x0009e2000c101934 */
[C---:B------:R-:W-:Y:S01]  /*69c50*/  LEA.HI.X.SX32 R9, R0.reuse, R3, 0x2, P6 ;  /* 0x0000000300097211 */ /* 0x040fe200030f16ff */
[----:B-1----:R-:W-:-:S04]  /*69c60*/  VIADD R11, R0, UR4 ;  /* 0x00000004000b7c36 */ /* 0x002fc80008000000 */
[----:B------:R1:W-:Y:S01]  /*69c70*/  @P3 STG.E desc[UR52][R8.64], R116 ;  /* 0x0000007408003986 */ /* 0x0003e2000c101934 */
[C---:B------:R-:W-:Y:S02]  /*69c80*/  LEA R10, P6, R11.reuse, R2, 0x2 ;  /* 0x000000020b0a7211 */ /* 0x040fe400078c10ff */
[C---:B------:R-:W-:Y:S02]  /*69c90*/  IADD3 R0, R11.reuse, UR4, RZ ;  /* 0x000000040b007c10 */ /* 0x040fe4000fffe0ff */
[----:B------:R-:W-:-:S05]  /*69ca0*/  LEA.HI.X.SX32 R11, R11, R3, 0x2, P6 ;  /* 0x000000030b0b7211 */ /* 0x000fca00030f16ff */
[----:B------:R1:W-:Y:S01]  /*69cb0*/  @P2 STG.E desc[UR52][R10.64], R201 ;  /* 0x000000c90a002986 */ /* 0x0003e2000c101934 */
[----:B---3--:R-:W-:Y:S01]  /*69cc0*/  ISETP.LT.AND P5, PT, R12, UR5, !P0 ;  /* 0x000000050c007c0c */ /* 0x008fe2000c7a1270 */
[----:B------:R-:W-:Y:S02]  /*69cd0*/  ULDC UR5, c[0x0][0x22c] ;  /* 0x00008b0000057ab9 */ /* 0x000fe40000000800 */
[----:B------:R-:W3:Y:S01]  /*69ce0*/  LDL.LU R12, [R1+0x10fc] ;  /* 0x0010fc00010c7983 */ /* 0x000ee20000300800 */
[----:B------:R-:W-:Y:S01]  /*69cf0*/  ISETP.LT.AND P4, PT, R13, UR5, !P0 ;  /* 0x000000050d007c0c */ /* 0x000fe2000c781270 */
[----:B------:R-:W-:Y:S02]  /*69d00*/  ULDC UR5, c[0x0][0x22c] ;  /* 0x00008b0000057ab9 */ /* 0x000fe40000000800 */
[----:B------:R-:W3:Y:S01]  /*69d10*/  LDL.LU R13, [R1+0x10ec] ;  /* 0x0010ec00010d7983 */ /* 0x000ee20000300800 */
[----:B--2---:R-:W-:Y:S01]  /*69d20*/  ISETP.LT.AND P3, PT, R14, UR5, !P0 ;  /* 0x000000050e007c0c */ /* 0x004fe2000c761270 */
[----:B------:R-:W-:-:S02]  /*69d30*/  ULDC UR5, c[0x0][0x22c] ;  /* 0x00008b0000057ab9 */ /* 0x000fc40000000800 */
[----:B------:R-:W2:Y:S01]  /*69d40*/  LDL.LU R14, [R1+0x10e4] ;  /* 0x0010e400010e7983 */ /* 0x000ea20000300800 */
[----:B------:R-:W-:Y:S01]  /*69d50*/  ISETP.LT.AND P2, PT, R16, UR5, !P0 ;  /* 0x0000000510007c0c */ /* 0x000fe2000c741270 */
[C---:B----4-:R-:W-:Y:S02]  /*69d60*/  VIADD R7, R0.reuse, UR4 ;  /* 0x0000000400077c36 */ /* 0x050fe40008000000 */
[----:B------:R-:W4:Y:S01]  /*69d70*/  LDL.LU R16, [R1+0x10e0] ;  /* 0x0010e00001107983 */ /* 0x000f220000300800 */
[----:B------:R-:W-:Y:S01]  /*69d80*/  LEA R4, P6, R0, R2, 0x2 ;  /* 0x0000000200047211 */ /* 0x000fe200078c10ff */
[----:B------:R-:W-:-:S03]  /*69d90*/  ULDC UR5, c[0x0][0x22c] ;  /* 0x00008b0000057ab9 */ /* 0x000fc60000000800 */
[----:B------:R-:W-:Y:S02]  /*69da0*/  LEA.HI.X.SX32 R5, R0, R3, 0x2, P6 ;  /* 0x0000000300057211 */ /* 0x000fe400030f16ff */
[C---:B------:R-:W-:Y:S01]  /*69db0*/  LEA R6, P6, R7.reuse, R2, 0x2 ;  /* 0x0000000207067211 */ /* 0x040fe200078c10ff */
[----:B------:R-:W-:-:S03]  /*69dc0*/  VIADD R0, R7, UR4 ;  /* 0x0000000407007c36 */ /* 0x000fc60008000000 */
[----:B------:R-:W-:Y:S01]  /*69dd0*/  LEA.HI.X.SX32 R7, R7, R3, 0x2, P6 ;  /* 0x0000000307077211 */ /* 0x000fe200030f16ff */
[----:B------:R1:W-:Y:S02]  /*69de0*/  @P1 STG.E desc[UR52][R4.64], R117 ;  /* 0x0000007504001986 */ /* 0x0003e4000c101934 */
[C---:B-1----:R-:W-:Y:S02]  /*69df0*/  LEA R8, P6, R0.reuse, R2, 0x2 ;  /* 0x0000000200087211 */ /* 0x042fe400078c10ff */
[----:B------:R-:W-:Y:S01]  /*69e00*/  ISETP.LT.AND P1, PT, R15, UR5, !P0 ;  /* 0x000000050f007c0c */ /* 0x000fe2000c721270 */
[----:B------:R-:W-:Y:S01]  /*69e10*/  ULDC UR5, c[0x0][0x22c] ;  /* 0x00008b0000057ab9 */ /* 0x000fe20000000800 */
[----:B------:R-:W4:Y:S01]  /*69e20*/  LDL.LU R15, [R1+0x10d0] ;  /* 0x0010d000010f7983 */ /* 0x000f220000300800 */
[----:B------:R-:W-:-:S03]  /*69e30*/  IADD3 R11, R0, UR4, RZ ;  /* 0x00000004000b7c10 */ /* 0x000fc6000fffe0ff */
[----:B------:R1:W-:Y:S01]  /*69e40*/  @P5 STG.E desc[UR52][R6.64], R202 ;  /* 0x000000ca06005986 */ /* 0x0003e2000c101934 */
[-C--:B------:R-:W-:Y:S02]  /*69e50*/  LEA.HI.X.SX32 R9, R0, R3.reuse, 0x2, P6 ;  /* 0x0000000300097211 */ /* 0x080fe400030f16ff */
[C---:B------:R-:W-:Y:S01]  /*69e60*/  LEA R10, P6, R11.reuse, R2, 0x2 ;  /* 0x000000020b0a7211 */ /* 0x040fe200078c10ff */
[C---:B------:R-:W-:Y:S02]  /*69e70*/  VIADD R0, R11.reuse, UR4 ;  /* 0x000000040b007c36 */ /* 0x040fe40008000000 */
[----:B------:R1:W-:Y:S01]  /*69e80*/  @P4 STG.E desc[UR52][R8.64], R118 ;  /* 0x0000007608004986 */ /* 0x0003e2000c101934 */
[----:B------:R-:W-:-:S05]  /*69e90*/  LEA.HI.X.SX32 R11, R11, R3, 0x2, P6 ;  /* 0x000000030b0b7211 */ /* 0x000fca00030f16ff */
[----:B------:R1:W-:Y:S01]  /*69ea0*/  @P3 STG.E desc[UR52][R10.64], R203 ;  /* 0x000000cb0a003986 */ /* 0x0003e2000c101934 */
[----:B------:R-:W-:-:S04]  /*69eb0*/  LEA R4, P6, R0, R2, 0x2 ;  /* 0x0000000200047211 */ /* 0x000fc800078c10ff */
        /* <DEDUP_REMOVED lines=11> */
[----:B----4-:R-:W-:Y:S01]  /*69f70*/  ISETP.LT.AND P2, PT, R16, UR5, !P0 ;  /* 0x0000000510007c0c */ /* 0x010fe2000c741270 */
[----:B-1----:R-:W-:Y:S02]  /*69f80*/  VIADD R7, R0, UR4 ;  /* 0x0000000400077c36 */ /* 0x002fe40008000000 */
[----:B------:R-:W4:Y:S01]  /*69f90*/  LDL.LU R16, [R1+0x10b0] ;  /* 0x0010b00001107983 */ /* 0x000f220000300800 */
[----:B------:R-:W-:Y:S02]  /*69fa0*/  ULDC UR5, c[0x0][0x22c] ;  /* 0x00008b0000057ab9 */ /* 0x000fe40000000800 */
[C---:B------:R-:W-:Y:S02]  /*69fb0*/  LEA R6, P6, R7.reuse, R2, 0x2 ;  /* 0x0000000207067211 */ /* 0x040fe400078c10ff */
[C---:B------:R-:W-:Y:S02]  /*69fc0*/  IADD3 R0, R7.reuse, UR4, RZ ;  /* 0x0000000407007c10 */ /* 0x040fe4000fffe0ff */
[----:B------:R-:W-:-:S02]  /*69fd0*/  LEA.HI.X.SX32 R7, R7, R3, 0x2, P6 ;  /* 0x0000000307077211 */ /* 0x000fc400030f16ff */
[C---:B------:R-:W-:Y:S01]  /*69fe0*/  LEA R8, P6, R0.reuse, R2, 0x2 ;  /* 0x0000000200087211 */ /* 0x040fe200078c10ff */
[----:B------:R-:W-:-:S03]  /*69ff0*/  VIADD R11, R0, UR4 ;  /* 0x00000004000b7c36 */ /* 0x000fc60008000000 */
[----:B------:R-:W-:Y:S01]  /*6a000*/  LEA.HI.X.SX32 R9, R0, R3, 0x2, P6 ;  /* 0x0000000300097211 */ /* 0x000fe200030f16ff */
[----:B------:R1:W-:Y:S01]  /*6a010*/  @P1 STG.E desc[UR52][R6.64], R204 ;  /* 0x000000cc06001986 */ /* 0x0003e2000c101934 */
[----:B------:R-:W-:Y:S01]  /*6a020*/  ISETP.LT.AND P1, PT, R15, UR5, !P0 ;  /* 0x000000050f007c0c */ /* 0x000fe2000c721270 */
[----:B------:R-:W-:Y:S01]  /*6a030*/  ULDC UR5, c[0x0][0x22c] ;  /* 0x00008b0000057ab9 */ /* 0x000fe20000000800 */
[C---:B------:R-:W-:Y:S01]  /*6a040*/  LEA R10, P6, R11.reuse, R2, 0x2 ;  /* 0x000000020b0a7211 */ /* 0x040fe200078c10ff */
[----:B------:R-:W4:Y:S01]  /*6a050*/  LDL.LU R15, [R1+0x10a0] ;  /* 0x0010a000010f7983 */ /* 0x000f220000300800 */
[----:B------:R-:W-:-:S03]  /*6a060*/  VIADD R0, R11, UR4 ;  /* 0x000000040b007c36 */ /* 0x000fc60008000000 */
[----:B------:R-:W-:Y:S01]  /*6a070*/  @P5 STG.E desc[UR52][R8.64], R120 ;  /* 0x0000007808005986 */ /* 0x000fe2000c101934 */
[----:B------:R-:W-:Y:S02]  /*6a080*/  LEA.HI.X.SX32 R11, R11, R3, 0x2, P6 ;  /* 0x000000030b0b7211 */ /* 0x000fe400030f16ff */
[----:B------:R-:W-:-:S03]  /*6a090*/  LEA R4, P6, R0, R2, 0x2 ;  /* 0x0000000200047211 */ /* 0x000fc600078c10ff */
[----:B------:R4:W-:Y:S01]  /*6a0a0*/  @P4 STG.E desc[UR52][R10.64], R205 ;  /* 0x000000cd0a004986 */ /* 0x0009e2000c101934 */
[C---:B------:R-:W-:Y:S02]  /*6a0b0*/  LEA.HI.X.SX32 R5, R0.reuse, R3, 0x2, P6 ;  /* 0x0000000300057211 */ /* 0x040fe400030f16ff */
[----:B-1----:R-:W-:-:S03]  /*6a0c0*/  IADD3 R7, R0, UR4, RZ ;  /* 0x0000000400077c10 */ /* 0x002fc6000fffe0ff */
[----:B------:R1:W-:Y:S01]  /*6a0d0*/  @P3 STG.E desc[UR52][R4.64], R121 ;  /* 0x0000007904003986 */ /* 0x0003e2000c101934 */
[C---:B------:R-:W-:Y:S01]  /*6a0e0*/  LEA R6, P6, R7.reuse, R2, 0x2 ;  /* 0x0000000207067211 */ /* 0x040fe200078c10ff */
[----:B------:R-:W-:-:S03]  /*6a0f0*/  VIADD R0, R7, UR4 ;  /* 0x0000000407007c36 */ /* 0x000fc60008000000 */
        /* <DEDUP_REMOVED lines=12> */
[C---:B------:R-:W-:Y:S02]  /*6a1c0*/  VIADD R11, R0.reuse, UR4 ;  /* 0x00000004000b7c36 */ /* 0x040fe40008000000 */
[----:B------:R-:W4:Y:S01]  /*6a1d0*/  LDL.LU R16, [R1+0x1080] ;  /* 0x0010800001107983 */ /* 0x000f220000300800 */
[----:B------:R-:W-:Y:S01]  /*6a1e0*/  LEA R8, P6, R0, R2, 0x2 ;  /* 0x0000000200087211 */ /* 0x000fe200078c10ff */
[----:B------:R-:W-:-:S03]  /*6a1f0*/  ULDC UR5, c[0x0][0x22c] ;  /* 0x00008b0000057ab9 */ /* 0x000fc60000000800 */
[-C--:B------:R-:W-:Y:S02]  /*6a200*/  LEA.HI.X.SX32 R9, R0, R3.reuse, 0x2, P6 ;  /* 0x0000000300097211 */ /* 0x080fe400030f16ff */
[CC--:B------:R-:W-:Y:S02]  /*6a210*/  LEA R10, P6, R11.reuse, R2.reuse, 0x2 ;  /* 0x000000020b0a7211 */ /* 0x0c0fe400078c10ff */
[C---:B------:R-:W-:Y:S02]  /*6a220*/  IADD3 R0, R11.reuse, UR4, RZ ;  /* 0x000000040b007c10 */ /* 0x040fe4000fffe0ff */
[-C--:B------:R-:W-:Y:S01]  /*6a230*/  LEA.HI.X.SX32 R11, R11, R3.reuse, 0x2, P6 ;  /* 0x000000030b0b7211 */ /* 0x080fe200030f16ff */
[----:B------:R1:W-:Y:S02]  /*6a240*/  @P1 STG.E desc[UR52][R8.64], R122 ;  /* 0x0000007a08001986 */ /* 0x0003e4000c101934 */
[C---:B-1----:R-:W-:Y:S01]  /*6a250*/  LEA R4, P6, R0.reuse, R2, 0x2 ;  /* 0x0000000200047211 */ /* 0x042fe200078c10ff */
[C---:B------:R-:W-:Y:S01]  /*6a260*/  VIADD R7, R0.reuse, UR4 ;  /* 0x0000000400077c36 */ /* 0x040fe20008000000 */
[----:B------:R-:W-:Y:S01]  /*6a270*/  ISETP.LT.AND P1, PT, R15, UR5, !P0 ;  /* 0x000000050f007c0c */ /* 0x000fe2000c721270 */
[----:B------:R-:W-:Y:S01]  /*6a280*/  ULDC UR5, c[0x0][0x22c] ;  /* 0x00008b0000057ab9 */ /* 0x000fe20000000800 */
[----:B------:R-:W4:Y:S04]  /*6a290*/  LDL.LU R15, [R1+0x1074] ;  /* 0x00107400010f7983 */ /* 0x000f280000300800 */
[----:B------:R1:W-:Y:S01]  /*6a2a0*/  @P5 STG.E desc[UR52][R10.64], R207 ;  /* 0x000000cf0a005986 */ /* 0x0003e2000c101934 */
[----:B------:R-:W-:-:S02]  /*6a2b0*/  LEA.HI.X.SX32 R5, R0, R3, 0x2, P6 ;  /* 0x0000000300057211 */ /* 0x000fc400030f16ff */
        /* <DEDUP_REMOVED lines=20> */
[----:B-1----:R-:W-:-:S04]  /*6a400*/  IADD3 R11, R0, UR4, RZ ;  /* 0x00000004000b7c10 */ /* 0x002fc8000fffe0ff */
[C---:B------:R-:W-:Y:S01]  /*6a410*/  LEA R10, P6, R11.reuse, R2, 0x2 ;  /* 0x000000020b0a7211 */ /* 0x040fe200078c10ff */
[----:B------:R-:W-:-:S03]  /*6a420*/  VIADD R0, R11, UR4 ;  /* 0x000000040b007c36 */ /* 0x000fc60008000000 */
[----:B------:R-:W-:Y:S02]  /*6a430*/  LEA.HI.X.SX32 R11, R11, R3, 0x2, P6 ;  /* 0x000000030b0b7211 */ /* 0x000fe400030f16ff */
        /* <DEDUP_REMOVED lines=8> */
[----:B------:R-:W-:-:S03]  /*6a4c0*/  IADD3 R0, R7, UR4, RZ ;  /* 0x0000000407007c10 */ /* 0x000fc6000fffe0ff */
[----:B------:R4:W-:Y:S01]  /*6a4d0*/  @P5 STG.E desc[UR52][R4.64], R125 ;  /* 0x0000007d04005986 */ /* 0x0009e2000c101934 */
[----:B------:R-:W-:Y:S02]  /*6a4e0*/  LEA.HI.X.SX32 R7, R7, R3, 0x2, P6 ;  /* 0x0000000307077211 */ /* 0x000fe400030f16ff */
[----:B------:R-:W-:-:S03]  /*6a4f0*/  LEA R8, P6, R0, R2, 0x2 ;  /* 0x0000000200087211 */ /* 0x000fc600078c10ff */
[----:B------:R4:W-:Y:S01]  /*6a500*/  @P4 STG.E desc[UR52][R6.64], R210 ;  /* 0x000000d206004986 */ /* 0x0009e2000c101934 */
[C---:B------:R-:W-:Y:S01]  /*6a510*/  LEA.HI.X.SX32 R9, R0.reuse, R3, 0x2, P6 ;  /* 0x0000000300097211 */ /* 0x040fe200030f16ff */
[----:B-1----:R-:W-:-:S04]  /*6a520*/  VIADD R11, R0, UR4 ;  /* 0x00000004000b7c36 */ /* 0x002fc80008000000 */
[----:B------:R-:W-:Y:S01]  /*6a530*/  @P3 STG.E desc[UR52][R8.64], R126 ;  /* 0x0000007e08003986 */ /* 0x000fe2000c101934 */
        /* <DEDUP_REMOVED lines=16> */
[CC--:B------:R-:W-:Y:S02]  /*6a640*/  LEA R4, P6, R0.reuse, R2.reuse, 0x2 ;  /* 0x0000000200047211 */ /* 0x0c0fe400078c10ff */
[C---:B------:R-:W-:Y:S02]  /*6a650*/  IADD3 R7, R0.reuse, UR4, RZ ;  /* 0x0000000400077c10 */ /* 0x040fe4000fffe0ff */
[----:B------:R-:W-:Y:S02]  /*6a660*/  LEA.HI.X.SX32 R5, R0, R3, 0x2, P6 ;  /* 0x0000000300057211 */ /* 0x000fe400030f16ff */
[C---:B------:R-:W-:Y:S01]  /*6a670*/  LEA R6, P6, R7.reuse, R2, 0x2 ;  /* 0x0000000207067211 */ /* 0x040fe200078c10ff */
[----:B------:R-:W-:-:S03]  /*6a680*/  VIADD R0, R7, UR4 ;  /* 0x0000000407007c36 */ /* 0x000fc60008000000 */
[-C--:B------:R-:W-:Y:S01]  /*6a690*/  LEA.HI.X.SX32 R7, R7, R3.reuse, 0x2, P6 ;  /* 0x0000000307077211 */ /* 0x080fe200030f16ff */
[----:B------:R1:W-:Y:S02]  /*6a6a0*/  @P1 STG.E desc[UR52][R4.64], R127 ;  /* 0x0000007f04001986 */ /* 0x0003e4000c101934 */
[C---:B-1----:R-:W-:Y:S01]  /*6a6b0*/  VIADD R11, R0.reuse, UR4 ;  /* 0x00000004000b7c36 */ /* 0x042fe20008000000 */
[C---:B------:R-:W-:Y:S01]  /*6a6c0*/  LEA R8, P6, R0.reuse, R2, 0x2 ;  /* 0x0000000200087211 */ /* 0x040fe200078c10ff */
[----:B------:R1:W-:Y:S01]  /*6a6d0*/  @P5 STG.E desc[UR52][R6.64], R212 ;  /* 0x000000d406005986 */ /* 0x0003e2000c101934 */
[----:B------:R-:W-:Y:S01]  /*6a6e0*/  ISETP.LT.AND P1, PT, R15, UR5, !P0 ;  /* 0x000000050f007c0c */ /* 0x000fe2000c721270 */
[----:B------:R-:W-:Y:S02]  /*6a6f0*/  ULDC UR5, c[0x0][0x22c] ;  /* 0x00008b0000057ab9 */ /* 0x000fe40000000800 */
[----:B------:R-:W4:Y:S01]  /*6a700*/  LDL.LU R15, [R1+0x1018] ;  /* 0x00101800010f7983 */ /* 0x000f220000300800 */
[----:B------:R-:W-:-:S02]  /*6a710*/  LEA.HI.X.SX32 R9, R0, R3, 0x2, P6 ;  /* 0x0000000300097211 */ /* 0x000fc400030f16ff */
[C---:B------:R-:W-:Y:S02]  /*6a720*/  LEA R10, P6, R11.reuse, R2, 0x2 ;  /* 0x000000020b0a7211 */ /* 0x040fe400078c10ff */
[C---:B------:R-:W-:Y:S01]  /*6a730*/  IADD3 R0, R11.reuse, UR4, RZ ;  /* 0x000000040b007c10 */ /* 0x040fe2000fffe0ff */
        /* <DEDUP_REMOVED lines=18> */
[----:B------:R-:W-:Y:S01]  /*6a860*/  ULDC UR5, c[0x0][0x22c] ;  /* 0x00008b0000057ab9 */ /* 0x000fe20000000800 */
[C---:B------:R-:W-:Y:S01]  /*6a870*/  VIADD R0, R7.reuse, UR4 ;  /* 0x0000000407007c36 */ /* 0x040fe20008000000 */
[----:B------:R-:W-:-:S04]  /*6a880*/  LEA R6, P6, R7, R2, 0x2 ;  /* 0x0000000207067211 */ /* 0x000fc800078c10ff */
[-C--:B------:R-:W-:Y:S02]  /*6a890*/  LEA.HI.X.SX32 R7, R7, R3.reuse, 0x2, P6 ;  /* 0x0000000307077211 */ /* 0x080fe400030f16ff */
[CC--:B------:R-:W-:Y:S02]  /*6a8a0*/  LEA R8, P6, R0.reuse, R2.reuse, 0x2 ;  /* 0x0000000200087211 */ /* 0x0c0fe400078c10ff */
[C---:B------:R-:W-:Y:S02]  /*6a8b0*/  IADD3 R11, R0.reuse, UR4, RZ ;  /* 0x00000004000b7c10 */ /* 0x040fe4000fffe0ff */
[----:B------:R-:W-:Y:S01]  /*6a8c0*/  LEA.HI.X.SX32 R9, R0, R3, 0x2, P6 ;  /* 0x0000000300097211 */ /* 0x000fe200030f16ff */
[----:B------:R1:W-:Y:S01]  /*6a8d0*/  @P1 STG.E desc[UR52][R6.64], R214 ;  /* 0x000000d606001986 */ /* 0x0003e2000c101934 */
[----:B------:R-:W-:Y:S02]  /*6a8e0*/  LEA R10, P6, R11, R2, 0x2 ;  /* 0x000000020b0a7211 */ /* 0x000fe400078c10ff */
[----:B------:R-:W-:Y:S01]  /*6a8f0*/  ISETP.LT.AND P1, PT, R15, UR5, !P0 ;  /* 0x000000050f007c0c */ /* 0x000fe2000c721270 */
[----:B------:R-:W-:Y:S01]  /*6a900*/  ULDC UR5, c[0x0][0x22c] ;  /* 0x00008b0000057ab9 */ /* 0x000fe20000000800 */
[----:B------:R-:W4:Y:S01]  /*6a910*/  LDL.LU R15, [R1+0xfec] ;  /* 0x000fec00010f7983 */ /* 0x000f220000300800 */
[----:B------:R-:W-:-:S03]  /*6a920*/  VIADD R0, R11, UR4 ;  /* 0x000000040b007c36 */ /* 0x000fc60008000000 */
[----:B------:R-:W-:Y:S01]  /*6a930*/  @P5 STG.E desc[UR52][R8.64], R130 ;  /* 0x0000008208005986 */ /* 0x000fe2000c101934 */
        /* <DEDUP_REMOVED lines=24> */
[----:B------:R-:W-:Y:S02]  /*6aac0*/  LEA.HI.X.SX32 R9, R0, R3, 0x2, P6 ;  /* 0x0000000300097211 */ /* 0x000fe400030f16ff */
[C---:B------:R-:W-:Y:S01]  /*6aad0*/  LEA R10, P6, R11.reuse, R2, 0x2 ;  /* 0x000000020b0a7211 */ /* 0x040fe200078c10ff */
[----:B------:R-:W-:-:S03]  /*6aae0*/  VIADD R0, R11, UR4 ;  /* 0x000000040b007c36 */ /* 0x000fc60008000000 */
[-C--:B------:R-:W-:Y:S01]  /*6aaf0*/  LEA.HI.X.SX32 R11, R11, R3.reuse, 0x2, P6 ;  /* 0x000000030b0b7211 */ /* 0x080fe200030f16ff */
[----:B------:R1:W-:Y:S02]  /*6ab00*/  @P1 STG.E desc[UR52][R8.64], R132 ;  /* 0x0000008408001986 */ /* 0x0003e4000c101934 */
[C---:B-1----:R-:W-:Y:S02]  /*6ab10*/  LEA R4, P6, R0.reuse, R2, 0x2 ;  /* 0x0000000200047211 */ /* 0x042fe400078c10ff */
[C---:B------:R-:W-:Y:S01]  /*6ab20*/  IADD3 R7, R0.reuse, UR4, RZ ;  /* 0x0000000400077c10 */ /* 0x040fe2000fffe0ff */
[----:B------:R1:W-:Y:S01]  /*6ab30*/  @P5 STG.E desc[UR52][R10.64], R217 ;  /* 0x000000d90a005986 */ /* 0x0003e2000c101934 */
[----:B------:R-:W-:Y:S01]  /*6ab40*/  ISETP.LT.AND P1, PT, R15, UR5, !P0 ;  /* 0x000000050f007c0c */ /* 0x000fe2000c721270 */
[----:B------:R-:W-:Y:S02]  /*6ab50*/  ULDC UR5, c[0x0][0x22c] ;  /* 0x00008b0000057ab9 */ /* 0x000fe40000000800 */
[----:B------:R-:W4:Y:S01]  /*6ab60*/  LDL.LU R15, [R1+0xfbc] ;  /* 0x000fbc00010f7983 */ /* 0x000f220000300800 */
        /* <DEDUP_REMOVED lines=62> */
[----:B------:R-:W-:Y:S01]  /*6af50*/  LEA.HI.X.SX32 R7, R7, R3, 0x2, P6 ;  /* 0x0000000307077211 */ /* 0x000fe200030f16ff */
[----:B------:R1:W-:Y:S02]  /*6af60*/  @P1 STG.E desc[UR52][R4.64], R137 ;  /* 0x0000008904001986 */ /* 0x0003e4000c101934 */
[C---:B-1----:R-:W-:Y:S01]  /*6af70*/  LEA R8, P6, R0.reuse, R2, 0x2 ;  /* 0x0000000200087211 */ /* 0x042fe200078c10ff */
[----:B------:R-:W-:Y:S01]  /*6af80*/  VIADD R11, R0, UR4 ;  /* 0x00000004000b7c36 */ /* 0x000fe20008000000 */
[----:B------:R1:W-:Y:S01]  /*6af90*/  @P5 STG.E desc[UR52][R6.64], R222 ;  /* 0x000000de06005986 */ /* 0x0003e2000c101934 */
[----:B------:R-:W-:Y:S01]  /*6afa0*/  ISETP.LT.AND P1, PT, R15, UR5, !P0 ;  /* 0x000000050f007c0c */ /* 0x000fe2000c721270 */
[----:B------:R-:W-:-:S02]  /*6afb0*/  ULDC UR5, c[0x0][0x22c] ;  /* 0x00008b0000057ab9 */ /* 0x000fc40000000800 */
[----:B------:R-:W4:Y:S01]  /*6afc0*/  LDL.LU R15, [R1+0xf60] ;  /* 0x000f6000010f7983 */ /* 0x000f220000300800 */
        /* <DEDUP_REMOVED lines=27> */
[-C--:B------:R-:W-:Y:S01]  /*6b180*/  LEA.HI.X.SX32 R9, R0, R3.reuse, 0x2, P6 ;  /* 0x0000000300097211 */ /* 0x080fe200030f16ff */
[----:B------:R1:W-:Y:S01]  /*6b190*/  @P1 STG.E desc[UR52][R6.64], R224 ;  /* 0x000000e006001986 */ /* 0x0003e2000c101934 */
[----:B------:R-:W-:Y:S01]  /*6b1a0*/  ISETP.LT.AND P1, PT, R15, UR5, !P0 ;  /* 0x000000050f007c0c */ /* 0x000fe2000c721270 */
[----:B------:R-:W-:Y:S02]  /*6b1b0*/  ULDC UR5, c[0x0][0x22c] ;  /* 0x00008b0000057ab9 */ /* 0x000fe40000000800 */
[----:B------:R-:W4:Y:S01]  /*6b1c0*/  LDL.LU R15, [R1+0xf34] ;  /* 0x000f3400010f7983 */ /* 0x000f220000300800 */
[C---:B------:R-:W-:Y:S02]  /*6b1d0*/  LEA R10, P6, R11.reuse, R2, 0x2 ;  /* 0x000000020b0a7211 */ /* 0x040fe400078c10ff */
[C---:B------:R-:W-:Y:S01]  /*6b1e0*/  IADD3 R0, R11.reuse, UR4, RZ ;  /* 0x000000040b007c10 */ /* 0x040fe2000fffe0ff */
[----:B------:R4:W-:Y:S01]  /*6b1f0*/  @P5 STG.E desc[UR52][R8.64], R140 ;  /* 0x0000008c08005986 */ /* 0x0009e2000c101934 */
[----:B------:R-:W-:-:S02]  /*6b200*/  LEA.HI.X.SX32 R11, R11, R3, 0x2, P6 ;  /* 0x000000030b0b7211 */ /* 0x000fc400030f16ff */
[----:B------:R-:W-:-:S03]  /*6b210*/  LEA R4, P6, R0, R2, 0x2 ;  /* 0x0000000200047211 */ /* 0x000fc600078c10ff */
[----:B------:R4:W-:Y:S01]  /*6b220*/  @P4 STG.E desc[UR52][R10.64], R225 ;  /* 0x000000e10a004986 */ /* 0x0009e2000c101934 */
[C---:B------:R-:W-:Y:S01]  /*6b230*/  LEA.HI.X.SX32 R5, R0.reuse, R3, 0x2, P6 ;  /* 0x0000000300057211 */ /* 0x040fe200030f16ff */
[----:B-1----:R-:W-:-:S04]  /*6b240*/  VIADD R7, R0, UR4 ;  /* 0x0000000400077c36 */ /* 0x002fc80008000000 */
        /* <DEDUP_REMOVED lines=24> */
[C---:B-1----:R-:W-:Y:S01]  /*6b3d0*/  LEA R4, P6, R0.reuse, R2, 0x2 ;  /* 0x0000000200047211 */ /* 0x042fe200078c10ff */
[C---:B------:R-:W-:Y:S01]  /*6b3e0*/  VIADD R7, R0.reuse, UR4 ;  /* 0x0000000400077c36 */ /* 0x040fe20008000000 */
        /* <DEDUP_REMOVED lines=95> */
[----:B------:R-:W-:-:S03]  /*6b9e0*/  ULDC UR5, c[0x0][0x22c] ;  /* 0x00008b0000057ab9 */ /* 0x000fc60000000800 */
[----:B------:R-:W4:Y:S04]  /*6b9f0*/  LDL.LU R19, [R1+0xe90] ;  /* 0x000e900001137983 */ /* 0x000f280000300800 */
[----:B------:R-:W4:Y:S01]  /*6ba00*/  LDL.LU R18, [R1+0x1278] ;  /* 0x0012780001127983 */ /* 0x000f220000300800 */
[CC--:B------:R-:W-:Y:S02]  /*6ba10*/  LEA R6, P6, R7.reuse, R2.reuse, 0x2 ;  /* 0x0000000207067211 */ /* 0x0c0fe400078c10ff */
[C---:B------:R-:W-:Y:S02]  /*6ba20*/  IADD3 R0, R7.reuse, UR4, RZ ;  /* 0x0000000407007c10 */ /* 0x040fe4000fffe0ff */
[----:B------:R-:W-:Y:S02]  /*6ba30*/  LEA.HI.X.SX32 R7, R7, R3, 0x2, P6 ;  /* 0x0000000307077211 */ /* 0x000fe400030f16ff */
[C---:B------:R-:W-:Y:S01]  /*6ba40*/  LEA R8, P6, R0.reuse, R2, 0x2 ;  /* 0x0000000200087211 */ /* 0x040fe200078c10ff */
[----:B------:R-:W-:-:S03]  /*6ba50*/  VIADD R11, R0, UR4 ;  /* 0x00000004000b7c36 */ /* 0x000fc60008000000 */
[-C--:B------:R-:W-:Y:S01]  /*6ba60*/  LEA.HI.X.SX32 R9, R0, R3.reuse, 0x2, P6 ;  /* 0x0000000300097211 */ /* 0x080fe200030f16ff */
[----:B------:R1:W-:Y:S01]  /*6ba70*/  @P1 STG.E desc[UR52][R6.64], R234 ;  /* 0x000000ea06001986 */ /* 0x0003e2000c101934 */
[CC--:B------:R-:W-:Y:S01]  /*6ba80*/  LEA R10, P6, R11.reuse, R2.reuse, 0x2 ;  /* 0x000000020b0a7211 */ /* 0x0c0fe200078c10ff */
[----:B------:R-:W-:Y:S01]  /*6ba90*/  VIADD R0, R11, UR4 ;  /* 0x000000040b007c36 */ /* 0x000fe20008000000 */
[----:B------:R-:W-:Y:S01]  /*6baa0*/  ISETP.LT.AND P1, PT, R15, UR5, !P0 ;  /* 0x000000050f007c0c */ /* 0x000fe2000c721270 */
[----:B------:R-:W-:Y:S01]  /*6bab0*/  ULDC UR5, c[0x0][0x22c] ;  /* 0x00008b0000057ab9 */ /* 0x000fe20000000800 */
[----:B------:R1:W-:Y:S01]  /*6bac0*/  @P5 STG.E desc[UR52][R8.64], R242 ;  /* 0x000000f208005986 */ /* 0x0003e2000c101934 */
[----:B------:R-:W-:Y:S02]  /*6bad0*/  LEA.HI.X.SX32 R11, R11, R3, 0x2, P6 ;  /* 0x000000030b0b7211 */ /* 0x000fe400030f16ff */
[----:B------:R-:W-:-:S04]  /*6bae0*/  LEA R4, P6, R0, R2, 0x2 ;  /* 0x0000000200047211 */ /* 0x000fc800078c10ff */
[----:B------:R-:W-:Y:S01]  /*6baf0*/  LEA.HI.X.SX32 R5, R0, R3, 0x2, P6 ;  /* 0x0000000300057211 */ /* 0x000fe200030f16ff */
[----:B------:R-:W-:Y:S04]  /*6bb00*/  @P4 STG.E desc[UR52][R10.64], R235 ;  /* 0x000000eb0a004986 */ /* 0x000fe8000c101934 */
[----:B------:R1:W-:Y:S01]  /*6bb10*/  @P3 STG.E desc[UR52][R4.64], R243 ;  /* 0x000000f304003986 */ /* 0x0003e2000c101934 */
[----:B---3--:R-:W-:Y:S01]  /*6bb20*/  ISETP.LT.AND P5, PT, R12, UR5, !P0 ;  /* 0x000000050c007c0c */ /* 0x008fe2000c7a1270 */
[----:B------:R-:W-:Y:S01]  /*6bb30*/  ULDC UR5, c[0x0][0x22c] ;  /* 0x00008b0000057ab9 */ /* 0x000fe20000000800 */
[----:B------:R-:W-:Y:S02]  /*6bb40*/  IADD3 R12, R0, UR4, RZ ;  /* 0x00000004000c7c10 */ /* 0x000fe4000fffe0ff */
[----:B------:R-:W-:Y:S01]  /*6bb50*/  ISETP.LT.AND P4, PT, R13, UR5, !P0 ;  /* 0x000000050d007c0c */ /* 0x000fe2000c781270 */
[----:B------:R-:W-:-:S02]  /*6bb60*/  ULDC UR5, c[0x0][0x22c] ;  /* 0x00008b0000057ab9 */ /* 0x000fc40000000800 */
[C---:B------:R-:W-:Y:S01]  /*6bb70*/  VIADD R0, R12.reuse, UR4 ;  /* 0x000000040c007c36 */ /* 0x040fe20008000000 */
[----:B-1----:R-:W-:-:S03]  /*6bb80*/  LEA R6, P6, R12, R2, 0x2 ;  /* 0x000000020c067211 */ /* 0x002fc600078c10ff */
[----:B------:R-:W-:Y:S01]  /*6bb90*/  VIADD R13, R0, UR4 ;  /* 0x00000004000d7c36 */ /* 0x000fe20008000000 */
[----:B------:R-:W-:Y:S02]  /*6bba0*/  LEA.HI.X.SX32 R7, R12, R3, 0x2, P6 ;  /* 0x000000030c077211 */ /* 0x000fe400030f16ff */
[----:B------:R-:W-:-:S04]  /*6bbb0*/  LEA R8, P6, R0, R2, 0x2 ;  /* 0x0000000200087211 */ /* 0x000fc800078c10ff */
[----:B------:R-:W-:Y:S01]  /*6bbc0*/  LEA.HI.X.SX32 R9, R0, R3, 0x2, P6 ;  /* 0x0000000300097211 */ /* 0x000fe200030f16ff */
[----:B------:R1:W-:Y:S01]  /*6bbd0*/  @P2 STG.E desc[UR52][R6.64], R148 ;  /* 0x0000009406002986 */ /* 0x0003e2000c101934 */
[----:B------:R-:W-:-:S03]  /*6bbe0*/  LEA R4, P6, R13, R2, 0x2 ;  /* 0x000000020d047211 */ /* 0x000fc600078c10ff */
[----:B------:R3:W-:Y:S01]  /*6bbf0*/  @P1 STG.E desc[UR52][R8.64], R244 ;  /* 0x000000f408001986 */ /* 0x0007e2000c101934 */
[----:B--2---:R-:W-:Y:S01]  /*6bc00*/  ISETP.LT.AND P3, PT, R14, UR5, !P0 ;  /* 0x000000050e007c0c */ /* 0x004fe2000c761270 */
[----:B------:R-:W-:Y:S01]  /*6bc10*/  ULDC UR5, c[0x0][0x22c] ;  /* 0x00008b0000057ab9 */ /* 0x000fe20000000800 */
[----:B------:R-:W-:-:S05]  /*6bc20*/  IADD3 R14, R13, UR4, RZ ;  /* 0x000000040d0e7c10 */ /* 0x000fca000fffe0ff */
[----:B------:R-:W-:-:S04]  /*6bc30*/  VIADD R15, R14, UR4 ;  /* 0x000000040e0f7c36 */ /* 0x000fc80008000000 */
[----:B------:R-:W-:Y:S01]  /*6bc40*/  VIADD R0, R15, UR4 ;  /* 0x000000040f007c36 */ /* 0x000fe20008000000 */
[----:B----4-:R-:W-:Y:S02]  /*6bc50*/  ISETP.LT.AND P2, PT, R16, UR5, !P0 ;  /* 0x0000000510007c0c */ /* 0x010fe4000c741270 */
[-C--:B------:R-:W-:Y:S02]  /*6bc60*/  LEA R10, P1, R14, R2.reuse, 0x2 ;  /* 0x000000020e0a7211 */ /* 0x080fe400078210ff */
[----:B------:R-:W-:Y:S02]  /*6bc70*/  IADD3 R16, R0, UR4, RZ ;  /* 0x0000000400107c10 */ /* 0x000fe4000fffe0ff */
[-C--:B------:R-:W-:Y:S02]  /*6bc80*/  LEA.HI.X.SX32 R11, R14, R3.reuse, 0x2, P1 ;  /* 0x000000030e0b7211 */ /* 0x080fe400008f16ff */
[----:B------:R-:W-:Y:S01]  /*6bc90*/  LEA.HI.X.SX32 R5, R13, R3, 0x2, P6 ;  /* 0x000000030d057211 */ /* 0x000fe200030f16ff */
[----:B------:R-:W-:Y:S01]  /*6bca0*/  VIADD R17, R16, UR4 ;  /* 0x0000000410117c36 */ /* 0x000fe20008000000 */
[-C--:B-1----:R-:W-:Y:S01]  /*6bcb0*/  LEA R6, P1, R0, R2.reuse, 0x2 ;  /* 0x0000000200067211 */ /* 0x082fe200078210ff */
[----:B------:R-:W-:Y:S01]  /*6bcc0*/  ULDC UR4, c[0x0][0x22c] ;  /* 0x00008b0000047ab9 */ /* 0x000fe20000000800 */
[----:B------:R-:W-:-:S02]  /*6bcd0*/  LEA R12, P6, R15, R2, 0x2 ;  /* 0x000000020f0c7211 */ /* 0x000fc400078c10ff */
[-C--:B------:R-:W-:Y:S02]  /*6bce0*/  LEA.HI.X.SX32 R7, R0, R3.reuse, 0x2, P1 ;  /* 0x0000000300077211 */ /* 0x080fe400008f16ff */
[-C--:B------:R-:W-:Y:S02]  /*6bcf0*/  LEA.HI.X.SX32 R13, R15, R3.reuse, 0x2, P6 ;  /* 0x000000030f0d7211 */ /* 0x080fe400030f16ff */
[----:B------:R-:W-:Y:S01]  /*6bd00*/  ISETP.LT.AND P1, PT, R19, UR4, !P0 ;  /* 0x0000000413007c0c */ /* 0x000fe2000c721270 */
[----:B------:R-:W-:Y:S01]  /*6bd10*/  ULDC UR4, c[0x0][0x22c] ;  /* 0x00008b0000047ab9 */ /* 0x000fe20000000800 */
[C---:B------:R-:W-:Y:S02]  /*6bd20*/  LEA R14, P6, R17.reuse, R2, 0x2 ;  /* 0x00000002110e7211 */ /* 0x040fe400078c10ff */
[----:B------:R-:W-:Y:S02]  /*6bd30*/  ISETP.LT.AND P0, PT, R18, UR4, !P0 ;  /* 0x0000000412007c0c */ /* 0x000fe4000c701270 */
[----:B------:R-:W-:-:S02]  /*6bd40*/  LEA.HI.X.SX32 R15, R17, R3, 0x2, P6 ;  /* 0x00000003110f7211 */ /* 0x000fc400030f16ff */
[C---:B------:R-:W-:Y:S01]  /*6bd50*/  LEA R2, P6, R16.reuse, R2, 0x2 ;  /* 0x0000000210027211 */ /* 0x040fe200078c10ff */
[----:B------:R3:W-:Y:S03]  /*6bd60*/  @P5 STG.E desc[UR52][R4.64], R149 ;  /* 0x0000009504005986 */ /* 0x0007e6000c101934 */
[----:B------:R-:W-:Y:S01]  /*6bd70*/  LEA.HI.X.SX32 R3, R16, R3, 0x2, P6 ;  /* 0x0000000310037211 */ /* 0x000fe200030f16ff */
[----:B------:R3:W-:Y:S04]  /*6bd80*/  @P4 STG.E desc[UR52][R10.64], R245 ;  /* 0x000000f50a004986 */ /* 0x0007e8000c101934 */
[----:B------:R3:W-:Y:S04]  /*6bd90*/  @P3 STG.E desc[UR52][R12.64], R150 ;  /* 0x000000960c003986 */ /* 0x0007e8000c101934 */
[----:B------:R3:W-:Y:S04]  /*6bda0*/  @P2 STG.E desc[UR52][R6.64], R246 ;  /* 0x000000f606002986 */ /* 0x0007e8000c101934 */
[----:B------:R3:W-:Y:S01]  /*6bdb0*/  @P1 STG.E desc[UR52][R2.64], R151 ;  /* 0x0000009702001986 */ /* 0x0007e2000c101934 */
[----:B------:R-:W-:Y:S05]  /*6bdc0*/  @!P0 EXIT ;  /* 0x000000000000894d */ /* 0x000fea0003800000 */
[----:B------:R-:W-:Y:S01]  /*6bdd0*/  STG.E desc[UR52][R14.64], R247 ;  /* 0x000000f70e007986 */ /* 0x000fe2000c101934 */
[----:B------:R-:W-:Y:S05]  /*6bde0*/  EXIT ;  /* 0x000000000000794d */ /* 0x000fea0003800000 */
.L_x_2:
[----:B------:R-:W-:-:S00]  /*6bdf0*/  BRA `(.L_x_2) ;  /* 0xfffffffc00fc7947 */ /* 0x000fc0000383ffff */
[----:B------:R-:W-:-:S00]  /*6be00*/  NOP ;  /* 0x0000000000007918 */ /* 0x000fc00000000000 */
[----:B------:R-:W-:-:S00]  /*6be10*/  NOP ;  /* 0x0000000000007918 */ /* 0x000fc00000000000 */
[----:B------:R-:W-:-:S00]  /*6be20*/  NOP ;  /* 0x0000000000007918 */ /* 0x000fc00000000000 */
[----:B------:R-:W-:-:S00]  /*6be30*/  NOP ;  /* 0x0000000000007918 */ /* 0x000fc00000000000 */
[----:B------:R-:W-:-:S00]  /*6be40*/  NOP ;  /* 0x0000000000007918 */ /* 0x000fc00000000000 */
[----:B------:R-:W-:-:S00]  /*6be50*/  NOP ;  /* 0x0000000000007918 */ /* 0x000fc00000000000 */
[----:B------:R-:W-:-:S00]  /*6be60*/  NOP ;  /* 0x0000000000007918 */ /* 0x000fc00000000000 */
[----:B------:R-:W-:-:S00]  /*6be70*/  NOP ;  /* 0x0000000000007918 */ /* 0x000fc00000000000 */
.L_x_3:


//--------------------- .nv.shared.matmul_kernel  --------------------------
	.section	.nv.shared.matmul_kernel,"aw",@nobits
	.sectionflags	@""
	.align	16
	.zero		1024


//--------------------- .nv.shared.reserved.0     --------------------------
	.section	.nv.shared.reserved.0,"aw",@nobits
	.weak		__nv_reservedSMEM_offset_0_alias
	.size		__nv_reservedSMEM_offset_0_alias, 0, 0
	.other		__nv_reservedSMEM_offset_0_alias,@"STO_CUDA_RESERVED_SHARED STV_DEFAULT"
__nv_reservedSMEM_offset_0_alias:
	.zero		0


//--------------------- .nv.constant0.matmul_kernel --------------------------
	.section	.nv.constant0.matmul_kernel,"a",@progbits
	.sectionflags	@""
	.align	4
.nv.constant0.matmul_kernel:
	.zero		608


//--------------------- SYMBOLS --------------------------

	.type		.nv.reservedSmem.offset0,@object
	.size		.nv.reservedSmem.offset0,0x4
